	.target	sm_90a

	.elftype	@"ET_EXEC"


//--------------------- .note.nv.tkinfo           --------------------------
	.section	.note.nv.tkinfo,"",@"SHT_NOTE"
	.sectionflags	@"SHF_NOTE_NV_TKINFO"
	.tkinfo
        /*0018*/ 	.word	0x00000002
        /*0030*/ 	.string	""
        /*0030*/ 	.string	"ptxas"
        /*0030*/ 	.string	"Cuda compilation tools, release 13.0, V13.0.88"
        /*0030*/ 	.string	"Build cuda_13.0.r13.0/compiler.36424714_0"
        /*0030*/ 	.string	"-arch sm_90a -m 64 "



//--------------------- .note.nv.cuinfo           --------------------------
	.section	.note.nv.cuinfo,"",@"SHT_NOTE"
	.sectionflags	@"SHF_NOTE_NV_CUINFO"
        /*0018*/ 	.short	0x0002
        /*001a*/ 	.short	0x005a
        /*001c*/ 	.short	0x0082
	.zero		2


//--------------------- .nv.info                  --------------------------
	.section	.nv.info,"",@"SHT_CUDA_INFO"
	.align	4


	//----- nvinfo : EIATTR_REGCOUNT
	.align		4
        /*0000*/ 	.byte	0x04, 0x2f
        /*0002*/ 	.short	(.L_15 - .L_14)
	.align		4
.L_14:
        /*0004*/ 	.word	index@(_ZN7cutlass13device_kernelINS_4gemm6kernel13GemmUniversalIN4cute5tupleIJiiiiEEENS1_10collective13CollectiveMmaINS1_34MainloopSm90TmaGmmaWarpSpecializedILi3ENS5_IJNS4_1CILi1EEESB_SB_EEENS1_35KernelTmaWarpSpecializedCooperativeEEENS5_IJNSA_ILi256EEENSA_ILi240EEENSA_ILi64EEEEEENS_6half_tENS5_IJlSB_lEEESJ_SK_NS4_8TiledMMAINS4_8MMA_AtomIJNS4_4SM904GMMA25MMA_64x16x16_F32F16F16_SSILNSO_5MajorE0ELSQ_0ELNSO_7ScaleInE1ELSR_1EEEEEENS4_6LayoutINS5_IJNSA_ILi2EEESB_SB_EEENS5_IJSB_NSA_ILi0EEESX_EEEEENS5_IJNS4_10UnderscoreES10_S10_EEEEENS4_13SM90_TMA_LOADENS4_14ComposedLayoutINS4_7SwizzleILi3ELi4ELi3EEENS4_18smem_ptr_flag_bitsILi16EEENSU_INS5_IJNSA_ILi8EEESH_EEENS5_IJSH_SB_EEEEEEEvNS4_8identityES13_S1D_vS1E_EENS_8epilogue10collective6detail29Sm90TmaWarpSpecializedAdapterINS1H_15DefaultEpilogueISJ_SK_SK_NS1G_6thread17LinearCombinationISJ_Li1EffLNS1L_9ScaleType4KindE0ELNS_15FloatRoundStyleE2ESJ_EENS1_15EpilogueDefaultEEEEEvvEEEEvNT_6ParamsE)
        /*0008*/ 	.word	0x000000a8


	//----- nvinfo : EIATTR_FRAME_SIZE
	.align		4
.L_15:
        /*000c*/ 	.byte	0x04, 0x11
        /*000e*/ 	.short	(.L_17 - .L_16)
	.align		4
.L_16:
        /*0010*/ 	.word	index@(_ZN7cutlass13device_kernelINS_4gemm6kernel13GemmUniversalIN4cute5tupleIJiiiiEEENS1_10collective13CollectiveMmaINS1_34MainloopSm90TmaGmmaWarpSpecializedILi3ENS5_IJNS4_1CILi1EEESB_SB_EEENS1_35KernelTmaWarpSpecializedCooperativeEEENS5_IJNSA_ILi256EEENSA_ILi240EEENSA_ILi64EEEEEENS_6half_tENS5_IJlSB_lEEESJ_SK_NS4_8TiledMMAINS4_8MMA_AtomIJNS4_4SM904GMMA25MMA_64x16x16_F32F16F16_SSILNSO_5MajorE0ELSQ_0ELNSO_7ScaleInE1ELSR_1EEEEEENS4_6LayoutINS5_IJNSA_ILi2EEESB_SB_EEENS5_IJSB_NSA_ILi0EEESX_EEEEENS5_IJNS4_10UnderscoreES10_S10_EEEEENS4_13SM90_TMA_LOADENS4_14ComposedLayoutINS4_7SwizzleILi3ELi4ELi3EEENS4_18smem_ptr_flag_bitsILi16EEENSU_INS5_IJNSA_ILi8EEESH_EEENS5_IJSH_SB_EEEEEEEvNS4_8identityES13_S1D_vS1E_EENS_8epilogue10collective6detail29Sm90TmaWarpSpecializedAdapterINS1H_15DefaultEpilogueISJ_SK_SK_NS1G_6thread17LinearCombinationISJ_Li1EffLNS1L_9ScaleType4KindE0ELNS_15FloatRoundStyleE2ESJ_EENS1_15EpilogueDefaultEEEEEvvEEEEvNT_6ParamsE)
        /*0014*/ 	.word	0x00000258


	//----- nvinfo : EIATTR_MIN_STACK_SIZE
	.align		4
.L_17:
        /*0018*/ 	.byte	0x04, 0x12
        /*001a*/ 	.short	(.L_19 - .L_18)
	.align		4
.L_18:
        /*001c*/ 	.word	index@(_ZN7cutlass13device_kernelINS_4gemm6kernel13GemmUniversalIN4cute5tupleIJiiiiEEENS1_10collective13CollectiveMmaINS1_34MainloopSm90TmaGmmaWarpSpecializedILi3ENS5_IJNS4_1CILi1EEESB_SB_EEENS1_35KernelTmaWarpSpecializedCooperativeEEENS5_IJNSA_ILi256EEENSA_ILi240EEENSA_ILi64EEEEEENS_6half_tENS5_IJlSB_lEEESJ_SK_NS4_8TiledMMAINS4_8MMA_AtomIJNS4_4SM904GMMA25MMA_64x16x16_F32F16F16_SSILNSO_5MajorE0ELSQ_0ELNSO_7ScaleInE1ELSR_1EEEEEENS4_6LayoutINS5_IJNSA_ILi2EEESB_SB_EEENS5_IJSB_NSA_ILi0EEESX_EEEEENS5_IJNS4_10UnderscoreES10_S10_EEEEENS4_13SM90_TMA_LOADENS4_14ComposedLayoutINS4_7SwizzleILi3ELi4ELi3EEENS4_18smem_ptr_flag_bitsILi16EEENSU_INS5_IJNSA_ILi8EEESH_EEENS5_IJSH_SB_EEEEEEEvNS4_8identityES13_S1D_vS1E_EENS_8epilogue10collective6detail29Sm90TmaWarpSpecializedAdapterINS1H_15DefaultEpilogueISJ_SK_SK_NS1G_6thread17LinearCombinationISJ_Li1EffLNS1L_9ScaleType4KindE0ELNS_15FloatRoundStyleE2ESJ_EENS1_15EpilogueDefaultEEEEEvvEEEEvNT_6ParamsE)
        /*0020*/ 	.word	0x00000258
.L_19:


//--------------------- .nv.compat                --------------------------
	.section	.nv.compat,"",@"SHT_CUDA_COMPAT_INFO"
	.align	4
        /*0000*/ 	.byte	0x02, 0x09, 0x01, 0x00, 0x02, 0x02, 0x04, 0x00, 0x02, 0x05, 0x05, 0x00, 0x03, 0x07, 0x01, 0x01
        /*0010*/ 	.byte	0x02, 0x03, 0x01, 0x00, 0x02, 0x06, 0x01, 0x00, 0x04, 0x0b, 0x08, 0x00, 0x00, 0x00, 0x00, 0x00
        /*0020*/ 	.byte	0x00, 0x00, 0x00, 0x00


//--------------------- .nv.info._ZN7cutlass13device_kernelINS_4gemm6kernel13GemmUniversalIN4cute5tupleIJiiiiEEENS1_10collective13CollectiveMmaINS1_34MainloopSm90TmaGmmaWarpSpecializedILi3ENS5_IJNS4_1CILi1EEESB_SB_EEENS1_35KernelTmaWarpSpecializedCooperativeEEENS5_IJNSA_ILi256EEENSA_ILi240EEENSA_ILi64EEEEEENS_6half_tENS5_IJlSB_lEEESJ_SK_NS4_8TiledMMAINS4_8MMA_AtomIJNS4_4SM904GMMA25MMA_64x16x16_F32F16F16_SSILNSO_5MajorE0ELSQ_0ELNSO_7ScaleInE1ELSR_1EEEEEENS4_6LayoutINS5_IJNSA_ILi2EEESB_SB_EEENS5_IJSB_NSA_ILi0EEESX_EEEEENS5_IJNS4_10UnderscoreES10_S10_EEEEENS4_13SM90_TMA_LOADENS4_14ComposedLayoutINS4_7SwizzleILi3ELi4ELi3EEENS4_18smem_ptr_flag_bitsILi16EEENSU_INS5_IJNSA_ILi8EEESH_EEENS5_IJSH_SB_EEEEEEEvNS4_8identityES13_S1D_vS1E_EENS_8epilogue10collective6detail29Sm90TmaWarpSpecializedAdapterINS1H_15DefaultEpilogueISJ_SK_SK_NS1G_6thread17LinearCombinationISJ_Li1EffLNS1L_9ScaleType4KindE0ELNS_15FloatRoundStyleE2ESJ_EENS1_15EpilogueDefaultEEEEEvvEEEEvNT_6ParamsE --------------------------
	.section	.nv.info._ZN7cutlass13device_kernelINS_4gemm6kernel13GemmUniversalIN4cute5tupleIJiiiiEEENS1_10collective13CollectiveMmaINS1_34MainloopSm90TmaGmmaWarpSpecializedILi3ENS5_IJNS4_1CILi1EEESB_SB_EEENS1_35KernelTmaWarpSpecializedCooperativeEEENS5_IJNSA_ILi256EEENSA_ILi240EEENSA_ILi64EEEEEENS_6half_tENS5_IJlSB_lEEESJ_SK_NS4_8TiledMMAINS4_8MMA_AtomIJNS4_4SM904GMMA25MMA_64x16x16_F32F16F16_SSILNSO_5MajorE0ELSQ_0ELNSO_7ScaleInE1ELSR_1EEEEEENS4_6LayoutINS5_IJNSA_ILi2EEESB_SB_EEENS5_IJSB_NSA_ILi0EEESX_EEEEENS5_IJNS4_10UnderscoreES10_S10_EEEEENS4_13SM90_TMA_LOADENS4_14ComposedLayoutINS4_7SwizzleILi3ELi4ELi3EEENS4_18smem_ptr_flag_bitsILi16EEENSU_INS5_IJNSA_ILi8EEESH_EEENS5_IJSH_SB_EEEEEEEvNS4_8identityES13_S1D_vS1E_EENS_8epilogue10collective6detail29Sm90TmaWarpSpecializedAdapterINS1H_15DefaultEpilogueISJ_SK_SK_NS1G_6thread17LinearCombinationISJ_Li1EffLNS1L_9ScaleType4KindE0ELNS_15FloatRoundStyleE2ESJ_EENS1_15EpilogueDefaultEEEEEvvEEEEvNT_6ParamsE,"",@"SHT_CUDA_INFO"
	.sectionflags	@""
	.align	4


	//----- nvinfo : EIATTR_CUDA_API_VERSION
	.align		4
        /*0000*/ 	.byte	0x04, 0x37
        /*0002*/ 	.short	(.L_21 - .L_20)
.L_20:
        /*0004*/ 	.word	0x00000082


	//----- nvinfo : EIATTR_KPARAM_INFO
	.align		4
.L_21:
        /*0008*/ 	.byte	0x04, 0x17
        /*000a*/ 	.short	(.L_23 - .L_22)
.L_22:
        /*000c*/ 	.word	0x00000000
        /*0010*/ 	.short	0x0000
        /*0012*/ 	.short	0x0070
        /*0014*/ 	.byte	0x00, 0xf0, 0x01, 0x10


	//----- nvinfo : EIATTR_SPARSE_MMA_MASK
	.align		4
.L_23:
        /*0018*/ 	.byte	0x03, 0x50
        /*001a*/ 	.short	0x0000


	//----- nvinfo : EIATTR_MAXREG_COUNT
	.align		4
        /*001c*/ 	.byte	0x03, 0x1b
        /*001e*/ 	.short	0x00a8


	//----- nvinfo : EIATTR_NUM_BARRIERS
	.align		4
        /*0020*/ 	.byte	0x02, 0x4c
        /*0022*/ 	.byte	0x01
	.zero		1


	//----- nvinfo : EIATTR_EXTERNS
	.align		4
        /*0024*/ 	.byte	0x04, 0x0f
        /*0026*/ 	.short	(.L_25 - .L_24)


	//   ....[0]....
	.align		4
.L_24:
        /*0028*/ 	.word	index@(__assertfail)


	//----- nvinfo : EIATTR_ANNOTATIONS
	.align		4
.L_25:
        /*002c*/ 	.byte	0x04, 0x55
        /*002e*/ 	.short	(.L_27 - .L_26)


	//   ....[0]....
.L_26:
        /*0030*/ 	.word	0x00000001
        /*0034*/ 	.byte	0x50, 0x02, 0x00, 0x00, 0x01, 0x00, 0x00, 0x00, 0x90, 0x05, 0x00, 0x00, 0x01, 0x00, 0x00, 0x00
        /* <DEDUP_REMOVED lines=219> */
        /*0df4*/ 	.byte	0x20, 0xc1, 0x01, 0x00, 0x01, 0x00, 0x00, 0x00, 0x40, 0xc7, 0x01, 0x00


	//----- nvinfo : EIATTR_MERCURY_ISA_VERSION
	.align		4
.L_27:
        /*0e00*/ 	.byte	0x03, 0x5f
        /*0e02*/ 	.short	0x0101


	//----- nvinfo : EIATTR_INT_WARP_WIDE_INSTR_OFFSETS
	.align		4
        /*0e04*/ 	.byte	0x04, 0x31
        /*0e06*/ 	.short	(.L_29 - .L_28)


	//   ....[0]....
.L_28:
        /*0e08*/ 	.word	0x00000460


	//   ....[1]....
        /*0e0c*/ 	.word	0x00000470


	//   ....[2]....
        /*0e10*/ 	.word	0x000005a0


	//----- nvinfo : EIATTR_COOP_GROUP_MASK_REGIDS
	.align		4
.L_29:
        /*0e14*/ 	.byte	0x04, 0x29
        /*0e16*/ 	.short	(.L_31 - .L_30)


	//   ....[0]....
.L_30:
        /*0e18*/ 	.word	0xffffffff


	//   ....[1]....
        /*0e1c*/ 	.word	0xffffffff


	//   ....[2]....
        /*0e20*/ 	.word	0xffffffff


	//   ....[3]....
        /*0e24*/ 	.word	0xffffffff


	//   ....[4]....
        /*0e28*/ 	.word	0xffffffff


	//----- nvinfo : EIATTR_COOP_GROUP_INSTR_OFFSETS
	.align		4
.L_31:
        /*0e2c*/ 	.byte	0x04, 0x28
        /*0e2e*/ 	.short	(.L_33 - .L_32)


	//   ....[0]....
.L_32:
        /*0e30*/ 	.word	0x00000070


	//   ....[1]....
        /*0e34*/ 	.word	0x00000080


	//   ....[2]....
        /*0e38*/ 	.word	0x000001a0


	//   ....[3]....
        /*0e3c*/ 	.word	0x000003b0


	//   ....[4]....
        /*0e40*/ 	.word	0x00001160


	//----- nvinfo : EIATTR_REG_RECONFIG
	.align		4
.L_33:
        /*0e44*/ 	.byte	0x01, 0x54
	.zero		2


	//----- nvinfo : EIATTR_SYSCALL_OFFSETS
	.align		4
        /*0e48*/ 	.byte	0x04, 0x46
        /*0e4a*/ 	.short	(.L_35 - .L_34)


	//   ....[0]....
.L_34:
        /*0e4c*/ 	.word	0x00001310


	//----- nvinfo : EIATTR_MBARRIER_INSTR_OFFSETS
	.align		4
.L_35:
        /*0e50*/ 	.byte	0x04, 0x39
        /*0e52*/ 	.short	(.L_37 - .L_36)


	//   ....[0]....
.L_36:
        /*0e54*/ 	.word	0x00000340
        /*0e58*/ 	.word	0x000000ff
        /*0e5c*/ 	.word	0x00000000
        /*0e60*/ 	.short	0x0100
        /*0e62*/ 	.byte	0x09
	.zero		1


	//   ....[1]....
        /*0e64*/ 	.word	0x00000350
        /*0e68*/ 	.word	0x000000ff
        /*0e6c*/ 	.word	0x00000018
        /*0e70*/ 	.short	0x0100
        /*0e72*/ 	.byte	0x09
	.zero		1


	//   ....[2]....
        /*0e74*/ 	.word	0x00000360
        /*0e78*/ 	.word	0x000000ff
        /*0e7c*/ 	.word	0x00000008
        /*0e80*/ 	.short	0x0100
        /*0e82*/ 	.byte	0x09
	.zero		1


	//   ....[3]....
        /*0e84*/ 	.word	0x00000370
        /*0e88*/ 	.word	0x000000ff
        /*0e8c*/ 	.word	0x00000020
        /*0e90*/ 	.short	0x0100
        /*0e92*/ 	.byte	0x09
	.zero		1


	//   ....[4]....
        /*0e94*/ 	.word	0x00000380
        /*0e98*/ 	.word	0x000000ff
        /*0e9c*/ 	.word	0x00000010
        /*0ea0*/ 	.short	0x0100
        /*0ea2*/ 	.byte	0x09
	.zero		1


	//   ....[5]....
        /*0ea4*/ 	.word	0x00000390
        /*0ea8*/ 	.word	0x000000ff
        /*0eac*/ 	.word	0x00000028
        /*0eb0*/ 	.short	0x0100
        /*0eb2*/ 	.byte	0x09
	.zero		1


	//   ....[6]....
        /*0eb4*/ 	.word	0x000005d0
        /*0eb8*/ 	.word	0x000000ff
        /*0ebc*/ 	.word	0x00000040
        /*0ec0*/ 	.short	0x0100
        /*0ec2*/ 	.byte	0x06
	.zero		1


	//   ....[7]....
        /*0ec4*/ 	.word	0x000005e0
        /*0ec8*/ 	.word	0x000000ff
        /*0ecc*/ 	.word	0x00000048
        /*0ed0*/ 	.short	0x0100
        /*0ed2*/ 	.byte	0x06
	.zero		1


	//   ....[8]....
        /*0ed4*/ 	.word	0x00001420
        /*0ed8*/ 	.word	0x00000003
        /*0edc*/ 	.word	0x00000000
        /*0ee0*/ 	.short	0x010a
        /*0ee2*/ 	.byte	0x3f
	.zero		1


	//   ....[9]....
        /*0ee4*/ 	.word	0x00001460
        /*0ee8*/ 	.word	0x00000003
        /*0eec*/ 	.word	0x00000000
        /*0ef0*/ 	.short	0x010a
        /*0ef2*/ 	.byte	0x3f
	.zero		1


	//   ....[10]....
        /*0ef4*/ 	.word	0x00005980
        /*0ef8*/ 	.word	0x000000ff
        /*0efc*/ 	.word	0x00000000
        /*0f00*/ 	.short	0x010a
        /*0f02*/ 	.byte	0x04
	.zero		1


	//   ....[11]....
        /*0f04*/ 	.word	0x000059c0
        /*0f08*/ 	.word	0x000000ff
        /*0f0c*/ 	.word	0x00000000
        /*0f10*/ 	.short	0x010a
        /*0f12*/ 	.byte	0x04
	.zero		1


	//   ....[12]....
        /*0f14*/ 	.word	0x00009ce0
        /*0f18*/ 	.word	0x000000ff
        /*0f1c*/ 	.word	0x00000000
        /*0f20*/ 	.short	0x0101
        /*0f22*/ 	.byte	0x04
	.zero		1


	//   ....[13]....
        /*0f24*/ 	.word	0x00009f90
        /*0f28*/ 	.word	0x00000000
        /*0f2c*/ 	.word	0x00000000
        /*0f30*/ 	.short	0x0101
        /*0f32*/ 	.byte	0x3f
	.zero		1


	//   ....[14]....
        /*0f34*/ 	.word	0x0001bca0
        /*0f38*/ 	.word	0x0000000c
        /*0f3c*/ 	.word	0x00000018
        /*0f40*/ 	.short	0x010a
        /*0f42*/ 	.byte	0x3f
	.zero		1


	//   ....[15]....
        /*0f44*/ 	.word	0x0001c020
        /*0f48*/ 	.word	0x00000002
        /*0f4c*/ 	.word	0x00000048
        /*0f50*/ 	.short	0x0101
        /*0f52*/ 	.byte	0x3f
	.zero		1


	//   ....[16]....
        /*0f54*/ 	.word	0x0001c810
        /*0f58*/ 	.word	0x00000005
        /*0f5c*/ 	.word	0x00000000
        /*0f60*/ 	.short	0x010a
        /*0f62*/ 	.byte	0x3f
	.zero		1


	//   ....[17]....
        /*0f64*/ 	.word	0x0001c8a0
        /*0f68*/ 	.word	0x00000007
        /*0f6c*/ 	.word	0x00000000
        /*0f70*/ 	.short	0x010a
        /*0f72*/ 	.byte	0x3f
	.zero		1


	//   ....[18]....
        /*0f74*/ 	.word	0x0001c930
        /*0f78*/ 	.word	0x00000003
        /*0f7c*/ 	.word	0x00000000
        /*0f80*/ 	.short	0x010a
        /*0f82*/ 	.byte	0x3f
	.zero		1


	//   ....[19]....
        /*0f84*/ 	.word	0x0001c990
        /*0f88*/ 	.word	0x00000003
        /*0f8c*/ 	.word	0x00000000
        /*0f90*/ 	.short	0x010a
        /*0f92*/ 	.byte	0x3f
	.zero		1


	//   ....[20]....
        /*0f94*/ 	.word	0x0001c9f0
        /*0f98*/ 	.word	0x00000009
        /*0f9c*/ 	.word	0x00000000
        /*0fa0*/ 	.short	0x010a
        /*0fa2*/ 	.byte	0x3f
	.zero		1


	//   ....[21]....
        /*0fa4*/ 	.word	0x0001cac0
        /*0fa8*/ 	.word	0x0000000c
        /*0fac*/ 	.word	0x00000018
        /*0fb0*/ 	.short	0x010a
        /*0fb2*/ 	.byte	0x3f
	.zero		1


	//   ....[22]....
        /*0fb4*/ 	.word	0x0001cb90
        /*0fb8*/ 	.word	0x00000005
        /*0fbc*/ 	.word	0x00000000
        /*0fc0*/ 	.short	0x010a
        /*0fc2*/ 	.byte	0x3f
	.zero		1


	//   ....[23]....
        /*0fc4*/ 	.word	0x0001cbe0
        /*0fc8*/ 	.word	0x00000007
        /*0fcc*/ 	.word	0x00000000
        /*0fd0*/ 	.short	0x010a
        /*0fd2*/ 	.byte	0x3f
	.zero		1


	//----- nvinfo : EIATTR_NUM_MBARRIERS
	.align		4
.L_37:
        /*0fd4*/ 	.byte	0x03, 0x38
        /*0fd6*/ 	.short	0x0008


	//----- nvinfo : EIATTR_EXIT_INSTR_OFFSETS
	.align		4
        /*0fd8*/ 	.byte	0x04, 0x1c
        /*0fda*/ 	.short	(.L_39 - .L_38)


	//   ....[0]....
.L_38:
        /*0fdc*/ 	.word	0x00000640


	//   ....[1]....
        /*0fe0*/ 	.word	0x00001010


	//   ....[2]....
        /*0fe4*/ 	.word	0x0001b290


	//   ....[3]....
        /*0fe8*/ 	.word	0x0001b910


	//   ....[4]....
        /*0fec*/ 	.word	0x0001c980


	//----- nvinfo : EIATTR_MAX_THREADS
	.align		4
.L_39:
        /*0ff0*/ 	.byte	0x04, 0x05
        /*0ff2*/ 	.short	(.L_41 - .L_40)
.L_40:
        /*0ff4*/ 	.word	0x00000180
        /*0ff8*/ 	.word	0x00000001
        /*0ffc*/ 	.word	0x00000001


	//----- nvinfo : EIATTR_CRS_STACK_SIZE
	.align		4
.L_41:
        /*1000*/ 	.byte	0x04, 0x1e
        /*1002*/ 	.short	(.L_43 - .L_42)
.L_42:
        /*1004*/ 	.word	0x00000000


	//----- nvinfo : EIATTR_CBANK_PARAM_SIZE
	.align		4
.L_43:
        /*1008*/ 	.byte	0x03, 0x19
        /*100a*/ 	.short	0x0470


	//----- nvinfo : EIATTR_PARAM_CBANK
	.align		4
        /*100c*/ 	.byte	0x04, 0x0a
        /*100e*/ 	.short	(.L_45 - .L_44)
	.align		4
.L_44:
        /*1010*/ 	.word	index@(.nv.constant0._ZN7cutlass13device_kernelINS_4gemm6kernel13GemmUniversalIN4cute5tupleIJiiiiEEENS1_10collective13CollectiveMmaINS1_34MainloopSm90TmaGmmaWarpSpecializedILi3ENS5_IJNS4_1CILi1EEESB_SB_EEENS1_35KernelTmaWarpSpecializedCooperativeEEENS5_IJNSA_ILi256EEENSA_ILi240EEENSA_ILi64EEEEEENS_6half_tENS5_IJlSB_lEEESJ_SK_NS4_8TiledMMAINS4_8MMA_AtomIJNS4_4SM904GMMA25MMA_64x16x16_F32F16F16_SSILNSO_5MajorE0ELSQ_0ELNSO_7ScaleInE1ELSR_1EEEEEENS4_6LayoutINS5_IJNSA_ILi2EEESB_SB_EEENS5_IJSB_NSA_ILi0EEESX_EEEEENS5_IJNS4_10UnderscoreES10_S10_EEEEENS4_13SM90_TMA_LOADENS4_14ComposedLayoutINS4_7SwizzleILi3ELi4ELi3EEENS4_18smem_ptr_flag_bitsILi16EEENSU_INS5_IJNSA_ILi8EEESH_EEENS5_IJSH_SB_EEEEEEEvNS4_8identityES13_S1D_vS1E_EENS_8epilogue10collective6detail29Sm90TmaWarpSpecializedAdapterINS1H_15DefaultEpilogueISJ_SK_SK_NS1G_6thread17LinearCombinationISJ_Li1EffLNS1L_9ScaleType4KindE0ELNS_15FloatRoundStyleE2ESJ_EENS1_15EpilogueDefaultEEEEEvvEEEEvNT_6ParamsE)
        /*1014*/ 	.short	0x0210
        /*1016*/ 	.short	0x0470


	//----- nvinfo : EIATTR_SW_WAR
	.align		4
.L_45:
        /*1018*/ 	.byte	0x04, 0x36
        /*101a*/ 	.short	(.L_47 - .L_46)
.L_46:
        /*101c*/ 	.word	0x00000008
.L_47:


//--------------------- .nv.callgraph             --------------------------
	.section	.nv.callgraph,"",@"SHT_CUDA_CALLGRAPH"
	.align	4
	.sectionentsize	8
	.align		4
        /*0000*/ 	.word	0x00000000
	.align		4
        /*0004*/ 	.word	0xffffffff
	.align		4
        /*0008*/ 	.word	index@(_ZN7cutlass13device_kernelINS_4gemm6kernel13GemmUniversalIN4cute5tupleIJiiiiEEENS1_10collective13CollectiveMmaINS1_34MainloopSm90TmaGmmaWarpSpecializedILi3ENS5_IJNS4_1CILi1EEESB_SB_EEENS1_35KernelTmaWarpSpecializedCooperativeEEENS5_IJNSA_ILi256EEENSA_ILi240EEENSA_ILi64EEEEEENS_6half_tENS5_IJlSB_lEEESJ_SK_NS4_8TiledMMAINS4_8MMA_AtomIJNS4_4SM904GMMA25MMA_64x16x16_F32F16F16_SSILNSO_5MajorE0ELSQ_0ELNSO_7ScaleInE1ELSR_1EEEEEENS4_6LayoutINS5_IJNSA_ILi2EEESB_SB_EEENS5_IJSB_NSA_ILi0EEESX_EEEEENS5_IJNS4_10UnderscoreES10_S10_EEEEENS4_13SM90_TMA_LOADENS4_14ComposedLayoutINS4_7SwizzleILi3ELi4ELi3EEENS4_18smem_ptr_flag_bitsILi16EEENSU_INS5_IJNSA_ILi8EEESH_EEENS5_IJSH_SB_EEEEEEEvNS4_8identityES13_S1D_vS1E_EENS_8epilogue10collective6detail29Sm90TmaWarpSpecializedAdapterINS1H_15DefaultEpilogueISJ_SK_SK_NS1G_6thread17LinearCombinationISJ_Li1EffLNS1L_9ScaleType4KindE0ELNS_15FloatRoundStyleE2ESJ_EENS1_15EpilogueDefaultEEEEEvvEEEEvNT_6ParamsE)
	.align		4
        /*000c*/ 	.word	index@(__assertfail)
	.align		4
        /*0010*/ 	.word	0x00000000
	.align		4
        /*0014*/ 	.word	0xfffffffe
	.align		4
        /*0018*/ 	.word	0x00000000
	.align		4
        /*001c*/ 	.word	0xfffffffd
	.align		4
        /*0020*/ 	.word	0x00000000
	.align		4
        /*0024*/ 	.word	0xfffffffc


//--------------------- .nv.constant4             --------------------------
	.section	.nv.constant4,"a",@progbits
	.align	8
	.align		8
.nv.constant4:
        /*0000*/ 	.dword	__assertfail
	.align		8
        /*0008*/ 	.dword	__unnamed_1
	.align		8
        /*0010*/ 	.dword	_ZN39_INTERNAL_f9e8b601_4_k_cu_a58f91f7_64504cuda3std3__45__cpo5beginE
	.align		8
        /*0018*/ 	.dword	_ZN39_INTERNAL_f9e8b601_4_k_cu_a58f91f7_64504cuda3std3__45__cpo3endE
	.align		8
        /*0020*/ 	.dword	_ZN39_INTERNAL_f9e8b601_4_k_cu_a58f91f7_64504cuda3std3__45__cpo6cbeginE
	.align		8
        /*0028*/ 	.dword	_ZN39_INTERNAL_f9e8b601_4_k_cu_a58f91f7_64504cuda3std3__45__cpo4cendE
	.align		8
        /*0030*/ 	.dword	_ZN39_INTERNAL_f9e8b601_4_k_cu_a58f91f7_64504cuda3std3__441_GLOBAL__N__f9e8b601_4_k_cu_a58f91f7_64506ignoreE
	.align		8
        /*0038*/ 	.dword	_ZN39_INTERNAL_f9e8b601_4_k_cu_a58f91f7_64504cuda3std3__419piecewise_constructE
	.align		8
        /*0040*/ 	.dword	_ZN39_INTERNAL_f9e8b601_4_k_cu_a58f91f7_64504cuda3std3__48in_placeE
	.align		8
        /*0048*/ 	.dword	_ZN39_INTERNAL_f9e8b601_4_k_cu_a58f91f7_64504cuda3std6ranges3__45__cpo4swapE
	.align		8
        /*0050*/ 	.dword	_ZN39_INTERNAL_f9e8b601_4_k_cu_a58f91f7_64504cuda3std6ranges3__45__cpo9iter_moveE
	.align		8
        /*0058*/ 	.dword	_ZN39_INTERNAL_f9e8b601_4_k_cu_a58f91f7_64504cute7productE
	.align		8
        /*0060*/ 	.dword	_ZN39_INTERNAL_f9e8b601_4_k_cu_a58f91f7_64504cute1_E
	.align		8
        /*0068*/ 	.dword	$str$22
	.align		8
        /*0070*/ 	.dword	$str$23


//--------------------- .text._ZN7cutlass13device_kernelINS_4gemm6kernel13GemmUniversalIN4cute5tupleIJiiiiEEENS1_10collective13CollectiveMmaINS1_34MainloopSm90TmaGmmaWarpSpecializedILi3ENS5_IJNS4_1CILi1EEESB_SB_EEENS1_35KernelTmaWarpSpecializedCooperativeEEENS5_IJNSA_ILi256EEENSA_ILi240EEENSA_ILi64EEEEEENS_6half_tENS5_IJlSB_lEEESJ_SK_NS4_8TiledMMAINS4_8MMA_AtomIJNS4_4SM904GMMA25MMA_64x16x16_F32F16F16_SSILNSO_5MajorE0ELSQ_0ELNSO_7ScaleInE1ELSR_1EEEEEENS4_6LayoutINS5_IJNSA_ILi2EEESB_SB_EEENS5_IJSB_NSA_ILi0EEESX_EEEEENS5_IJNS4_10UnderscoreES10_S10_EEEEENS4_13SM90_TMA_LOADENS4_14ComposedLayoutINS4_7SwizzleILi3ELi4ELi3EEENS4_18smem_ptr_flag_bitsILi16EEENSU_INS5_IJNSA_ILi8EEESH_EEENS5_IJSH_SB_EEEEEEEvNS4_8identityES13_S1D_vS1E_EENS_8epilogue10collective6detail29Sm90TmaWarpSpecializedAdapterINS1H_15DefaultEpilogueISJ_SK_SK_NS1G_6thread17LinearCombinationISJ_Li1EffLNS1L_9ScaleType4KindE0ELNS_15FloatRoundStyleE2ESJ_EENS1_15EpilogueDefaultEEEEEvvEEEEvNT_6ParamsE --------------------------
	.section	.text._ZN7cutlass13device_kernelINS_4gemm6kernel13GemmUniversalIN4cute5tupleIJiiiiEEENS1_10collective13CollectiveMmaINS1_34MainloopSm90TmaGmmaWarpSpecializedILi3ENS5_IJNS4_1CILi1EEESB_SB_EEENS1_35KernelTmaWarpSpecializedCooperativeEEENS5_IJNSA_ILi256EEENSA_ILi240EEENSA_ILi64EEEEEENS_6half_tENS5_IJlSB_lEEESJ_SK_NS4_8TiledMMAINS4_8MMA_AtomIJNS4_4SM904GMMA25MMA_64x16x16_F32F16F16_SSILNSO_5MajorE0ELSQ_0ELNSO_7ScaleInE1ELSR_1EEEEEENS4_6LayoutINS5_IJNSA_ILi2EEESB_SB_EEENS5_IJSB_NSA_ILi0EEESX_EEEEENS5_IJNS4_10UnderscoreES10_S10_EEEEENS4_13SM90_TMA_LOADENS4_14ComposedLayoutINS4_7SwizzleILi3ELi4ELi3EEENS4_18smem_ptr_flag_bitsILi16EEENSU_INS5_IJNSA_ILi8EEESH_EEENS5_IJSH_SB_EEEEEEEvNS4_8identityES13_S1D_vS1E_EENS_8epilogue10collective6detail29Sm90TmaWarpSpecializedAdapterINS1H_15DefaultEpilogueISJ_SK_SK_NS1G_6thread17LinearCombinationISJ_Li1EffLNS1L_9ScaleType4KindE0ELNS_15FloatRoundStyleE2ESJ_EENS1_15EpilogueDefaultEEEEEvvEEEEvNT_6ParamsE,"ax",@progbits
	.align	128
.text._ZN7cutlass13device_kernelINS_4gemm6kernel13GemmUniversalIN4cute5tupleIJiiiiEEENS1_10collective13CollectiveMmaINS1_34MainloopSm90TmaGmmaWarpSpecializedILi3ENS5_IJNS4_1CILi1EEESB_SB_EEENS1_35KernelTmaWarpSpecializedCooperativeEEENS5_IJNSA_ILi256EEENSA_ILi240EEENSA_ILi64EEEEEENS_6half_tENS5_IJlSB_lEEESJ_SK_NS4_8TiledMMAINS4_8MMA_AtomIJNS4_4SM904GMMA25MMA_64x16x16_F32F16F16_SSILNSO_5MajorE0ELSQ_0ELNSO_7ScaleInE1ELSR_1EEEEEENS4_6LayoutINS5_IJNSA_ILi2EEESB_SB_EEENS5_IJSB_NSA_ILi0EEESX_EEEEENS5_IJNS4_10UnderscoreES10_S10_EEEEENS4_13SM90_TMA_LOADENS4_14ComposedLayoutINS4_7SwizzleILi3ELi4ELi3EEENS4_18smem_ptr_flag_bitsILi16EEENSU_INS5_IJNSA_ILi8EEESH_EEENS5_IJSH_SB_EEEEEEEvNS4_8identityES13_S1D_vS1E_EENS_8epilogue10collective6detail29Sm90TmaWarpSpecializedAdapterINS1H_15DefaultEpilogueISJ_SK_SK_NS1G_6thread17LinearCombinationISJ_Li1EffLNS1L_9ScaleType4KindE0ELNS_15FloatRoundStyleE2ESJ_EENS1_15EpilogueDefaultEEEEEvvEEEEvNT_6ParamsE:
        .type           _ZN7cutlass13device_kernelINS_4gemm6kernel13GemmUniversalIN4cute5tupleIJiiiiEEENS1_10collective13CollectiveMmaINS1_34MainloopSm90TmaGmmaWarpSpecializedILi3ENS5_IJNS4_1CILi1EEESB_SB_EEENS1_35KernelTmaWarpSpecializedCooperativeEEENS5_IJNSA_ILi256EEENSA_ILi240EEENSA_ILi64EEEEEENS_6half_tENS5_IJlSB_lEEESJ_SK_NS4_8TiledMMAINS4_8MMA_AtomIJNS4_4SM904GMMA25MMA_64x16x16_F32F16F16_SSILNSO_5MajorE0ELSQ_0ELNSO_7ScaleInE1ELSR_1EEEEEENS4_6LayoutINS5_IJNSA_ILi2EEESB_SB_EEENS5_IJSB_NSA_ILi0EEESX_EEEEENS5_IJNS4_10UnderscoreES10_S10_EEEEENS4_13SM90_TMA_LOADENS4_14ComposedLayoutINS4_7SwizzleILi3ELi4ELi3EEENS4_18smem_ptr_flag_bitsILi16EEENSU_INS5_IJNSA_ILi8EEESH_EEENS5_IJSH_SB_EEEEEEEvNS4_8identityES13_S1D_vS1E_EENS_8epilogue10collective6detail29Sm90TmaWarpSpecializedAdapterINS1H_15DefaultEpilogueISJ_SK_SK_NS1G_6thread17LinearCombinationISJ_Li1EffLNS1L_9ScaleType4KindE0ELNS_15FloatRoundStyleE2ESJ_EENS1_15EpilogueDefaultEEEEEvvEEEEvNT_6ParamsE,@function
        .size           _ZN7cutlass13device_kernelINS_4gemm6kernel13GemmUniversalIN4cute5tupleIJiiiiEEENS1_10collective13CollectiveMmaINS1_34MainloopSm90TmaGmmaWarpSpecializedILi3ENS5_IJNS4_1CILi1EEESB_SB_EEENS1_35KernelTmaWarpSpecializedCooperativeEEENS5_IJNSA_ILi256EEENSA_ILi240EEENSA_ILi64EEEEEENS_6half_tENS5_IJlSB_lEEESJ_SK_NS4_8TiledMMAINS4_8MMA_AtomIJNS4_4SM904GMMA25MMA_64x16x16_F32F16F16_SSILNSO_5MajorE0ELSQ_0ELNSO_7ScaleInE1ELSR_1EEEEEENS4_6LayoutINS5_IJNSA_ILi2EEESB_SB_EEENS5_IJSB_NSA_ILi0EEESX_EEEEENS5_IJNS4_10UnderscoreES10_S10_EEEEENS4_13SM90_TMA_LOADENS4_14ComposedLayoutINS4_7SwizzleILi3ELi4ELi3EEENS4_18smem_ptr_flag_bitsILi16EEENSU_INS5_IJNSA_ILi8EEESH_EEENS5_IJSH_SB_EEEEEEEvNS4_8identityES13_S1D_vS1E_EENS_8epilogue10collective6detail29Sm90TmaWarpSpecializedAdapterINS1H_15DefaultEpilogueISJ_SK_SK_NS1G_6thread17LinearCombinationISJ_Li1EffLNS1L_9ScaleType4KindE0ELNS_15FloatRoundStyleE2ESJ_EENS1_15EpilogueDefaultEEEEEvvEEEEvNT_6ParamsE,(.L_x_542 - _ZN7cutlass13device_kernelINS_4gemm6kernel13GemmUniversalIN4cute5tupleIJiiiiEEENS1_10collective13CollectiveMmaINS1_34MainloopSm90TmaGmmaWarpSpecializedILi3ENS5_IJNS4_1CILi1EEESB_SB_EEENS1_35KernelTmaWarpSpecializedCooperativeEEENS5_IJNSA_ILi256EEENSA_ILi240EEENSA_ILi64EEEEEENS_6half_tENS5_IJlSB_lEEESJ_SK_NS4_8TiledMMAINS4_8MMA_AtomIJNS4_4SM904GMMA25MMA_64x16x16_F32F16F16_SSILNSO_5MajorE0ELSQ_0ELNSO_7ScaleInE1ELSR_1EEEEEENS4_6LayoutINS5_IJNSA_ILi2EEESB_SB_EEENS5_IJSB_NSA_ILi0EEESX_EEEEENS5_IJNS4_10UnderscoreES10_S10_EEEEENS4_13SM90_TMA_LOADENS4_14ComposedLayoutINS4_7SwizzleILi3ELi4ELi3EEENS4_18smem_ptr_flag_bitsILi16EEENSU_INS5_IJNSA_ILi8EEESH_EEENS5_IJSH_SB_EEEEEEEvNS4_8identityES13_S1D_vS1E_EENS_8epilogue10collective6detail29Sm90TmaWarpSpecializedAdapterINS1H_15DefaultEpilogueISJ_SK_SK_NS1G_6thread17LinearCombinationISJ_Li1EffLNS1L_9ScaleType4KindE0ELNS_15FloatRoundStyleE2ESJ_EENS1_15EpilogueDefaultEEEEEvvEEEEvNT_6ParamsE)
        .other          _ZN7cutlass13device_kernelINS_4gemm6kernel13GemmUniversalIN4cute5tupleIJiiiiEEENS1_10collective13CollectiveMmaINS1_34MainloopSm90TmaGmmaWarpSpecializedILi3ENS5_IJNS4_1CILi1EEESB_SB_EEENS1_35KernelTmaWarpSpecializedCooperativeEEENS5_IJNSA_ILi256EEENSA_ILi240EEENSA_ILi64EEEEEENS_6half_tENS5_IJlSB_lEEESJ_SK_NS4_8TiledMMAINS4_8MMA_AtomIJNS4_4SM904GMMA25MMA_64x16x16_F32F16F16_SSILNSO_5MajorE0ELSQ_0ELNSO_7ScaleInE1ELSR_1EEEEEENS4_6LayoutINS5_IJNSA_ILi2EEESB_SB_EEENS5_IJSB_NSA_ILi0EEESX_EEEEENS5_IJNS4_10UnderscoreES10_S10_EEEEENS4_13SM90_TMA_LOADENS4_14ComposedLayoutINS4_7SwizzleILi3ELi4ELi3EEENS4_18smem_ptr_flag_bitsILi16EEENSU_INS5_IJNSA_ILi8EEESH_EEENS5_IJSH_SB_EEEEEEEvNS4_8identityES13_S1D_vS1E_EENS_8epilogue10collective6detail29Sm90TmaWarpSpecializedAdapterINS1H_15DefaultEpilogueISJ_SK_SK_NS1G_6thread17LinearCombinationISJ_Li1EffLNS1L_9ScaleType4KindE0ELNS_15FloatRoundStyleE2ESJ_EENS1_15EpilogueDefaultEEEEEvvEEEEvNT_6ParamsE,@"STO_CUDA_ENTRY STV_DEFAULT"
_ZN7cutlass13device_kernelINS_4gemm6kernel13GemmUniversalIN4cute5tupleIJiiiiEEENS1_10collective13CollectiveMmaINS1_34MainloopSm90TmaGmmaWarpSpecializedILi3ENS5_IJNS4_1CILi1EEESB_SB_EEENS1_35KernelTmaWarpSpecializedCooperativeEEENS5_IJNSA_ILi256EEENSA_ILi240EEENSA_ILi64EEEEEENS_6half_tENS5_IJlSB_lEEESJ_SK_NS4_8TiledMMAINS4_8MMA_AtomIJNS4_4SM904GMMA25MMA_64x16x16_F32F16F16_SSILNSO_5MajorE0ELSQ_0ELNSO_7ScaleInE1ELSR_1EEEEEENS4_6LayoutINS5_IJNSA_ILi2EEESB_SB_EEENS5_IJSB_NSA_ILi0EEESX_EEEEENS5_IJNS4_10UnderscoreES10_S10_EEEEENS4_13SM90_TMA_LOADENS4_14ComposedLayoutINS4_7SwizzleILi3ELi4ELi3EEENS4_18smem_ptr_flag_bitsILi16EEENSU_INS5_IJNSA_ILi8EEESH_EEENS5_IJSH_SB_EEEEEEEvNS4_8identityES13_S1D_vS1E_EENS_8epilogue10collective6detail29Sm90TmaWarpSpecializedAdapterINS1H_15DefaultEpilogueISJ_SK_SK_NS1G_6thread17LinearCombinationISJ_Li1EffLNS1L_9ScaleType4KindE0ELNS_15FloatRoundStyleE2ESJ_EENS1_15EpilogueDefaultEEEEEvvEEEEvNT_6ParamsE:
[----:B------:R-:W0:Y:S02]  /*0000*/  LDC R1, c[0x0][0x28] ;  /* 0x00000a00ff017b82 */ /* 0x000e240000000800 */
[----:B0-----:R-:W-:Y:S01]  /*0010*/  VIADD R1, R1, 0xfffffda8 ;  /* 0xfffffda801017836 */ /* 0x001fe20000000000 */
[----:B------:R-:W0:Y:S01]  /*0020*/  S2R R2, SR_TID.X ;  /* 0x0000000000027919 */ /* 0x000e220000002100 */
[----:B------:R-:W-:Y:S01]  /*0030*/  ELECT P0, URZ, PT ;  /* 0x00000000003f782f */ /* 0x000fe20003800000 */
[----:B------:R-:W-:Y:S01]  /*0040*/  BSSY B0, `(.L_x_0) ;  /* 0x0000015000007945 */ /* 0x000fe20003800000 */
[--C-:B0-----:R-:W-:Y:S02]  /*0050*/  SHF.R.U32.HI R0, RZ, 0x5, R2.reuse ;  /* 0x00000005ff007819 */ /* 0x101fe40000011602 */
[----:B------:R-:W-:-:S03]  /*0060*/  SHF.R.U32.HI R2, RZ, 0x7, R2 ;  /* 0x00000007ff027819 */ /* 0x000fc60000011602 */
[----:B------:R-:W0:Y:S04]  /*0070*/  SHFL.IDX PT, R3, R0, RZ, 0x1f ;  /* 0x00001fff00037589 */ /* 0x000e2800000e0000 */
[----:B------:R-:W1:Y:S01]  /*0080*/  SHFL.IDX PT, R2, R2, RZ, 0x1f ;  /* 0x00001fff02027589 */ /* 0x000e6200000e0000 */
[----:B0-----:R-:W-:Y:S02]  /*0090*/  R2UR UR4, R3 ;  /* 0x00000000030472ca */ /* 0x001fe400000e0000 */
[----:B-1----:R-:W-:-:S11]  /*00a0*/  R2UR UR6, R2 ;  /* 0x00000000020672ca */ /* 0x002fd600000e0000 */
[----:B------:R-:W-:Y:S02]  /*00b0*/  USHF.R.S32.HI UR5, URZ, 0x1f, UR4 ;  /* 0x0000001f3f057899 */ /* 0x000fe40008011404 */
[----:B------:R-:W-:Y:S02]  /*00c0*/  ISETP.NE.OR P0, PT, RZ, UR4, !P0 ;  /* 0x00000004ff007c0c */ /* 0x000fe4000c705670 */
[----:B------:R-:W-:-:S04]  /*00d0*/  ULEA.HI UR5, UR5, UR4, URZ, 0x2 ;  /* 0x0000000405057291 */ /* 0x000fc8000f8f103f */
[----:B------:R-:W-:-:S04]  /*00e0*/  ULOP3.LUT UR5, UR5, 0xfffffffc, URZ, 0xc0, !UPT ;  /* 0xfffffffc05057892 */ /* 0x000fc8000f8ec03f */
[----:B------:R-:W-:-:S03]  /*00f0*/  UIADD3 UR8, UR4, -UR5, URZ ;  /* 0x8000000504087290 */ /* 0x000fc6000fffe03f */
[----:B------:R-:W-:Y:S09]  /*0100*/  @P0 BRA `(.L_x_1) ;  /* 0x0000000000200947 */ /* 0x000ff20003800000 */
[----:B------:R-:W-:Y:S02]  /*0110*/  ULDC.64 UR4, c[0x0][0x198] ;  /* 0x0000660000047ab9 */ /* 0x000fe40000000a00 */
[----:B------:R-:W-:Y:S02]  /*0120*/  UIADD3 UR10, UP0, UR4, 0xf0, URZ ;  /* 0x000000f0040a7890 */ /* 0x000fe4000ff1e03f */
[----:B------:R-:W-:Y:S02]  /*0130*/  UIADD3 UR4, UP1, UR4, 0x1f0, URZ ;  /* 0x000001f004047890 */ /* 0x000fe4000ff3e03f */
[----:B------:R-:W-:Y:S02]  /*0140*/  UIADD3.X UR11, URZ, UR5, URZ, UP0, !UPT ;  /* 0x000000053f0b7290 */ /* 0x000fe400087fe43f */
[----:B------:R-:W-:-:S07]  /*0150*/  UIADD3.X UR5, URZ, UR5, URZ, UP1, !UPT ;  /* 0x000000053f057290 */ /* 0x000fce0008ffe43f */
[----:B------:R0:W-:Y:S02]  /*0160*/  UTMACCTL.PF [UR10] ;  /* 0x000000000a0079b9 */ /* 0x0001e40008040000 */
[----:B------:R0:W-:Y:S02]  /*0170*/  UTMACCTL.PF [UR4] ;  /* 0x00000000040079b9 */ /* 0x0001e40008040000 */
[----:B0-----:R-:W-:Y:S01]  /*0180*/  NOP ;  /* 0x0000000000007918 */ /* 0x001fe20000000000 */
.L_x_1:
[----:B------:R-:W-:Y:S05]  /*0190*/  BSYNC B0 ;  /* 0x0000000000007941 */ /* 0x000fea0003800000 */
.L_x_0:
[----:B------:R-:W0:Y:S01]  /*01a0*/  SHFL.IDX PT, R2, R0, RZ, 0x1f ;  /* 0x00001fff00027589 */ /* 0x000e2200000e0000 */
[----:B------:R-:W-:Y:S01]  /*01b0*/  UISETP.NE.AND UP0, UPT, UR8, 0x3, UPT ;  /* 0x000000030800788c */ /* 0x000fe2000bf05270 */
[----:B------:R-:W-:Y:S01]  /*01c0*/  ISETP.NE.AND P1, PT, RZ, UR6, PT ;  /* 0x00000006ff007c0c */ /* 0x000fe2000bf25270 */
[----:B------:R-:W-:Y:S02]  /*01d0*/  UIADD3 UR10, UR6, -0x1, URZ ;  /* 0xffffffff060a7890 */ /* 0x000fe4000fffe03f */
[----:B------:R-:W-:Y:S02]  /*01e0*/  UISETP.EQ.OR UP0, UPT, UR8, URZ, !UP0 ;  /* 0x0000003f0800728c */ /* 0x000fe4000c702670 */
[----:B------:R-:W-:Y:S02]  /*01f0*/  UISETP.GE.U32.AND UP1, UPT, UR10, 0x2, UPT ;  /* 0x000000020a00788c */ /* 0x000fe4000bf26070 */
[----:B------:R-:W-:-:S04]  /*0200*/  UISETP.EQ.AND UP0, UPT, UR6, URZ, UP0 ;  /* 0x0000003f0600728c */ /* 0x000fc80008702270 */
[----:B------:R-:W-:-:S04]  /*0210*/  USEL UR4, URZ, 0x1, !UP0 ;  /* 0x000000013f047887 */ /* 0x000fc8000c000000 */
[----:B------:R-:W-:Y:S01]  /*0220*/  USEL UR4, UR4, 0x2, UP1 ;  /* 0x0000000204047887 */ /* 0x000fe20008800000 */
[----:B0-----:R-:W-:-:S05]  /*0230*/  ISETP.NE.AND P0, PT, R2, RZ, PT ;  /* 0x000000ff0200720c */ /* 0x001fca0003f05270 */
[----:B------:R-:W-:-:S05]  /*0240*/  IMAD.U32 R2, RZ, RZ, UR4 ;  /* 0x00000004ff027e24 */ /* 0x000fca000f8e00ff */
[----:B------:R0:W-:Y:S03]  /*0250*/  STL [R1+0x90], R2 ;  /* 0x0000900201007387 */ /* 0x0001e60000100800 */
[----:B------:R-:W-:Y:S05]  /*0260*/  @P0 BRA `(.L_x_2) ;  /* 0x0000000000500947 */ /* 0x000fea0003800000 */
[----:B------:R-:W1:Y:S01]  /*0270*/  S2UR UR9, SR_CgaCtaId ;  /* 0x00000000000979c3 */ /* 0x000e620000008800 */
[----:B------:R-:W-:Y:S01]  /*0280*/  UMOV UR4, 0x400 ;  /* 0x0000040000047882 */ /* 0x000fe20000000000 */
[----:B------:R-:W-:Y:S01]  /*0290*/  UMOV UR5, 0x1 ;  /* 0x0000000100057882 */ /* 0x000fe20000000000 */
[----:B------:R-:W-:Y:S01]  /*02a0*/  UMOV UR6, 0x100 ;  /* 0x0000010000067882 */ /* 0x000fe20000000000 */
[----:B------:R-:W-:Y:S01]  /*02b0*/  ELECT P0, URZ, PT ;  /* 0x00000000003f782f */ /* 0x000fe20003800000 */
[----:B------:R-:W-:-:S04]  /*02c0*/  UIADD3 UR6, -UR6, 0x100000, URZ ;  /* 0x0010000006067890 */ /* 0x000fc8000fffe13f */
[----:B------:R-:W-:Y:S02]  /*02d0*/  USHF.L.U32 UR7, UR6, 0xb, URZ ;  /* 0x0000000b06077899 */ /* 0x000fe4000800063f */
[----:B------:R-:W-:Y:S02]  /*02e0*/  USHF.L.U32 UR6, UR6, 0x1, URZ ;  /* 0x0000000106067899 */ /* 0x000fe4000800063f */
[----:B-1----:R-:W-:Y:S02]  /*02f0*/  ULEA UR9, UR9, UR4, 0x18 ;  /* 0x0000000409097291 */ /* 0x002fe4000f8ec03f */
[----:B------:R-:W-:-:S04]  /*0300*/  UIADD3 UR4, -UR5, 0x100000, URZ ;  /* 0x0010000005047890 */ /* 0x000fc8000fffe13f */
[----:B------:R-:W-:Y:S02]  /*0310*/  USHF.L.U32 UR5, UR4, 0xb, URZ ;  /* 0x0000000b04057899 */ /* 0x000fe4000800063f */
[----:B------:R-:W-:Y:S01]  /*0320*/  USHF.L.U32 UR4, UR4, 0x1, URZ ;  /* 0x0000000104047899 */ /* 0x000fe2000800063f */
[----:B------:R-:W1:Y:S11]  /*0330*/  FENCE.VIEW.ASYNC.S ;  /* 0x00000000000073c6 */ /* 0x000e760000000000 */
[----:B-1----:R1:W2:Y:S01]  /*0340*/  SYNCS.EXCH.64 URZ, [UR9], UR4 ;  /* 0x00000004093f75b2 */ /* 0x0022a20008000100 */
[----:B------:R1:W3:Y:S01]  /*0350*/  SYNCS.EXCH.64 URZ, [UR9+0x18], UR6 ;  /* 0x00001806093f75b2 */ /* 0x0002e20008000100 */
[----:B------:R1:W4:Y:S01]  /*0360*/  SYNCS.EXCH.64 URZ, [UR9+0x8], UR4 ;  /* 0x00000804093f75b2 */ /* 0x0003220008000100 */
[----:B------:R1:W0:Y:S01]  /*0370*/  SYNCS.EXCH.64 URZ, [UR9+0x20], UR6 ;  /* 0x00002006093f75b2 */ /* 0x0002220008000100 */
[----:B------:R1:W0:Y:S01]  /*0380*/  SYNCS.EXCH.64 URZ, [UR9+0x10], UR4 ;  /* 0x00001004093f75b2 */ /* 0x0002220008000100 */
[----:B------:R1:W0:Y:S01]  /*0390*/  SYNCS.EXCH.64 URZ, [UR9+0x28], UR6 ;  /* 0x00002806093f75b2 */ /* 0x0002220008000100 */
[----:B------:R-:W-:Y:S01]  /*03a0*/  NOP ;  /* 0x0000000000007918 */ /* 0x000fe20000000000 */
.L_x_2:
[----:B------:R-:W5:Y:S01]  /*03b0*/  SHFL.IDX PT, R0, R0, RZ, 0x1f ;  /* 0x00001fff00007589 */ /* 0x000f6200000e0000 */
[----:B0-----:R-:W0:Y:S01]  /*03c0*/  LDC R2, c[0x0][0x65c] ;  /* 0x00019700ff027b82 */ /* 0x001e220000000800 */
[----:B------:R-:W-:Y:S01]  /*03d0*/  ELECT P0, URZ, PT ;  /* 0x00000000003f782f */ /* 0x000fe20003800000 */
[----:B------:R-:W-:Y:S01]  /*03e0*/  IMAD.MOV.U32 R3, RZ, RZ, RZ ;  /* 0x000000ffff037224 */ /* 0x000fe200078e00ff */
[----:B-1----:R-:W-:Y:S01]  /*03f0*/  UMOV UR4, 0x20 ;  /* 0x0000002000047882 */ /* 0x002fe20000000000 */
[----:B------:R-:W-:Y:S01]  /*0400*/  NOP ;  /* 0x0000000000007918 */ /* 0x000fe20000000000 */
[----:B------:R-:W-:Y:S01]  /*0410*/  NOP ;  /* 0x0000000000007918 */ /* 0x000fe20000000000 */
[----:B-----5:R-:W-:Y:S02]  /*0420*/  ISETP.NE.OR P0, PT, R0, RZ, !P0 ;  /* 0x000000ff0000720c */ /* 0x020fe40004705670 */
[----:B0-----:R-:W-:Y:S01]  /*0430*/  ISETP.NE.AND P2, PT, R2, 0x1, PT ;  /* 0x000000010200780c */ /* 0x001fe20003f45270 */
[----:B------:R-:W0:Y:S01]  /*0440*/  S2R R0, SR_CTAID.Y ;  /* 0x0000000000007919 */ /* 0x000e220000002600 */
[----:B------:R-:W1:Y:S09]  /*0450*/  S2R R2, SR_CTAID.X ;  /* 0x0000000000027919 */ /* 0x000e720000002500 */
[----:B------:R-:W-:Y:S01]  /*0460*/  VOTEU.ALL UP0, P0 ;  /* 0x00000000003f7886 */ /* 0x000fe20000000000 */
[----:B------:R-:W-:Y:S01]  /*0470*/  VOTEU.ALL UP1, P0 ;  /* 0x00000000003f7886 */ /* 0x000fe20000020000 */
[----:B------:R-:W1:Y:S01]  /*0480*/  @P2 LDC R7, c[0x0][0x10] ;  /* 0x00000400ff072b82 */ /* 0x000e620000000800 */
[----:B------:R-:W-:-:S02]  /*0490*/  @P2 IMAD.MOV.U32 R5, RZ, RZ, RZ ;  /* 0x000000ffff052224 */ /* 0x000fc400078e00ff */
[----:B------:R-:W-:Y:S01]  /*04a0*/  @P2 IMAD.MOV.U32 R11, RZ, RZ, RZ ;  /* 0x000000ffff0b2224 */ /* 0x000fe200078e00ff */
[----:B------:R-:W-:Y:S01]  /*04b0*/  @!UP0 UMOV UR6, 0x400 ;  /* 0x0000040000068882 */ /* 0x000fe20000000000 */
[----:B------:R-:W-:-:S04]  /*04c0*/  @!UP0 UIADD3 UR4, -UR4, 0x100000, URZ ;  /* 0x0010000004048890 */ /* 0x000fc8000fffe13f */
[----:B------:R-:W-:Y:S02]  /*04d0*/  @!UP0 USHF.L.U32 UR5, UR4, 0xb, URZ ;  /* 0x0000000b04058899 */ /* 0x000fe4000800063f */
[----:B------:R-:W-:Y:S01]  /*04e0*/  @!UP0 USHF.L.U32 UR4, UR4, 0x1, URZ ;  /* 0x0000000104048899 */ /* 0x000fe2000800063f */
[----:B------:R-:W5:Y:S08]  /*04f0*/  @!P2 LDC R9, c[0x0][0xc] ;  /* 0x00000300ff09ab82 */ /* 0x000f700000000800 */
[----:B------:R-:W2:Y:S01]  /*0500*/  @!UP0 S2UR UR7, SR_CgaCtaId ;  /* 0x00000000000789c3 */ /* 0x000ea20000008800 */
[----:B0-----:R-:W-:-:S04]  /*0510*/  @P2 IMAD.MOV.U32 R4, RZ, RZ, R0 ;  /* 0x000000ffff042224 */ /* 0x001fc800078e0000 */
[----:B-1----:R-:W-:-:S04]  /*0520*/  @P2 IMAD.WIDE.U32 R6, R2, R7, R4 ;  /* 0x0000000702062225 */ /* 0x002fc800078e0004 */
[----:B------:R-:W-:Y:S02]  /*0530*/  @P2 IMAD.MOV.U32 R16, RZ, RZ, R6 ;  /* 0x000000ffff102224 */ /* 0x000fe400078e0006 */
[----:B------:R-:W-:Y:S02]  /*0540*/  @P2 IMAD.IADD R17, R7, 0x1, R11 ;  /* 0x0000000107112824 */ /* 0x000fe400078e020b */
[----:B-----5:R-:W-:-:S04]  /*0550*/  @!P2 IMAD.WIDE.U32 R4, R9, R0, R2 ;  /* 0x000000000904a225 */ /* 0x020fc800078e0002 */
[----:B------:R-:W-:Y:S01]  /*0560*/  @!P2 IMAD.MOV.U32 R16, RZ, RZ, R4 ;  /* 0x000000ffff10a224 */ /* 0x000fe200078e0004 */
[----:B------:R-:W-:Y:S01]  /*0570*/  @!P2 MOV R17, R5 ;  /* 0x000000050011a202 */ /* 0x000fe20000000f00 */
[----:B--2---:R-:W-:-:S03]  /*0580*/  @!UP0 ULEA UR6, UR7, UR6, 0x18 ;  /* 0x0000000607068291 */ /* 0x004fc6000f8ec03f */
[----:B------:R0:W-:Y:S01]  /*0590*/  STL [R1+0x9c], R16 ;  /* 0x00009c1001007387 */ /* 0x0001e20000100800 */
[----:B------:R-:W-:-:S03]  /*05a0*/  VOTEU.ALL UP0, P0 ;  /* 0x00000000003f7886 */ /* 0x000fc60000000000 */
[----:B------:R0:W-:Y:S04]  /*05b0*/  STL [R1+0x98], R17 ;  /* 0x0000981101007387 */ /* 0x0001e80000100800 */
[----:B------:R-:W1:Y:S02]  /*05c0*/  FENCE.VIEW.ASYNC.S ;  /* 0x00000000000073c6 */ /* 0x000e640000000000 */
[----:B-1----:R0:W3:Y:S01]  /*05d0*/  @!UP0 SYNCS.EXCH.64 URZ, [UR6+0x40], UR4 ;  /* 0x00004004063f85b2 */ /* 0x0020e20008000100 */
[----:B------:R0:W3:Y:S01]  /*05e0*/  @!UP1 SYNCS.EXCH.64 URZ, [UR6+0x48], UR4 ;  /* 0x00004804063f95b2 */ /* 0x0000e20008000100 */
[----:B------:R-:W-:Y:S01]  /*05f0*/  NOP ;  /* 0x0000000000007918 */ /* 0x000fe20000000000 */
[----:B---34-:R-:W-:Y:S06]  /*0600*/  BAR.SYNC.DEFER_BLOCKING 0x0 ;  /* 0x0000000000007b1d */ /* 0x018fec0000010000 */
[----:B0-----:R-:W-:Y:S05]  /*0610*/  @!P1 BRA `(.L_x_3) ;  /* 0x000001ac00209947 */ /* 0x001fea0003800000 */
[----:B------:R-:W-:-:S06]  /*0620*/  UISETP.GT.U32.AND UP0, UPT, UR10, 0x1, UPT ;  /* 0x000000010a00788c */ /* 0x000fcc000bf04070 */
[----:B------:R-:W-:-:S13]  /*0630*/  PLOP3.LUT P0, PT, PT, PT, UP0, 0x80, 0x0 ;  /* 0x000000000000781c */ /* 0x000fda0003f0f008 */
[----:B------:R-:W-:Y:S05]  /*0640*/  @P0 EXIT ;  /* 0x000000000000094d */ /* 0x000fea0003800000 */
[----:B------:R-:W-:Y:S01]  /*0650*/  ULDC.64 UR4, c[0x0][0x650] ;  /* 0x0001940000047ab9 */ /* 0x000fe20000000a00 */
[----:B------:R-:W-:Y:S02]  /*0660*/  PRMT R6, RZ, 0x7610, R6 ;  /* 0x00007610ff067816 */ /* 0x000fe40000000006 */
[----:B------:R-:W-:Y:S01]  /*0670*/  ISETP.GE.U32.AND P0, PT, R16, UR4, PT ;  /* 0x0000000410007c0c */ /* 0x000fe2000bf06070 */
[----:B------:R-:W-:Y:S02]  /*0680*/  UMOV UR4, 0xffffffff ;  /* 0xffffffff00047882 */ /* 0x000fe40000000000 */
[----:B------:R-:W-:Y:S01]  /*0690*/  IMAD.U32 R4, RZ, RZ, UR4 ;  /* 0x00000004ff047e24 */ /* 0x000fe2000f8e00ff */
[----:B------:R-:W-:Y:S01]  /*06a0*/  ISETP.GE.U32.AND.EX P0, PT, R17, UR5, PT, P0 ;  /* 0x0000000511007c0c */ /* 0x000fe2000bf06100 */
[----:B------:R-:W-:Y:S01]  /*06b0*/  UMOV UR5, 0xffffffff ;  /* 0xffffffff00057882 */ /* 0x000fe20000000000 */
[----:B------:R-:W-:Y:S02]  /*06c0*/  IMAD.U32 R19, RZ, RZ, UR4 ;  /* 0x00000004ff137e24 */ /* 0x000fe4000f8e00ff */
[----:B------:R0:W-:Y:S01]  /*06d0*/  STL [R1+0x94], R4 ;  /* 0x0000940401007387 */ /* 0x0001e20000100800 */
[----:B------:R-:W-:-:S08]  /*06e0*/  IMAD.U32 R18, RZ, RZ, UR5 ;  /* 0x00000005ff127e24 */ /* 0x000fd0000f8e00ff */
[----:B------:R-:W-:Y:S05]  /*06f0*/  @P0 BRA `(.L_x_4) ;  /* 0x0000000400780947 */ /* 0x000fea0003800000 */
[----:B------:R-:W1:Y:S01]  /*0700*/  LDC.64 R12, c[0x0][0x628] ;  /* 0x00018a00ff0c7b82 */ /* 0x000e620000000a00 */
[----:B0-----:R-:W-:Y:S02]  /*0710*/  IMAD.MOV.U32 R4, RZ, RZ, R16 ;  /* 0x000000ffff047224 */ /* 0x001fe400078e0010 */
[----:B------:R-:W-:-:S05]  /*0720*/  IMAD.MOV.U32 R5, RZ, RZ, R17 ;  /* 0x000000ffff057224 */ /* 0x000fca00078e0011 */
[----:B------:R-:W0:Y:S08]  /*0730*/  LDC R10, c[0x0][0x630] ;  /* 0x00018c00ff0a7b82 */ /* 0x000e300000000800 */
[----:B------:R-:W2:Y:S01]  /*0740*/  LDC.64 R14, c[0x0][0x620] ;  /* 0x00018800ff0e7b82 */ /* 0x000ea20000000a00 */
[----:B-1----:R-:W-:-:S04]  /*0750*/  ISETP.NE.U32.AND P0, PT, R12, RZ, PT ;  /* 0x000000ff0c00720c */ /* 0x002fc80003f05070 */
[----:B------:R-:W-:-:S13]  /*0760*/  ISETP.NE.AND.EX P0, PT, R13, RZ, PT, P0 ;  /* 0x000000ff0d00720c */ /* 0x000fda0003f05300 */
[----:B0-2---:R-:W-:Y:S05]  /*0770*/  @!P0 BRA `(.L_x_5) ;  /* 0x0000000000288947 */ /* 0x005fea0003800000 */
[----:B------:R-:W0:Y:S02]  /*0780*/  LDC R9, c[0x0][0x634] ;  /* 0x00018d00ff097b82 */ /* 0x000e240000000800 */
[----:B0-----:R-:W-:-:S05]  /*0790*/  IADD3 R9, P0, R16, R9, RZ ;  /* 0x0000000910097210 */ /* 0x001fca0007f1e0ff */
[----:B------:R-:W-:-:S04]  /*07a0*/  IMAD.X R11, RZ, RZ, R17, P0 ;  /* 0x000000ffff0b7224 */ /* 0x000fc800000e0611 */
[----:B------:R-:W-:-:S04]  /*07b0*/  IMAD.WIDE.U32 R4, R11, R12, RZ ;  /* 0x0000000c0b047225 */ /* 0x000fc800078e00ff */
[----:B------:R-:W-:-:S04]  /*07c0*/  IMAD.WIDE.U32 R6, P0, R9, R13, R4 ;  /* 0x0000000d09067225 */ /* 0x000fc80007800004 */
[----:B------:R-:W-:-:S04]  /*07d0*/  IMAD.WIDE.U32 R4, R9, R12, RZ ;  /* 0x0000000c09047225 */ /* 0x000fc800078e00ff */
[----:B------:R-:W-:Y:S01]  /*07e0*/  IMAD.X R9, RZ, RZ, RZ, P0 ;  /* 0x000000ffff097224 */ /* 0x000fe200000e06ff */
[----:B------:R-:W-:Y:S01]  /*07f0*/  IADD3 RZ, P0, R5, R6, RZ ;  /* 0x0000000605ff7210 */ /* 0x000fe20007f1e0ff */
[----:B------:R-:W-:-:S04]  /*0800*/  IMAD.MOV.U32 R8, RZ, RZ, R7 ;  /* 0x000000ffff087224 */ /* 0x000fc800078e0007 */
[----:B------:R-:W-:-:S08]  /*0810*/  IMAD.WIDE.U32.X R4, R11, R13, R8, P0 ;  /* 0x0000000d0b047225 */ /* 0x000fd000000e0408 */
.L_x_5:
[-CC-:B------:R-:W-:Y:S01]  /*0820*/  SHF.R.U64 R24, R4, R10.reuse, R5.reuse ;  /* 0x0000000a04187219 */ /* 0x180fe20000001205 */
[----:B------:R-:W0:Y:S01]  /*0830*/  LDC R8, c[0x0][0x618] ;  /* 0x00018600ff087b82 */ /* 0x000e220000000800 */
[----:B------:R-:W-:Y:S01]  /*0840*/  SHF.R.U32.HI R4, RZ, R10, R5 ;  /* 0x0000000aff047219 */ /* 0x000fe20000011605 */
[----:B------:R-:W-:Y:S01]  /*0850*/  ULDC UR4, c[0x0][0x150] ;  /* 0x0000540000047ab9 */ /* 0x000fe20000000800 */
[----:B------:R-:W-:Y:S01]  /*0860*/  IADD3 R9, P0, RZ, -R24, RZ ;  /* 0x80000018ff097210 */ /* 0x000fe20007f1e0ff */
[----:B------:R-:W-:Y:S01]  /*0870*/  IMAD.MOV.U32 R5, RZ, RZ, R17 ;  /* 0x000000ffff057224 */ /* 0x000fe200078e0011 */
[----:B------:R-:W-:-:S03]  /*0880*/  I2FP.F32.U32 R3, R2 ;  /* 0x0000000200037245 */ /* 0x000fc60000201000 */
[----:B------:R-:W1:Y:S01]  /*0890*/  LDC.64 R18, c[0x0][0x640] ;  /* 0x00019000ff127b82 */ /* 0x000e620000000a00 */
[----:B------:R-:W-:Y:S01]  /*08a0*/  IMAD.X R11, RZ, RZ, ~R4, P0 ;  /* 0x000000ffff0b7224 */ /* 0x000fe200000e0e04 */
[----:B------:R-:W-:Y:S01]  /*08b0*/  MOV R4, R16 ;  /* 0x0000001000047202 */ /* 0x000fe20000000f00 */
[----:B------:R-:W-:Y:S01]  /*08c0*/  FMUL R3, R3, UR4 ;  /* 0x0000000403037c20 */ /* 0x000fe20008400000 */
[----:B------:R-:W-:Y:S01]  /*08d0*/  ULDC UR4, c[0x0][0x154] ;  /* 0x0000550000047ab9 */ /* 0x000fe20000000800 */
[-C--:B------:R-:W-:Y:S02]  /*08e0*/  IMAD R6, R11, R14.reuse, RZ ;  /* 0x0000000e0b067224 */ /* 0x080fe400078e02ff */
[C---:B------:R-:W-:Y:S01]  /*08f0*/  IMAD.WIDE.U32 R4, R9.reuse, R14, R4 ;  /* 0x0000000e09047225 */ /* 0x040fe200078e0004 */
[----:B------:R-:W2:Y:S01]  /*0900*/  LDC R10, c[0x0][0x608] ;  /* 0x00018200ff0a7b82 */ /* 0x000ea20000000800 */
[----:B------:R-:W3:Y:S02]  /*0910*/  F2I.U32.TRUNC.NTZ R3, R3 ;  /* 0x0000000300037305 */ /* 0x000ee4000020f000 */
[----:B------:R-:W-:-:S04]  /*0920*/  IMAD R9, R9, R15, R6 ;  /* 0x0000000f09097224 */ /* 0x000fc800078e0206 */
[----:B------:R-:W-:Y:S01]  /*0930*/  IMAD.IADD R5, R5, 0x1, R9 ;  /* 0x0000000105057824 */ /* 0x000fe200078e0209 */
[----:B------:R-:W4:Y:S01]  /*0940*/  LDC R7, c[0x0][0x144] ;  /* 0x00005100ff077b82 */ /* 0x000f220000000800 */
[----:B------:R-:W-:-:S03]  /*0950*/  IMAD.MOV.U32 R9, RZ, RZ, 0x1 ;  /* 0x00000001ff097424 */ /* 0x000fc600078e00ff */
[----:B0-----:R-:W-:Y:S02]  /*0960*/  SHF.R.U64 R12, R4, R8, R5 ;  /* 0x00000008040c7219 */ /* 0x001fe40000001205 */
[----:B------:R-:W-:Y:S02]  /*0970*/  I2FP.F32.U32 R4, R0 ;  /* 0x0000000000047245 */ /* 0x000fe40000201000 */
[----:B------:R-:W0:Y:S01]  /*0980*/  LDC R14, c[0x0][0x658] ;  /* 0x00019600ff0e7b82 */ /* 0x000e220000000800 */
[----:B-1----:R-:W-:Y:S01]  /*0990*/  ISETP.NE.U32.AND P0, PT, R18, RZ, PT ;  /* 0x000000ff1200720c */ /* 0x002fe20003f05070 */
[----:B---3--:R-:W-:Y:S02]  /*09a0*/  IMAD.MOV R6, RZ, RZ, -R3 ;  /* 0x000000ffff067224 */ /* 0x008fe400078e0a03 */
[----:B------:R-:W-:Y:S01]  /*09b0*/  FMUL R4, R4, UR4 ;  /* 0x0000000404047c20 */ /* 0x000fe20008400000 */
[----:B------:R-:W-:Y:S01]  /*09c0*/  SHF.R.U32.HI R3, RZ, R8, R5 ;  /* 0x00000008ff037219 */ /* 0x000fe20000011605 */
[----:B------:R-:W-:Y:S01]  /*09d0*/  IMAD.MOV.U32 R5, RZ, RZ, -0x1 ;  /* 0xffffffffff057424 */ /* 0x000fe200078e00ff */
[----:B------:R-:W-:Y:S01]  /*09e0*/  ISETP.NE.AND.EX P0, PT, R19, RZ, PT, P0 ;  /* 0x000000ff1300720c */ /* 0x000fe20003f05300 */
[----:B------:R1:W3:Y:S01]  /*09f0*/  F2I.U32.TRUNC.NTZ R11, R4 ;  /* 0x00000004000b7305 */ /* 0x0002e2000020f000 */
[----:B------:R-:W1:Y:S01]  /*0a00*/  LDC R13, c[0x0][0x148] ;  /* 0x00005200ff0d7b82 */ /* 0x000e620000000800 */
[----:B--2---:R-:W-:-:S02]  /*0a10*/  SHF.R.U64 R23, R12, R10, R3 ;  /* 0x0000000a0c177219 */ /* 0x004fc40000001203 */
[----:B------:R-:W-:-:S05]  /*0a20*/  SHF.R.U32.HI R3, RZ, R10, R3 ;  /* 0x0000000aff037219 */ /* 0x000fca0000011603 */
[----:B------:R-:W2:Y:S01]  /*0a30*/  LDC R17, c[0x0][0x600] ;  /* 0x00018000ff117b82 */ /* 0x000ea20000000800 */
[----:B----4-:R-:W-:-:S07]  /*0a40*/  IMAD R8, R7, R6, R2 ;  /* 0x0000000607087224 */ /* 0x010fce00078e0202 */
[----:B------:R-:W4:Y:S01]  /*0a50*/  LDC R16, c[0x0][0x648] ;  /* 0x00019200ff107b82 */ /* 0x000f220000000800 */
[-C--:B0-----:R-:W-:Y:S02]  /*0a60*/  SHF.L.U32 R2, R5, R14.reuse, RZ ;  /* 0x0000000e05027219 */ /* 0x081fe400000006ff */
[--C-:B------:R-:W-:Y:S02]  /*0a70*/  SHF.R.U64 R22, R23, R14, R3.reuse ;  /* 0x0000000e17167219 */ /* 0x100fe40000001203 */
[----:B------:R-:W-:Y:S02]  /*0a80*/  LOP3.LUT R10, RZ, R2, RZ, 0x33, !PT ;  /* 0x00000002ff0a7212 */ /* 0x000fe400078e33ff */
[-C--:B------:R-:W-:Y:S01]  /*0a90*/  SHF.R.U32.HI R3, RZ, R14.reuse, R3 ;  /* 0x0000000eff037219 */ /* 0x080fe20000011603 */
[----:B------:R-:W0:Y:S01]  /*0aa0*/  LDC R21, c[0x0][0x638] ;  /* 0x00018e00ff157b82 */ /* 0x000e220000000800 */
[----:B------:R-:W-:Y:S01]  /*0ab0*/  SHF.L.U32 R9, R9, R14, RZ ;  /* 0x0000000e09097219 */ /* 0x000fe200000006ff */
[----:B------:R-:W-:-:S06]  /*0ac0*/  IMAD.MOV.U32 R2, RZ, RZ, R22 ;  /* 0x000000ffff027224 */ /* 0x000fcc00078e0016 */
[----:B------:R-:W0:Y:S01]  /*0ad0*/  LDC R20, c[0x0][0x610] ;  /* 0x00018400ff147b82 */ /* 0x000e220000000800 */
[----:B-1-3--:R-:W-:Y:S05]  /*0ae0*/  @!P0 BRA `(.L_x_6) ;  /* 0x0000000000288947 */ /* 0x00afea0003800000 */
[----:B------:R-:W1:Y:S02]  /*0af0*/  LDC R7, c[0x0][0x64c] ;  /* 0x00019300ff077b82 */ /* 0x000e640000000800 */
[----:B-1----:R-:W-:-:S05]  /*0b00*/  IADD3 R7, P0, R22, R7, RZ ;  /* 0x0000000716077210 */ /* 0x002fca0007f1e0ff */
        /* <DEDUP_REMOVED lines=8> */
.L_x_6:
[----:B----4-:R-:W-:Y:S01]  /*0b90*/  SHF.R.U64 R2, R2, R16, R3 ;  /* 0x0000001002027219 */ /* 0x010fe20000001203 */
[----:B--2---:R-:W-:Y:S01]  /*0ba0*/  VIADD R3, R17, 0xffffffff ;  /* 0xffffffff11037836 */ /* 0x004fe20000000000 */
[----:B------:R-:W-:Y:S01]  /*0bb0*/  IADD3 R11, -R11, RZ, RZ ;  /* 0x000000ff0b0b7210 */ /* 0x000fe20007ffe1ff */
[----:B------:R-:W-:Y:S01]  /*0bc0*/  IMAD.MOV.U32 R6, RZ, RZ, 0x1 ;  /* 0x00000001ff067424 */ /* 0x000fe200078e00ff */
[----:B------:R-:W-:Y:S01]  /*0bd0*/  LOP3.LUT R10, R23, R10, RZ, 0xc0, !PT ;  /* 0x0000000a170a7212 */ /* 0x000fe200078ec0ff */
[----:B------:R-:W-:Y:S01]  /*0be0*/  IMAD.MOV R4, RZ, RZ, -R2 ;  /* 0x000000ffff047224 */ /* 0x000fe200078e0a02 */
[----:B------:R-:W-:Y:S01]  /*0bf0*/  LOP3.LUT R3, R12, R3, RZ, 0xc0, !PT ;  /* 0x000000030c037212 */ /* 0x000fe200078ec0ff */
[----:B------:R-:W-:Y:S01]  /*0c00*/  @P2 IMAD R8, R13, R11, R0 ;  /* 0x0000000b0d082224 */ /* 0x000fe200078e0200 */
[----:B------:R-:W-:Y:S01]  /*0c10*/  R2UR UR6, R24 ;  /* 0x00000000180672ca */ /* 0x000fe200000e0000 */
[----:B------:R-:W-:Y:S02]  /*0c20*/  IMAD R9, R9, R2, R10 ;  /* 0x0000000209097224 */ /* 0x000fe400078e020a */
[----:B0-----:R-:W-:-:S02]  /*0c30*/  IMAD R0, R4, R21, R22 ;  /* 0x0000001504007224 */ /* 0x001fc400078e0216 */
[----:B------:R-:W-:Y:S02]  /*0c40*/  IMAD R8, R9, R20, R8 ;  /* 0x0000001409087224 */ /* 0x000fe400078e0208 */
[----:B------:R-:W-:-:S05]  /*0c50*/  IMAD R3, R0, R17, R3 ;  /* 0x0000001100037224 */ /* 0x000fca00078e0203 */
[----:B------:R-:W-:Y:S02]  /*0c60*/  SEL R0, R3, R8, !P2 ;  /* 0x0000000803007207 */ /* 0x000fe40005000000 */
[----:B------:R-:W-:Y:S02]  /*0c70*/  SEL R8, R8, R3, !P2 ;  /* 0x0000000308087207 */ /* 0x000fe40005000000 */
[----:B------:R-:W-:Y:S01]  /*0c80*/  R2UR UR5, R0 ;  /* 0x00000000000572ca */ /* 0x000fe200000e0000 */
[----:B------:R-:W-:Y:S01]  /*0c90*/  IMAD.U32 R0, RZ, RZ, UR6 ;  /* 0x00000006ff007e24 */ /* 0x000fe2000f8e00ff */
[----:B------:R-:W-:-:S04]  /*0ca0*/  R2UR UR4, R8 ;  /* 0x00000000080472ca */ /* 0x000fc800000e0000 */
[----:B------:R1:W-:Y:S07]  /*0cb0*/  STL [R1+0x94], R0 ;  /* 0x0000940001007387 */ /* 0x0003ee0000100800 */
[----:B------:R-:W-:Y:S02]  /*0cc0*/  IMAD.U32 R18, RZ, RZ, UR5 ;  /* 0x00000005ff127e24 */ /* 0x000fe4000f8e00ff */
[----:B------:R-:W-:-:S07]  /*0cd0*/  IMAD.U32 R19, RZ, RZ, UR4 ;  /* 0x00000004ff137e24 */ /* 0x000fce000f8e00ff */
.L_x_4:
[----:B------:R-:W-:-:S08]  /*0ce0*/  NOP ;  /* 0x0000000000007918 */ /* 0x000fd00000000000 */
[----:B------:R-:W2:Y:S02]  /*0cf0*/  USETMAXREG.TRY_ALLOC.CTAPOOL UP0, 0xf0 ;  /* 0x000000f0000079c8 */ /* 0x000ea40008000600 */
[----:B--2---:R-:W-:-:S13]  /*0d00*/  PLOP3.LUT P0, PT, PT, PT, UP0, 0x80, 0x0 ;  /* 0x000000000000781c */ /* 0x004fda0003f0f008 */
[----:B------:R-:W-:Y:S05]  /*0d10*/  @!P0 BRA `(.L_x_4) ;  /* 0xfffffffc00f08947 */ /* 0x000fea000383ffff */
[----:B------:R-:W-:Y:S02]  /*0d20*/  ULDC.64 UR4, c[0x0][0x598] ;  /* 0x0001660000047ab9 */ /* 0x000fe40000000a00 */
[----:B------:R-:W-:-:S04]  /*0d30*/  ISETP.NE.U32.AND P0, PT, RZ, UR4, PT ;  /* 0x00000004ff007c0c */ /* 0x000fc8000bf05070 */
[----:B------:R-:W-:-:S13]  /*0d40*/  ISETP.NE.AND.EX P0, PT, RZ, UR5, PT, P0 ;  /* 0x00000005ff007c0c */ /* 0x000fda000bf05300 */
[----:B------:R-:W-:Y:S05]  /*0d50*/  @!P0 BRA `(.L_x_7) ;  /* 0x0000000000248947 */ /* 0x000fea0003800000 */
[----:B------:R-:W2:Y:S01]  /*0d60*/  LDC.64 R2, c[0x0][0x598] ;  /* 0x00016600ff027b82 */ /* 0x000ea20000000a00 */
[----:B------:R-:W-:Y:S02]  /*0d70*/  ULDC.64 UR4, c[0x0][0x208] ;  /* 0x0000820000047ab9 */ /* 0x000fe40000000a00 */
[----:B--2---:R-:W2:Y:S02]  /*0d80*/  LDG.E.64 R2, desc[UR4][R2.64] ;  /* 0x0000000402027981 */ /* 0x004ea4000c1e1b00 */
[----:B--2---:R-:W-:-:S04]  /*0d90*/  ISETP.NE.U32.AND P0, PT, R2, RZ, PT ;  /* 0x000000ff0200720c */ /* 0x004fc80003f05070 */
[----:B------:R-:W-:-:S13]  /*0da0*/  ISETP.NE.AND.EX P0, PT, R3, RZ, PT, P0 ;  /* 0x000000ff0300720c */ /* 0x000fda0003f05300 */
[----:B------:R-:W-:Y:S05]  /*0db0*/  @!P0 BRA `(.L_x_7) ;  /* 0x00000000000c8947 */ /* 0x000fea0003800000 */
[----:B------:R-:W-:Y:S02]  /*0dc0*/  ULDC.64 UR4, c[0x0][0x208] ;  /* 0x0000820000047ab9 */ /* 0x000fe40000000a00 */
[----:B------:R2:W5:Y:S01]  /*0dd0*/  LD.E R2, desc[UR4][R2.64] ;  /* 0x0000000402027980 */ /* 0x000562000c101900 */
[----:B------:R-:W-:Y:S05]  /*0de0*/  BRA `(.L_x_8) ;  /* 0x0000000000287947 */ /* 0x000fea0003800000 */
.L_x_7:
[----:B------:R-:W-:Y:S02]  /*0df0*/  ULDC.64 UR4, c[0x0][0x588] ;  /* 0x0001620000047ab9 */ /* 0x000fe40000000a00 */
[----:B------:R-:W-:-:S04]  /*0e00*/  ISETP.NE.U32.AND P0, PT, RZ, UR4, PT ;  /* 0x00000004ff007c0c */ /* 0x000fc8000bf05070 */
[----:B------:R-:W-:-:S13]  /*0e10*/  ISETP.NE.AND.EX P0, PT, RZ, UR5, PT, P0 ;  /* 0x00000005ff007c0c */ /* 0x000fda000bf05300 */
[----:B------:R-:W-:Y:S05]  /*0e20*/  @!P0 BRA `(.L_x_9) ;  /* 0x0000000000108947 */ /* 0x000fea0003800000 */
[----:B------:R-:W2:Y:S01]  /*0e30*/  LDC.64 R2, c[0x0][0x588] ;  /* 0x00016200ff027b82 */ /* 0x000ea20000000a00 */
[----:B------:R-:W-:Y:S02]  /*0e40*/  ULDC.64 UR4, c[0x0][0x208] ;  /* 0x0000820000047ab9 */ /* 0x000fe40000000a00 */
[----:B--2---:R3:W5:Y:S01]  /*0e50*/  LDG.E R2, desc[UR4][R2.64] ;  /* 0x0000000402027981 */ /* 0x004762000c1e1900 */
[----:B------:R-:W-:Y:S05]  /*0e60*/  BRA `(.L_x_8) ;  /* 0x0000000000087947 */ /* 0x000fea0003800000 */
.L_x_9:
[----:B------:R-:W-:Y:S02]  /*0e70*/  ULDC UR4, c[0x0][0x580] ;  /* 0x0001600000047ab9 */ /* 0x000fe40000000800 */
[----:B------:R-:W-:-:S07]  /*0e80*/  IMAD.U32 R2, RZ, RZ, UR4 ;  /* 0x00000004ff027e24 */ /* 0x000fce000f8e00ff */
.L_x_8:
[----:B------:R-:W-:Y:S02]  /*0e90*/  ULDC.64 UR4, c[0x0][0x5a0] ;  /* 0x0001680000047ab9 */ /* 0x000fe40000000a00 */
[----:B------:R-:W-:-:S04]  /*0ea0*/  ISETP.NE.U32.AND P0, PT, RZ, UR4, PT ;  /* 0x00000004ff007c0c */ /* 0x000fc8000bf05070 */
[----:B------:R-:W-:-:S13]  /*0eb0*/  ISETP.NE.AND.EX P0, PT, RZ, UR5, PT, P0 ;  /* 0x00000005ff007c0c */ /* 0x000fda000bf05300 */
[----:B------:R-:W-:Y:S05]  /*0ec0*/  @!P0 BRA `(.L_x_10) ;  /* 0x0000000000248947 */ /* 0x000fea0003800000 */
[----:B0-----:R-:W0:Y:S01]  /*0ed0*/  LDC.64 R4, c[0x0][0x5a0] ;  /* 0x00016800ff047b82 */ /* 0x001e220000000a00 */
[----:B------:R-:W-:Y:S02]  /*0ee0*/  ULDC.64 UR4, c[0x0][0x208] ;  /* 0x0000820000047ab9 */ /* 0x000fe40000000a00 */
[----:B0-----:R-:W4:Y:S02]  /*0ef0*/  LDG.E.64 R4, desc[UR4][R4.64] ;  /* 0x0000000404047981 */ /* 0x001f24000c1e1b00 */
[----:B----4-:R-:W-:-:S04]  /*0f00*/  ISETP.NE.U32.AND P0, PT, R4, RZ, PT ;  /* 0x000000ff0400720c */ /* 0x010fc80003f05070 */
[----:B------:R-:W-:-:S13]  /*0f10*/  ISETP.NE.AND.EX P0, PT, R5, RZ, PT, P0 ;  /* 0x000000ff0500720c */ /* 0x000fda0003f05300 */
[----:B------:R-:W-:Y:S05]  /*0f20*/  @!P0 BRA `(.L_x_10) ;  /* 0x00000000000c8947 */ /* 0x000fea0003800000 */
[----:B------:R-:W-:Y:S02]  /*0f30*/  ULDC.64 UR4, c[0x0][0x208] ;  /* 0x0000820000047ab9 */ /* 0x000fe40000000a00 */
[----:B------:R0:W5:Y:S01]  /*0f40*/  LD.E R16, desc[UR4][R4.64] ;  /* 0x0000000404107980 */ /* 0x000162000c101900 */
[----:B------:R-:W-:Y:S05]  /*0f50*/  BRA `(.L_x_11) ;  /* 0x0000000000287947 */ /* 0x000fea0003800000 */
.L_x_10:
[----:B------:R-:W-:Y:S02]  /*0f60*/  ULDC.64 UR4, c[0x0][0x590] ;  /* 0x0001640000047ab9 */ /* 0x000fe40000000a00 */
[----:B------:R-:W-:-:S04]  /*0f70*/  ISETP.NE.U32.AND P0, PT, RZ, UR4, PT ;  /* 0x00000004ff007c0c */ /* 0x000fc8000bf05070 */
[----:B------:R-:W-:-:S13]  /*0f80*/  ISETP.NE.AND.EX P0, PT, RZ, UR5, PT, P0 ;  /* 0x00000005ff007c0c */ /* 0x000fda000bf05300 */
[----:B------:R-:W-:Y:S05]  /*0f90*/  @!P0 BRA `(.L_x_12) ;  /* 0x0000000000108947 */ /* 0x000fea0003800000 */
[----:B------:R-:W4:Y:S01]  /*0fa0*/  LDC.64 R16, c[0x0][0x590] ;  /* 0x00016400ff107b82 */ /* 0x000f220000000a00 */
[----:B------:R-:W-:Y:S02]  /*0fb0*/  ULDC.64 UR4, c[0x0][0x208] ;  /* 0x0000820000047ab9 */ /* 0x000fe40000000a00 */
[----:B----4-:R4:W5:Y:S01]  /*0fc0*/  LDG.E R16, desc[UR4][R16.64] ;  /* 0x0000000410107981 */ /* 0x010962000c1e1900 */
[----:B------:R-:W-:Y:S05]  /*0fd0*/  BRA `(.L_x_11) ;  /* 0x0000000000087947 */ /* 0x000fea0003800000 */
.L_x_12:
[----:B------:R-:W-:Y:S02]  /*0fe0*/  ULDC UR4, c[0x0][0x584] ;  /* 0x0001610000047ab9 */ /* 0x000fe40000000800 */
[----:B------:R-:W-:-:S07]  /*0ff0*/  IMAD.U32 R16, RZ, RZ, UR4 ;  /* 0x00000004ff107e24 */ /* 0x000fce000f8e00ff */
.L_x_11:
[----:B------:R-:W-:-:S13]  /*1000*/  LOP3.LUT P0, RZ, R6, 0xff, RZ, 0xc0, !PT ;  /* 0x000000ff06ff7812 */ /* 0x000fda000780c0ff */
[----:B------:R-:W-:Y:S05]  /*1010*/  @!P0 EXIT ;  /* 0x000000000000894d */ /* 0x000fea0003800000 */
[----:B------:R-:W-:Y:S02]  /*1020*/  ULDC UR4, c[0x0][0x28c] ;  /* 0x0000a30000047ab9 */ /* 0x000fe40000000800 */
[----:B------:R-:W-:-:S04]  /*1030*/  UIADD3 UR4, UR4, 0x3f, URZ ;  /* 0x0000003f04047890 */ /* 0x000fc8000fffe03f */
[----:B------:R-:W-:-:S04]  /*1040*/  USHF.R.S32.HI UR5, URZ, 0x1f, UR4 ;  /* 0x0000001f3f057899 */ /* 0x000fc80008011404 */
[----:B------:R-:W-:-:S03]  /*1050*/  ULEA.HI UR5, UR5, UR4, URZ, 0x6 ;  /* 0x0000000405057291 */ /* 0x000fc6000f8f303f */
[----:B------:R-:W-:Y:S01]  /*1060*/  UMOV UR4, URZ ;  /* 0x0000003f00047c82 */ /* 0x000fe20008000000 */
[----:B------:R-:W-:Y:S01]  /*1070*/  USHF.R.S32.HI UR6, URZ, 0x6, UR5 ;  /* 0x000000063f067899 */ /* 0x000fe20008011405 */
[----:B--23--:R-:W-:Y:S02]  /*1080*/  MOV R3, UR4 ;  /* 0x0000000400037c02 */ /* 0x00cfe40008000f00 */
[----:B------:R-:W-:Y:S02]  /*1090*/  UMOV UR5, URZ ;  /* 0x0000003f00057c82 */ /* 0x000fe40008000000 */
[----:B-1----:R-:W-:Y:S02]  /*10a0*/  IMAD.U32 R0, RZ, RZ, UR5 ;  /* 0x00000005ff007e24 */ /* 0x002fe4000f8e00ff */
[----:B0-----:R-:W-:-:S05]  /*10b0*/  IMAD.U32 R4, RZ, RZ, UR6 ;  /* 0x00000006ff047e24 */ /* 0x001fca000f8e00ff */
[----:B------:R0:W-:Y:S04]  /*10c0*/  STL [R1+0xb4], R4 ;  /* 0x0000b40401007387 */ /* 0x0001e80000100800 */
[----:B------:R0:W-:Y:S04]  /*10d0*/  STL [R1+0xb0], R0 ;  /* 0x0000b00001007387 */ /* 0x0001e80000100800 */
[----:B------:R0:W-:Y:S02]  /*10e0*/  STL [R1+0xa4], R3 ;  /* 0x0000a40301007387 */ /* 0x0001e40000100800 */
.L_x_508:
[----:B0-----:R-:W0:Y:S01]  /*10f0*/  S2R R0, SR_TID.X ;  /* 0x0000000000007919 */ /* 0x001e220000002100 */
[----:B-1----:R-:W1:Y:S01]  /*1100*/  S2UR UR7, SR_CgaCtaId ;  /* 0x00000000000779c3 */ /* 0x002e620000008800 */
[----:B------:R-:W-:Y:S02]  /*1110*/  UMOV UR6, 0x400 ;  /* 0x0000040000067882 */ /* 0x000fe40000000000 */
[----:B-1----:R-:W-:-:S06]  /*1120*/  ULEA UR8, UR7, UR6, 0x18 ;  /* 0x0000000607087291 */ /* 0x002fcc000f8ec03f */
[----:B----45:R-:W-:Y:S01]  /*1130*/  IMAD.U32 R17, RZ, RZ, UR8 ;  /* 0x00000008ff117e24 */ /* 0x030fe2000f8e00ff */
[----:B0-----:R-:W-:-:S04]  /*1140*/  LOP3.LUT R0, R0, 0x80, RZ, 0xc0, !PT ;  /* 0x0000008000007812 */ /* 0x001fc800078ec0ff */
[----:B------:R-:W-:-:S06]  /*1150*/  SHF.R.U32.HI R0, RZ, 0x7, R0 ;  /* 0x00000007ff007819 */ /* 0x000fcc0000011600 */
[----:B------:R-:W0:Y:S02]  /*1160*/  SHFL.IDX PT, R0, R0, RZ, 0x1f ;  /* 0x00001fff00007589 */ /* 0x000e2400000e0000 */
[----:B0-----:R-:W-:-:S13]  /*1170*/  R2UR UR4, R0 ;  /* 0x00000000000472ca */ /* 0x001fda00000e0000 */
[----:B------:R-:W-:-:S04]  /*1180*/  ULEA.HI UR5, UR4, UR4, URZ, 0x1 ;  /* 0x0000000404057291 */ /* 0x000fc8000f8f083f */
[----:B------:R-:W-:-:S04]  /*1190*/  ULOP3.LUT UR5, UR5, 0x7fffe, URZ, 0xc0, !UPT ;  /* 0x0007fffe05057892 */ /* 0x000fc8000f8ec03f */
[----:B------:R-:W-:-:S03]  /*11a0*/  UIADD3 UR5, UR4, -UR5, URZ ;  /* 0x8000000504057290 */ /* 0x000fc6000fffe03f */
[----:B------:R-:W-:Y:S01]  /*11b0*/  ULDC UR4, c[0x0][0x28c] ;  /* 0x0000a30000047ab9 */ /* 0x000fe20000000800 */
[----:B------:R-:W-:Y:S01]  /*11c0*/  ULEA UR5, UR5, UR8, 0xd ;  /* 0x0000000805057291 */ /* 0x000fe2000f8e683f */
[----:B------:R-:W-:-:S03]  /*11d0*/  ISETP.LT.AND P0, PT, RZ, UR4, PT ;  /* 0x00000004ff007c0c */ /* 0x000fc6000bf01270 */
[----:B------:R-:W-:-:S04]  /*11e0*/  UIADD3 UR5, UR5, 0x100, URZ ;  /* 0x0000010005057890 */ /* 0x000fc8000fffe03f */
[----:B------:R-:W-:-:S04]  /*11f0*/  USHF.R.U32.HI UR5, URZ, 0x4, UR5 ;  /* 0x000000043f057899 */ /* 0x000fc80008011605 */
[----:B------:R-:W-:Y:S02]  /*1200*/  ULOP3.LUT UR36, UR5, 0x3fff, URZ, 0xc0, !UPT ;  /* 0x00003fff05247892 */ /* 0x000fe4000f8ec03f */
[----:B---3--:R-:W-:Y:S10]  /*1210*/  @P0 BRA `(.L_x_13) ;  /* 0x0000000000400947 */ /* 0x008ff40003800000 */
[----:B------:R-:W-:Y:S01]  /*1220*/  MOV R0, 0x0 ;  /* 0x0000000000007802 */ /* 0x000fe20000000f00 */
[----:B------:R-:W-:Y:S01]  /*1230*/  ULDC.64 UR4, c[0x4][0x68] ;  /* 0x01001a0000047ab9 */ /* 0x000fe20000000a00 */
[----:B------:R-:W-:Y:S01]  /*1240*/  ULDC.64 UR6, c[0x4][0x8] ;  /* 0x0100020000067ab9 */ /* 0x000fe20000000a00 */
[----:B------:R-:W-:Y:S01]  /*1250*/  IMAD.U32 R4, RZ, RZ, UR4 ;  /* 0x00000004ff047e24 */ /* 0x000fe2000f8e00ff */
[----:B------:R0:W1:Y:S01]  /*1260*/  LDC.64 R14, c[0x4][R0] ;  /* 0x01000000000e7b82 */ /* 0x0000620000000a00 */
[----:B------:R-:W-:Y:S01]  /*1270*/  IMAD.U32 R5, RZ, RZ, UR5 ;  /* 0x00000005ff057e24 */ /* 0x000fe2000f8e00ff */
[----:B------:R-:W-:Y:S01]  /*1280*/  ULDC.64 UR4, c[0x4][0x70] ;  /* 0x01001c0000047ab9 */ /* 0x000fe20000000a00 */
[----:B------:R-:W-:Y:S01]  /*1290*/  IMAD.U32 R10, RZ, RZ, UR6 ;  /* 0x00000006ff0a7e24 */ /* 0x000fe2000f8e00ff */
[----:B------:R-:W-:Y:S01]  /*12a0*/  MOV R12, 0x1 ;  /* 0x00000001000c7802 */ /* 0x000fe20000000f00 */
[----:B------:R-:W-:Y:S02]  /*12b0*/  IMAD.U32 R6, RZ, RZ, UR4 ;  /* 0x00000004ff067e24 */ /* 0x000fe4000f8e00ff */
[----:B------:R-:W-:-:S02]  /*12c0*/  IMAD.U32 R7, RZ, RZ, UR5 ;  /* 0x00000005ff077e24 */ /* 0x000fc4000f8e00ff */
[----:B------:R-:W-:Y:S02]  /*12d0*/  IMAD.U32 R11, RZ, RZ, UR7 ;  /* 0x00000007ff0b7e24 */ /* 0x000fe4000f8e00ff */
[----:B------:R-:W-:Y:S02]  /*12e0*/  IMAD.MOV.U32 R8, RZ, RZ, 0x1e1 ;  /* 0x000001e1ff087424 */ /* 0x000fe400078e00ff */
[----:B0-----:R-:W-:-:S07]  /*12f0*/  IMAD.MOV.U32 R13, RZ, RZ, RZ ;  /* 0x000000ffff0d7224 */ /* 0x001fce00078e00ff */
[----:B------:R-:W-:-:S07]  /*1300*/  LEPC R20, `(.L_x_13) ;  /* 0x000000001014794e */ /* 0x000fce0000000000 */
[----:B-1---5:R-:W-:Y:S05]  /*1310*/  CALL.ABS.NOINC R14 ;  /* 0x000000000e007343 */ /* 0x022fea0003c00000 */
.L_x_13:
[----:B------:R-:W2:Y:S02]  /*1320*/  LDL R20, [R1+0x90] ;  /* 0x0000900001147983 */ /* 0x000ea40000100800 */
[----:B--2---:R-:W-:-:S13]  /*1330*/  R2UR UR4, R20 ;  /* 0x00000000140472ca */ /* 0x004fda00000e0000 */
[----:B------:R-:W-:-:S06]  /*1340*/  ULOP3.LUT UR4, UR4, 0x1, URZ, 0xfc, !UPT ;  /* 0x0000000104047892 */ /* 0x000fcc000f8efc3f */
[----:B------:R-:W-:-:S05]  /*1350*/  IMAD.U32 R0, RZ, RZ, UR4 ;  /* 0x00000004ff007e24 */ /* 0x000fca000f8e00ff */
[----:B------:R-:W-:-:S13]  /*1360*/  ISETP.NE.AND P0, PT, R0, 0x3, PT ;  /* 0x000000030000780c */ /* 0x000fda0003f05270 */
[----:B------:R-:W-:Y:S05]  /*1370*/  @!P0 BRA `(.L_x_14) ;  /* 0x0000000000048947 */ /* 0x000fea0003800000 */
[----:B------:R-:W-:Y:S01]  /*1380*/  BPT.TRAP 0x1 ;  /* 0x000000040000795c */ /* 0x000fe20000300000 */
.L_x_14:
[----:B------:R-:W2:Y:S04]  /*1390*/  LDL R3, [R1+0xa4] ;  /* 0x0000a40001037983 */ /* 0x000ea80000100800 */
[----:B------:R-:W3:Y:S01]  /*13a0*/  LDL R0, [R1+0xb0] ;  /* 0x0000b00001007983 */ /* 0x000ee20000100800 */
[----:B------:R-:W-:Y:S02]  /*13b0*/  R2UR UR4, R17 ;  /* 0x00000000110472ca */ /* 0x000fe400000e0000 */
[----:B--2---:R-:W-:Y:S02]  /*13c0*/  R2UR UR6, R3 ;  /* 0x00000000030672ca */ /* 0x004fe400000e0000 */
[----:B---3--:R-:W-:-:S11]  /*13d0*/  R2UR UR5, R0 ;  /* 0x00000000000572ca */ /* 0x008fd600000e0000 */
[----:B------:R-:W-:Y:S02]  /*13e0*/  IMAD.U32 R3, RZ, RZ, UR6 ;  /* 0x00000006ff037e24 */ /* 0x000fe4000f8e00ff */
[----:B------:R-:W-:-:S03]  /*13f0*/  IMAD.U32 R0, RZ, RZ, UR5 ;  /* 0x00000005ff007e24 */ /* 0x000fc6000f8e00ff */
[----:B------:R-:W-:Y:S02]  /*1400*/  LEA R3, R3, UR4, 0x3 ;  /* 0x0000000403037c11 */ /* 0x000fe4000f8e18ff */
[----:B------:R-:W-:-:S04]  /*1410*/  SHF.L.U32 R0, R0, 0x1f, RZ ;  /* 0x0000001f00007819 */ /* 0x000fc800000006ff */
[----:B------:R0:W1:Y:S01]  /*1420*/  SYNCS.PHASECHK.TRANS64.TRYWAIT P1, [R3+URZ], R0 ;  /* 0x00000000030075a7 */ /* 0x000062000802017f */
[----:B------:R-:W-:Y:S05]  /*1430*/  @!P0 BRA `(.L_x_15) ;  /* 0x0000000000048947 */ /* 0x000fea0003800000 */
[----:B------:R-:W-:Y:S01]  /*1440*/  BPT.TRAP 0x1 ;  /* 0x000000040000795c */ /* 0x000fe20000300000 */
.L_x_15:
[----:B-1----:R-:W-:Y:S05]  /*1450*/  @P1 BRA `(.L_x_16) ;  /* 0x0000000000081947 */ /* 0x002fea0003800000 */
[----:B------:R-:W1:Y:S02]  /*1460*/  SYNCS.PHASECHK.TRANS64.TRYWAIT P1, [R3+URZ], R0 ;  /* 0x00000000030075a7 */ /* 0x000e64000802017f */
[----:B-1----:R-:W-:Y:S05]  /*1470*/  @!P1 BRA `(.L_x_17) ;  /* 0x000001b400449947 */ /* 0x002fea0003800000 */
.L_x_16:
[----:B------:R-:W2:Y:S02]  /*1480*/  LDL R4, [R1+0xb4] ;  /* 0x0000b40001047983 */ /* 0x000ea40000100800 */
[----:B--2---:R-:W-:-:S13]  /*1490*/  R2UR UR5, R4 ;  /* 0x00000000040572ca */ /* 0x004fda00000e0000 */
[----:B------:R-:W-:-:S04]  /*14a0*/  UISETP.LT.AND UP0, UPT, UR5, 0x1, UPT ;  /* 0x000000010500788c */ /* 0x000fc8000bf01270 */
[----:B------:R-:W-:-:S06]  /*14b0*/  USEL UR4, UR5, 0x1, UP0 ;  /* 0x0000000105047887 */ /* 0x000fcc0008000000 */
[----:B------:R-:W-:-:S05]  /*14c0*/  IMAD.U32 R8, RZ, RZ, UR4 ;  /* 0x00000004ff087e24 */ /* 0x000fca000f8e00ff */
[----:B------:R-:W-:Y:S01]  /*14d0*/  IADD3 R8, -R8, UR5, RZ ;  /* 0x0000000508087c10 */ /* 0x000fe2000fffe1ff */
[----:B------:R-:W-:Y:S05]  /*14e0*/  WARPSYNC.ALL ;  /* 0x0000000000007948 */ /* 0x000fea0003800000 */
[----:B------:R-:W-:Y:S01]  /*14f0*/  ISETP.GE.AND P1, PT, R8, 0x1, PT ;  /* 0x000000010800780c */ /* 0x000fe20003f26270 */
[----:B------:R2:W-:Y:S04]  /*1500*/  STL [R1+0x15c], R8 ;  /* 0x00015c0801007387 */ /* 0x0005e80000100800 */
[----:B-----5:R3:W-:Y:S04]  /*1510*/  STL [R1+0x158], R2 ;  /* 0x0001580201007387 */ /* 0x0207e80000100800 */
[----:B------:R-:W4:Y:S01]  /*1520*/  LDL R13, [R1+0xa4] ;  /* 0x0000a400010d7983 */ /* 0x000f220000100800 */
[----:B------:R-:W-:Y:S01]  /*1530*/  R2UR UR4, R17 ;  /* 0x00000000110472ca */ /* 0x000fe200000e0000 */
[----:B------:R-:W-:Y:S01]  /*1540*/  ULOP3.LUT UR5, UR36, 0x10000, URZ, 0xfc, !UPT ;  /* 0x0001000024057892 */ /* 0x000fe2000f8efc3f */
[----:B------:R-:W-:Y:S01]  /*1550*/  WARPGROUP.ARRIVE ;  /* 0x00000000000079c5 */ /* 0x000fe20000000000 */
[----:B------:R-:W-:Y:S01]  /*1560*/  UMOV UR37, 0x40000040 ;  /* 0x4000004000257882 */ /* 0x000fe20000000000 */
[----:B------:R-:W-:Y:S01]  /*1570*/  UMOV UR39, 0x40000040 ;  /* 0x4000004000277882 */ /* 0x000fe20000000000 */
[----:B------:R-:W-:Y:S01]  /*1580*/  UMOV UR21, UR37 ;  /* 0x0000002500157c82 */ /* 0x000fe20008000000 */
[----:B------:R-:W-:Y:S01]  /*1590*/  UMOV UR23, 0x40000040 ;  /* 0x4000004000177882 */ /* 0x000fe20000000000 */
[----:B------:R-:W-:Y:S01]  /*15a0*/  UMOV UR17, UR37 ;  /* 0x0000002500117c82 */ /* 0x000fe20008000000 */
[----:B------:R-:W-:Y:S01]  /*15b0*/  UMOV UR19, 0x40000040 ;  /* 0x4000004000137882 */ /* 0x000fe20000000000 */
[----:B------:R-:W-:Y:S01]  /*15c0*/  UMOV UR45, UR37 ;  /* 0x00000025002d7c82 */ /* 0x000fe20008000000 */
[----:B------:R-:W-:Y:S01]  /*15d0*/  UMOV UR47, 0x40000040 ;  /* 0x40000040002f7882 */ /* 0x000fe20000000000 */
[----:B------:R-:W-:Y:S01]  /*15e0*/  UMOV UR29, UR37 ;  /* 0x00000025001d7c82 */ /* 0x000fe20008000000 */
[----:B------:R-:W-:Y:S01]  /*15f0*/  UMOV UR31, 0x40000040 ;  /* 0x40000040001f7882 */ /* 0x000fe20000000000 */
[----:B------:R-:W-:Y:S01]  /*1600*/  UIADD3 UR4, UR4, 0x18100, URZ ;  /* 0x0001810004047890 */ /* 0x000fe2000fffe03f */
[----:B------:R-:W-:Y:S01]  /*1610*/  STL.64 [R1+0x150], R18 ;  /* 0x0001501201007387 */ /* 0x000fe20000100a00 */
[----:B------:R-:W-:Y:S01]  /*1620*/  UMOV UR25, UR37 ;  /* 0x0000002500197c82 */ /* 0x000fe20008000000 */
[----:B------:R-:W-:Y:S01]  /*1630*/  UMOV UR27, 0x40000040 ;  /* 0x40000040001b7882 */ /* 0x000fe20000000000 */
[----:B------:R-:W-:Y:S01]  /*1640*/  USHF.R.U32.HI UR4, URZ, 0x4, UR4 ;  /* 0x000000043f047899 */ /* 0x000fe20008011604 */
[----:B------:R3:W-:Y:S01]  /*1650*/  STL.64 [R1+0x148], R16 ;  /* 0x0001481001007387 */ /* 0x0007e20000100a00 */
[----:B------:R-:W-:Y:S01]  /*1660*/  UMOV UR61, UR23 ;  /* 0x00000017003d7c82 */ /* 0x000fe20008000000 */
[----:B------:R-:W-:Y:S01]  /*1670*/  UMOV UR9, UR19 ;  /* 0x0000001300097c82 */ /* 0x000fe20008000000 */
[----:B------:R-:W-:Y:S01]  /*1680*/  ULOP3.LUT UR4, UR4, 0x3fff, URZ, 0xc0, !UPT ;  /* 0x00003fff04047892 */ /* 0x000fe2000f8ec03f */
[----:B------:R-:W-:Y:S01]  /*1690*/  IMAD.U32 R6, RZ, RZ, UR5 ;  /* 0x00000005ff067e24 */ /* 0x000fe2000f8e00ff */
[----:B------:R-:W-:Y:S01]  /*16a0*/  UMOV UR11, 0x40000040 ;  /* 0x40000040000b7882 */ /* 0x000fe20000000000 */
[----:B------:R-:W-:Y:S01]  /*16b0*/  UMOV UR41, UR37 ;  /* 0x0000002500297c82 */ /* 0x000fe20008000000 */
[----:B------:R-:W-:Y:S01]  /*16c0*/  ULOP3.LUT UR4, UR4, 0x10000, URZ, 0xfc, !UPT ;  /* 0x0001000004047892 */ /* 0x000fe2000f8efc3f */
[----:B------:R-:W-:Y:S01]  /*16d0*/  UMOV UR43, 0x40000040 ;  /* 0x40000040002b7882 */ /* 0x000fe20000000000 */
[----:B------:R-:W-:Y:S01]  /*16e0*/  UMOV UR33, UR37 ;  /* 0x0000002500217c82 */ /* 0x000fe20008000000 */
[----:B------:R-:W-:Y:S01]  /*16f0*/  UMOV UR35, 0x40000040 ;  /* 0x4000004000237882 */ /* 0x000fe20000000000 */
[----:B------:R-:W-:-:S02]  /*1700*/  UMOV UR53, UR37 ;  /* 0x0000002500357c82 */ /* 0x000fc40008000000 */
[----:B------:R-:W-:Y:S01]  /*1710*/  IMAD.U32 R7, RZ, RZ, UR4 ;  /* 0x00000004ff077e24 */ /* 0x000fe2000f8e00ff */
[----:B------:R-:W-:Y:S01]  /*1720*/  UMOV UR55, 0x40000040 ;  /* 0x4000004000377882 */ /* 0x000fe20000000000 */
[----:B------:R-:W-:Y:S01]  /*1730*/  UMOV UR49, UR37 ;  /* 0x0000002500317c82 */ /* 0x000fe20008000000 */
[----:B------:R-:W-:Y:S01]  /*1740*/  UMOV UR51, 0x40000040 ;  /* 0x4000004000337882 */ /* 0x000fe20000000000 */
[----:B------:R-:W-:Y:S01]  /*1750*/  UMOV UR57, UR37 ;  /* 0x0000002500397c82 */ /* 0x000fe20008000000 */
[----:B------:R-:W-:Y:S01]  /*1760*/  UMOV UR59, 0x40000040 ;  /* 0x40000040003b7882 */ /* 0x000fe20000000000 */
[----:B------:R-:W-:Y:S01]  /*1770*/  UMOV UR13, 0x40000040 ;  /* 0x40000040000d7882 */ /* 0x000fe20000000000 */
[----:B------:R-:W-:Y:S01]  /*1780*/  UMOV UR15, UR59 ;  /* 0x0000003b000f7c82 */ /* 0x000fe20008000000 */
[----:B----4-:R-:W-:-:S13]  /*1790*/  R2UR UR7, R13 ;  /* 0x000000000d0772ca */ /* 0x010fda00000e0000 */
[----:B------:R-:W-:Y:S02]  /*17a0*/  ULEA UR6, UR7, UR5, 0xb ;  /* 0x0000000507067291 */ /* 0x000fe4000f8e583f */
[----:B------:R-:W-:Y:S02]  /*17b0*/  UIMAD UR4, UR7, 0x780, UR4 ;  /* 0x00000780070478a4 */ /* 0x000fe4000f8e0204 */
[----:B------:R-:W-:Y:S02]  /*17c0*/  UIADD3 UR12, UR6, 0x400, URZ ;  /* 0x00000400060c7890 */ /* 0x000fe4000fffe03f */
[----:B------:R-:W-:Y:S01]  /*17d0*/  UIADD3 UR7, UR4, 0x80, URZ ;  /* 0x0000008004077890 */ /* 0x000fe2000fffe03f */
[----:B------:R-:W-:Y:S02]  /*17e0*/  UMOV UR36, UR6 ;  /* 0x0000000600247c82 */ /* 0x000fe40008000000 */
[----:B------:R-:W-:Y:S01]  /*17f0*/  UMOV UR38, UR4 ;  /* 0x0000000400267c82 */ /* 0x000fe20008000000 */
[----:B------:R-:W-:Y:S01]  /*1800*/  UMOV UR20, UR36 ;  /* 0x0000002400147c82 */ /* 0x000fe20008000000 */
[----:B------:R-:W-:Y:S01]  /*1810*/  HGMMA.64x16x16.F32 R20, gdesc[UR36], RZ, !UPT, gsb0 ;  /* 0x00200000241479f0 */ /* 0x000fe2000c0008ff */
[----:B------:R-:W-:Y:S01]  /*1820*/  UIADD3 UR8, UR4, 0x100, URZ ;  /* 0x0000010004087890 */ /* 0x000fe2000fffe03f */
[----:B------:R-:W-:Y:S01]  /*1830*/  UMOV UR22, UR7 ;  /* 0x0000000700167c82 */ /* 0x000fe20008000000 */
[----:B------:R-:W-:Y:S01]  /*1840*/  UMOV UR16, UR36 ;  /* 0x0000002400107c82 */ /* 0x000fe20008000000 */
[----:B------:R-:W-:Y:S01]  /*1850*/  UIADD3 UR46, UR4, 0x180, URZ ;  /* 0x00000180042e7890 */ /* 0x000fe2000fffe03f */
[----:B------:R-:W-:-:S03]  /*1860*/  UMOV UR44, UR36 ;  /* 0x00000024002c7c82 */ /* 0x000fc60008000000 */
[----:B------:R-:W-:Y:S01]  /*1870*/  UMOV UR18, UR8 ;  /* 0x0000000800127c82 */ /* 0x000fe20008000000 */
[----:B------:R-:W-:Y:S01]  /*1880*/  UIADD3 UR30, UR4, 0x200, URZ ;  /* 0x00000200041e7890 */ /* 0x000fe2000fffe03f */
[----:B------:R-:W-:Y:S01]  /*1890*/  UMOV UR28, UR36 ;  /* 0x00000024001c7c82 */ /* 0x000fe20008000000 */
[----:B------:R-:W-:Y:S01]  /*18a0*/  UIADD3 UR26, UR4, 0x280, URZ ;  /* 0x00000280041a7890 */ /* 0x000fe2000fffe03f */
[----:B------:R-:W-:Y:S01]  /*18b0*/  UMOV UR24, UR36 ;  /* 0x0000002400187c82 */ /* 0x000fe20008000000 */
[----:B------:R-:W-:Y:S01]  /*18c0*/  UMOV UR60, UR22 ;  /* 0x00000016003c7c82 */ /* 0x000fe20008000000 */
[----:B------:R-:W-:Y:S01]  /*18d0*/  UMOV UR8, UR18 ;  /* 0x0000001200087c82 */ /* 0x000fe20008000000 */
[----:B------:R-:W-:Y:S02]  /*18e0*/  UIADD3 UR10, UR4, 0x400, URZ ;  /* 0x00000400040a7890 */ /* 0x000fe4000fffe03f */
[----:B------:R-:W-:Y:S01]  /*18f0*/  UIADD3 UR42, UR4, 0x480, URZ ;  /* 0x00000480042a7890 */ /* 0x000fe2000fffe03f */
[----:B------:R-:W-:Y:S01]  /*1900*/  UMOV UR40, UR36 ;  /* 0x0000002400287c82 */ /* 0x000fe20008000000 */
[----:B------:R-:W-:Y:S01]  /*1910*/  UIADD3 UR34, UR4, 0x500, URZ ;  /* 0x0000050004227890 */ /* 0x000fe2000fffe03f */
[----:B------:R-:W-:Y:S01]  /*1920*/  UMOV UR32, UR36 ;  /* 0x0000002400207c82 */ /* 0x000fe20008000000 */
[----:B------:R-:W-:Y:S01]  /*1930*/  UIADD3 UR54, UR4, 0x580, URZ ;  /* 0x0000058004367890 */ /* 0x000fe2000fffe03f */
[----:B------:R-:W-:Y:S01]  /*1940*/  UMOV UR52, UR36 ;  /* 0x0000002400347c82 */ /* 0x000fe20008000000 */
[----:B------:R-:W-:Y:S01]  /*1950*/  UIADD3 UR50, UR4, 0x600, URZ ;  /* 0x0000060004327890 */ /* 0x000fe2000fffe03f */
[----:B------:R-:W-:Y:S01]  /*1960*/  UMOV UR48, UR36 ;  /* 0x0000002400307c82 */ /* 0x000fe20008000000 */
[----:B------:R-:W-:-:S02]  /*1970*/  UIADD3 UR7, UR4, 0x680, URZ ;  /* 0x0000068004077890 */ /* 0x000fc4000fffe03f */
[----:B------:R-:W-:Y:S01]  /*1980*/  UIADD3 UR58, UR4, 0x700, URZ ;  /* 0x00000700043a7890 */ /* 0x000fe2000fffe03f */
[----:B------:R-:W-:Y:S01]  /*1990*/  UMOV UR56, UR36 ;  /* 0x0000002400387c82 */ /* 0x000fe20008000000 */
[----:B------:R-:W-:-:S05]  /*19a0*/  UIADD3 UR5, UR6, 0x2, URZ ;  /* 0x0000000206057890 */ /* 0x000fca000fffe03f */
[----:B------:R-:W-:Y:S01]  /*19b0*/  UMOV UR14, UR58 ;  /* 0x0000003a000e7c82 */ /* 0x000fe20008000000 */
[----:B------:R-:W-:Y:S02]  /*19c0*/  WARPGROUP.DEPBAR.LE gsb0, 0x0 ;  /* 0x00008000000079c5 */ /* 0x000fe40000010000 */
[----:B------:R-:W-:Y:S01]  /*19d0*/  IMAD.MOV.U32 R10, RZ, RZ, R20 ;  /* 0x000000ffff0a7224 */ /* 0x000fe200078e0014 */
[----:B--2---:R-:W-:Y:S01]  /*19e0*/  MOV R8, R22 ;  /* 0x0000001600087202 */ /* 0x004fe20000000f00 */
[----:B------:R-:W-:Y:S02]  /*19f0*/  IMAD.MOV.U32 R9, RZ, RZ, R21 ;  /* 0x000000ffff097224 */ /* 0x000fe400078e0015 */
[----:B------:R-:W-:Y:S02]  /*1a00*/  IMAD.MOV.U32 R5, RZ, RZ, R23 ;  /* 0x000000ffff057224 */ /* 0x000fe400078e0017 */
[----:B------:R-:W-:Y:S02]  /*1a10*/  IMAD.MOV.U32 R4, RZ, RZ, R24 ;  /* 0x000000ffff047224 */ /* 0x000fe400078e0018 */
[----:B01----:R-:W-:-:S02]  /*1a20*/  IMAD.MOV.U32 R3, RZ, RZ, R25 ;  /* 0x000000ffff037224 */ /* 0x003fc400078e0019 */
[----:B---3--:R-:W-:Y:S02]  /*1a30*/  IMAD.MOV.U32 R2, RZ, RZ, R26 ;  /* 0x000000ffff027224 */ /* 0x008fe400078e001a */
[----:B------:R-:W-:Y:S02]  /*1a40*/  IMAD.MOV.U32 R0, RZ, RZ, R27 ;  /* 0x000000ffff007224 */ /* 0x000fe400078e001b */
[----:B------:R-:W-:-:S06]  /*1a50*/  WARPGROUP.ARRIVE ;  /* 0x00000000000079c5 */ /* 0x000fcc0000000000 */
[----:B------:R-:W-:Y:S01]  /*1a60*/  HGMMA.64x16x16.F32 R20, gdesc[UR20], RZ, !UPT, gsb0 ;  /* 0x00200000141479f0 */ /* 0x000fe2000c0008ff */
[----:B------:R-:W-:Y:S01]  /*1a70*/  UIADD3 UR22, UR4, 0x300, URZ ;  /* 0x0000030004167890 */ /* 0x000fe2000fffe03f */
[----:B------:R-:W-:Y:S01]  /*1a80*/  UMOV UR20, UR36 ;  /* 0x0000002400147c82 */ /* 0x000fe20008000000 */
[----:B------:R-:W-:Y:S01]  /*1a90*/  UMOV UR21, UR37 ;  /* 0x0000002500157c82 */ /* 0x000fe20008000000 */
[----:B------:R-:W-:Y:S01]  /*1aa0*/  UMOV UR23, 0x40000040 ;  /* 0x4000004000177882 */ /* 0x000fe20000000000 */
[----:B------:R-:W-:Y:S02]  /*1ab0*/  WARPGROUP.DEPBAR.LE gsb0, 0x0 ;  /* 0x00008000000079c5 */ /* 0x000fe40000010000 */
[----:B------:R-:W-:Y:S01]  /*1ac0*/  WARPGROUP.ARRIVE ;  /* 0x00000000000079c5 */ /* 0x000fe20000000000 */
[----:B------:R-:W-:Y:S01]  /*1ad0*/  IMAD.MOV.U32 R12, RZ, RZ, R26 ;  /* 0x000000ffff0c7224 */ /* 0x000fe200078e001a */
[----:B------:R-:W-:Y:S01]  /*1ae0*/  MOV R15, R24 ;  /* 0x00000018000f7202 */ /* 0x000fe20000000f00 */
[----:B------:R-:W-:-:S02]  /*1af0*/  IMAD.MOV.U32 R11, RZ, RZ, R27 ;  /* 0x000000ffff0b7224 */ /* 0x000fc400078e001b */
[----:B------:R-:W-:Y:S01]  /*1b00*/  IMAD.MOV.U32 R17, RZ, RZ, R22 ;  /* 0x000000ffff117224 */ /* 0x000fe200078e0016 */
[----:B------:R-:W-:Y:S01]  /*1b10*/  HGMMA.64x16x16.F32 R224, gdesc[UR16], RZ, !UPT, gsb0 ;  /* 0x0020000010e079f0 */ /* 0x000fe2000c0008ff */
[----:B------:R-:W-:Y:S01]  /*1b20*/  UIADD3 UR18, UR4, 0x380, URZ ;  /* 0x0000038004127890 */ /* 0x000fe2000fffe03f */
[----:B------:R-:W-:Y:S01]  /*1b30*/  MOV R234, R12 ;  /* 0x0000000c00ea7202 */ /* 0x000fe20000000f00 */
[----:B------:R-:W-:Y:S01]  /*1b40*/  UMOV UR16, UR36 ;  /* 0x0000002400107c82 */ /* 0x000fe20008000000 */
[----:B------:R-:W-:Y:S01]  /*1b50*/  UMOV UR17, UR37 ;  /* 0x0000002500117c82 */ /* 0x000fe20008000000 */
[----:B------:R-:W-:Y:S01]  /*1b60*/  UMOV UR19, 0x40000040 ;  /* 0x4000004000137882 */ /* 0x000fe20000000000 */
[----:B------:R-:W-:Y:S01]  /*1b70*/  IMAD.MOV.U32 R235, RZ, RZ, R11 ;  /* 0x000000ffffeb7224 */ /* 0x000fe200078e000b */
[----:B------:R-:W-:Y:S01]  /*1b80*/  MOV R11, UR47 ;  /* 0x0000002f000b7c02 */ /* 0x000fe20008000f00 */
[----:B------:R-:W-:Y:S01]  /*1b90*/  IMAD.MOV.U32 R16, RZ, RZ, R23 ;  /* 0x000000ffff107224 */ /* 0x000fe200078e0017 */
[----:B------:R-:W-:Y:S01]  /*1ba0*/  MOV R12, UR46 ;  /* 0x0000002e000c7c02 */ /* 0x000fe20008000f00 */
[----:B------:R-:W-:-:S02]  /*1bb0*/  IMAD.MOV.U32 R19, RZ, RZ, R20 ;  /* 0x000000ffff137224 */ /* 0x000fc400078e0014 */
[----:B------:R-:W-:Y:S02]  /*1bc0*/  IMAD.MOV.U32 R18, RZ, RZ, R21 ;  /* 0x000000ffff127224 */ /* 0x000fe400078e0015 */
[----:B------:R-:W-:Y:S02]  /*1bd0*/  IMAD.MOV.U32 R14, RZ, RZ, R25 ;  /* 0x000000ffff0e7224 */ /* 0x000fe400078e0019 */
[----:B------:R-:W-:Y:S02]  /*1be0*/  IMAD.MOV.U32 R232, RZ, RZ, R15 ;  /* 0x000000ffffe87224 */ /* 0x000fe400078e000f */
[----:B------:R-:W-:Y:S01]  /*1bf0*/  IMAD.MOV.U32 R233, RZ, RZ, R14 ;  /* 0x000000ffffe97224 */ /* 0x000fe200078e000e */
[----:B------:R-:W-:Y:S02]  /*1c00*/  WARPGROUP.DEPBAR.LE gsb0, 0x0 ;  /* 0x00008000000079c5 */ /* 0x000fe40000010000 */
[----:B------:R-:W-:Y:S01]  /*1c10*/  WARPGROUP.ARRIVE ;  /* 0x00000000000079c5 */ /* 0x000fe20000000000 */
[----:B------:R0:W-:Y:S04]  /*1c20*/  STL.64 [R1+0x1c8], R230 ;  /* 0x0001c8e601007387 */ /* 0x0001e80000100a00 */
[----:B------:R1:W-:Y:S01]  /*1c30*/  STL.64 [R1+0x1c0], R228 ;  /* 0x0001c0e401007387 */ /* 0x0003e20000100a00 */
[----:B------:R-:W-:Y:S01]  /*1c40*/  HGMMA.64x16x16.F32 R208, gdesc[UR44], RZ, !UPT, gsb0 ;  /* 0x002000002cd079f0 */ /* 0x000fe2000c0008ff */
[----:B------:R-:W-:Y:S01]  /*1c50*/  UMOV UR46, UR8 ;  /* 0x00000008002e7c82 */ /* 0x000fe20008000000 */
[----:B------:R-:W-:Y:S01]  /*1c60*/  UMOV UR47, UR9 ;  /* 0x00000009002f7c82 */ /* 0x000fe20008000000 */
[----:B------:R-:W-:Y:S01]  /*1c70*/  UMOV UR8, UR36 ;  /* 0x0000002400087c82 */ /* 0x000fe20008000000 */
[----:B------:R-:W-:Y:S01]  /*1c80*/  UMOV UR9, UR37 ;  /* 0x0000002500097c82 */ /* 0x000fe20008000000 */
[----:B------:R-:W-:Y:S01]  /*1c90*/  UMOV UR44, UR12 ;  /* 0x0000000c002c7c82 */ /* 0x000fe20008000000 */
[----:B------:R-:W-:Y:S01]  /*1ca0*/  UMOV UR45, UR13 ;  /* 0x0000000d002d7c82 */ /* 0x000fe20008000000 */
[----:B0-----:R-:W-:-:S02]  /*1cb0*/  IMAD.MOV.U32 R230, RZ, RZ, R17 ;  /* 0x000000ffffe67224 */ /* 0x001fc400078e0011 */
[----:B------:R-:W-:Y:S02]  /*1cc0*/  IMAD.MOV.U32 R231, RZ, RZ, R16 ;  /* 0x000000ffffe77224 */ /* 0x000fe400078e0010 */
[----:B-1----:R-:W-:Y:S02]  /*1cd0*/  IMAD.MOV.U32 R228, RZ, RZ, R19 ;  /* 0x000000ffffe47224 */ /* 0x002fe400078e0013 */
[----:B------:R-:W-:Y:S01]  /*1ce0*/  IMAD.MOV.U32 R229, RZ, RZ, R18 ;  /* 0x000000ffffe57224 */ /* 0x000fe200078e0012 */
[----:B------:R0:W-:Y:S04]  /*1cf0*/  STL.64 [R1+0x1e8], R230 ;  /* 0x0001e8e601007387 */ /* 0x0001e80000100a00 */
[----:B------:R1:W-:Y:S04]  /*1d00*/  STL.64 [R1+0x1e0], R228 ;  /* 0x0001e0e401007387 */ /* 0x0003e80000100a00 */
[----:B------:R2:W-:Y:S04]  /*1d10*/  STL.64 [R1+0x1d8], R226 ;  /* 0x0001d8e201007387 */ /* 0x0005e80000100a00 */
[----:B------:R3:W-:Y:S01]  /*1d20*/  STL.64 [R1+0x1d0], R224 ;  /* 0x0001d0e001007387 */ /* 0x0007e20000100a00 */
[----:B0-----:R-:W-:-:S02]  /*1d30*/  IMAD.MOV.U32 R231, RZ, RZ, R0 ;  /* 0x000000ffffe77224 */ /* 0x001fc400078e0000 */
[----:B------:R-:W-:Y:S02]  /*1d40*/  IMAD.MOV.U32 R230, RZ, RZ, R2 ;  /* 0x000000ffffe67224 */ /* 0x000fe400078e0002 */
[----:B-1----:R-:W-:Y:S02]  /*1d50*/  IMAD.MOV.U32 R228, RZ, RZ, R4 ;  /* 0x000000ffffe47224 */ /* 0x002fe400078e0004 */
[----:B------:R-:W-:Y:S01]  /*1d60*/  IMAD.MOV.U32 R229, RZ, RZ, R3 ;  /* 0x000000ffffe57224 */ /* 0x000fe200078e0003 */
[----:B------:R-:W-:Y:S01]  /*1d70*/  STL.64 [R1+0x208], R230 ;  /* 0x000208e601007387 */ /* 0x000fe20000100a00 */
[----:B--2---:R-:W-:Y:S02]  /*1d80*/  IMAD.MOV.U32 R227, RZ, RZ, R5 ;  /* 0x000000ffffe37224 */ /* 0x004fe400078e0005 */
[----:B------:R-:W-:Y:S01]  /*1d90*/  IMAD.MOV.U32 R226, RZ, RZ, R8 ;  /* 0x000000ffffe27224 */ /* 0x000fe200078e0008 */
[----:B------:R-:W-:Y:S01]  /*1da0*/  STL.64 [R1+0x200], R228 ;  /* 0x000200e401007387 */ /* 0x000fe20000100a00 */
[----:B---3--:R-:W-:Y:S01]  /*1db0*/  IMAD.MOV.U32 R224, RZ, RZ, R10 ;  /* 0x000000ffffe07224 */ /* 0x008fe200078e000a */
[----:B------:R-:W-:Y:S01]  /*1dc0*/  MOV R10, UR30 ;  /* 0x0000001e000a7c02 */ /* 0x000fe20008000f00 */
[----:B------:R-:W-:Y:S01]  /*1dd0*/  IMAD.MOV.U32 R225, RZ, RZ, R9 ;  /* 0x000000ffffe17224 */ /* 0x000fe200078e0009 */
[----:B------:R-:W-:Y:S01]  /*1de0*/  MOV R9, UR31 ;  /* 0x0000001f00097c02 */ /* 0x000fe20008000f00 */
[----:B------:R-:W-:Y:S04]  /*1df0*/  STL.64 [R1+0x1f8], R226 ;  /* 0x0001f8e201007387 */ /* 0x000fe80000100a00 */
[----:B------:R0:W-:Y:S01]  /*1e00*/  STL.64 [R1+0x1f0], R224 ;  /* 0x0001f0e001007387 */ /* 0x0001e20000100a00 */
[----:B------:R-:W-:-:S02]  /*1e10*/  WARPGROUP.DEPBAR.LE gsb0, 0x0 ;  /* 0x00008000000079c5 */ /* 0x000fc40000010000 */
[----:B------:R-:W-:-:S06]  /*1e20*/  WARPGROUP.ARRIVE ;  /* 0x00000000000079c5 */ /* 0x000fcc0000000000 */
[----:B------:R-:W-:Y:S01]  /*1e30*/  HGMMA.64x16x16.F32 R192, gdesc[UR28], RZ, !UPT, gsb0 ;  /* 0x002000001cc079f0 */ /* 0x000fe2000c0008ff */
[----:B------:R-:W-:Y:S01]  /*1e40*/  UMOV UR28, UR36 ;  /* 0x00000024001c7c82 */ /* 0x000fe20008000000 */
[----:B------:R-:W-:Y:S01]  /*1e50*/  UMOV UR29, UR37 ;  /* 0x00000025001d7c82 */ /* 0x000fe20008000000 */
[----:B------:R-:W-:Y:S01]  /*1e60*/  UMOV UR30, UR7 ;  /* 0x00000007001e7c82 */ /* 0x000fe20008000000 */
[----:B------:R-:W-:Y:S01]  /*1e70*/  UMOV UR31, 0x40000040 ;  /* 0x40000040001f7882 */ /* 0x000fe20000000000 */
[----:B------:R-:W-:Y:S01]  /*1e80*/  UMOV UR36, UR12 ;  /* 0x0000000c00247c82 */ /* 0x000fe20008000000 */
[----:B------:R-:W-:Y:S01]  /*1e90*/  UMOV UR37, UR13 ;  /* 0x0000000d00257c82 */ /* 0x000fe20008000000 */
[----:B------:R-:W-:Y:S01]  /*1ea0*/  UIADD3 UR7, UR4, 0x102, URZ ;  /* 0x0000010204077890 */ /* 0x000fe2000fffe03f */
[----:B------:R-:W-:Y:S02]  /*1eb0*/  WARPGROUP.DEPBAR.LE gsb0, 0x0 ;  /* 0x00008000000079c5 */ /* 0x000fe40000010000 */
[----:B------:R-:W-:-:S06]  /*1ec0*/  WARPGROUP.ARRIVE ;  /* 0x00000000000079c5 */ /* 0x000fcc0000000000 */
[----:B------:R-:W-:Y:S01]  /*1ed0*/  HGMMA.64x16x16.F32 R176, gdesc[UR24], RZ, !UPT, gsb0 ;  /* 0x0020000018b079f0 */ /* 0x000fe2000c0008ff */
[----:B------:R-:W-:Y:S01]  /*1ee0*/  UMOV UR24, UR12 ;  /* 0x0000000c00187c82 */ /* 0x000fe20008000000 */
[----:B------:R-:W-:Y:S01]  /*1ef0*/  UMOV UR25, UR13 ;  /* 0x0000000d00197c82 */ /* 0x000fe20008000000 */
        /* <DEDUP_REMOVED lines=14> */
[----:B------:R-:W-:Y:S01]  /*1fe0*/  UMOV UR9, 0x40000040 ;  /* 0x4000004000097882 */ /* 0x000fe20000000000 */
        /* <DEDUP_REMOVED lines=35> */
[----:B------:R-:W-:Y:S02]  /*2220*/  MOV R0, UR56 ;  /* 0x0000003800007c02 */ /* 0x000fe40008000f00 */
[----:B------:R-:W-:Y:S01]  /*2230*/  MOV R3, UR57 ;  /* 0x0000003900037c02 */ /* 0x000fe20008000f00 */
[----:B------:R-:W-:Y:S02]  /*2240*/  WARPGROUP.DEPBAR.LE gsb0, 0x0 ;  /* 0x00008000000079c5 */ /* 0x000fe40000010000 */
[----:B------:R-:W-:-:S06]  /*2250*/  WARPGROUP.ARRIVE ;  /* 0x00000000000079c5 */ /* 0x000fcc0000000000 */
[----:B------:R-:W-:Y:S01]  /*2260*/  HGMMA.64x16x16.F32 R24, gdesc[UR12], RZ, !UPT, gsb0 ;  /* 0x002000000c1879f0 */ /* 0x000fe2000c0008ff */
[----:B------:R-:W-:Y:S01]  /*2270*/  UMOV UR14, UR16 ;  /* 0x00000010000e7c82 */ /* 0x000fe20008000000 */
[----:B------:R-:W-:Y:S01]  /*2280*/  UMOV UR15, UR17 ;  /* 0x00000011000f7c82 */ /* 0x000fe20008000000 */
[----:B------:R-:W-:Y:S01]  /*2290*/  UMOV UR16, UR12 ;  /* 0x0000000c00107c82 */ /* 0x000fe20008000000 */
[----:B------:R-:W-:Y:S01]  /*22a0*/  UMOV UR17, UR13 ;  /* 0x0000000d00117c82 */ /* 0x000fe20008000000 */
        /* <DEDUP_REMOVED lines=9> */
[----:B------:R-:W-:Y:S01]  /*2340*/  UIADD3 UR10, UR4, 0x2, URZ ;  /* 0x00000002040a7890 */ /* 0x000fe2000fffe03f */
[----:B------:R-:W-:Y:S01]  /*2350*/  UMOV UR11, 0x40000040 ;  /* 0x40000040000b7882 */ /* 0x000fe20000000000 */
[----:B------:R-:W-:Y:S02]  /*2360*/  WARPGROUP.DEPBAR.LE gsb0, 0x0 ;  /* 0x00008000000079c5 */ /* 0x000fe40000010000 */
[----:B------:R-:W-:-:S06]  /*2370*/  WARPGROUP.ARRIVE ;  /* 0x00000000000079c5 */ /* 0x000fcc0000000000 */
[----:B------:R-:W-:Y:S01]  /*2380*/  HGMMA.64x16x16.F32 R56, gdesc[UR48], RZ, !UPT, gsb0 ;  /* 0x00200000303879f0 */ /* 0x000fe2000c0008ff */
[----:B------:R-:W-:Y:S01]  /*2390*/  UMOV UR48, UR12 ;  /* 0x0000000c00307c82 */ /* 0x000fe20008000000 */
[----:B------:R-:W-:Y:S01]  /*23a0*/  UMOV UR49, UR13 ;  /* 0x0000000d00317c82 */ /* 0x000fe20008000000 */
[----:B------:R-:W-:Y:S01]  /*23b0*/  MOV R5, UR48 ;  /* 0x0000003000057c02 */ /* 0x000fe20008000f00 */
[----:B------:R-:W-:Y:S01]  /*23c0*/  UMOV UR48, UR30 ;  /* 0x0000001e00307c82 */ /* 0x000fe20008000000 */
[----:B------:R-:W-:Y:S01]  /*23d0*/  MOV R4, UR49 ;  /* 0x0000003100047c02 */ /* 0x000fe20008000f00 */
        /* <DEDUP_REMOVED lines=12> */
[----:B------:R-:W-:Y:S01]  /*24a0*/  UIADD3 UR18, UR4, 0x282, URZ ;  /* 0x0000028204127890 */ /* 0x000fe2000fffe03f */
[----:B------:R-:W-:Y:S01]  /*24b0*/  UMOV UR19, 0x40000040 ;  /* 0x4000004000137882 */ /* 0x000fe20000000000 */
[----:B------:R-:W-:Y:S01]  /*24c0*/  UMOV UR24, UR8 ;  /* 0x0000000800187c82 */ /* 0x000fe20008000000 */
[----:B------:R-:W-:Y:S01]  /*24d0*/  UMOV UR25, UR9 ;  /* 0x0000000900197c82 */ /* 0x000fe20008000000 */
[----:B------:R-:W-:-:S02]  /*24e0*/  WARPGROUP.DEPBAR.LE gsb0, 0x0 ;  /* 0x00008000000079c5 */ /* 0x000fc40000010000 */
[----:B------:R-:W-:-:S06]  /*24f0*/  WARPGROUP.ARRIVE ;  /* 0x00000000000079c5 */ /* 0x000fcc0000000000 */
[----:B------:R-:W-:Y:S01]  /*2500*/  HGMMA.64x16x16.F32 R88, gdesc[UR32], RZ, !UPT, gsb0 ;  /* 0x00200000205879f0 */ /* 0x000fe2000c0008ff */
[----:B------:R-:W-:Y:S01]  /*2510*/  UMOV UR32, UR36 ;  /* 0x0000002400207c82 */ /* 0x000fe20008000000 */
[----:B------:R-:W-:Y:S01]  /*2520*/  UMOV UR33, UR37 ;  /* 0x0000002500217c82 */ /* 0x000fe20008000000 */
[----:B------:R-:W-:Y:S01]  /*2530*/  UMOV UR34, UR22 ;  /* 0x0000001600227c82 */ /* 0x000fe20008000000 */
[----:B------:R-:W-:Y:S01]  /*2540*/  UMOV UR35, UR23 ;  /* 0x0000001700237c82 */ /* 0x000fe20008000000 */
[----:B------:R-:W-:Y:S01]  /*2550*/  UIADD3 UR38, UR4, 0x502, URZ ;  /* 0x0000050204267890 */ /* 0x000fe2000fffe03f */
        /* <DEDUP_REMOVED lines=19> */
[----:B------:R-:W-:Y:S01]  /*2690*/  R2UR UR31, R9 ;  /* 0x00000000091f72ca */ /* 0x000fe200000e0000 */
[----:B------:R-:W-:Y:S01]  /*26a0*/  UIADD3 UR14, UR4, 0x202, URZ ;  /* 0x00000202040e7890 */ /* 0x000fe2000fffe03f */
[----:B------:R-:W-:Y:S01]  /*26b0*/  R2UR UR30, R10 ;  /* 0x000000000a1e72ca */ /* 0x000fe200000e0000 */
[----:B------:R-:W-:Y:S01]  /*26c0*/  UMOV UR15, 0x40000040 ;  /* 0x40000040000f7882 */ /* 0x000fe20000000000 */
[----:B------:R-:W-:Y:S01]  /*26d0*/  UIADD3 UR26, UR4, 0x382, URZ ;  /* 0x00000382041a7890 */ /* 0x000fe2000fffe03f */
[----:B------:R-:W-:Y:S01]  /*26e0*/  UMOV UR27, 0x40000040 ;  /* 0x40000040001b7882 */ /* 0x000fe20000000000 */
[----:B------:R-:W-:Y:S01]  /*26f0*/  UMOV UR28, UR8 ;  /* 0x00000008001c7c82 */ /* 0x000fe20008000000 */
[----:B------:R-:W-:-:S06]  /*2700*/  UMOV UR29, UR9 ;  /* 0x00000009001d7c82 */ /* 0x000fcc0008000000 */
[----:B------:R-:W-:Y:S02]  /*2710*/  UMOV UR47, UR31 ;  /* 0x0000001f002f7c82 */ /* 0x000fe40008000000 */
[----:B------:R-:W-:Y:S01]  /*2720*/  UMOV UR46, UR30 ;  /* 0x0000001e002e7c82 */ /* 0x000fe20008000000 */
[----:B------:R-:W-:Y:S02]  /*2730*/  WARPGROUP.DEPBAR.LE gsb0, 0x0 ;  /* 0x00008000000079c5 */ /* 0x000fe40000010000 */
[----:B------:R-:W-:-:S06]  /*2740*/  WARPGROUP.ARRIVE ;  /* 0x00000000000079c5 */ /* 0x000fcc0000000000 */
[----:B------:R-:W-:Y:S01]  /*2750*/  HGMMA.64x16x16.F32 R152, gdesc[UR32], RZ, !UPT, gsb0 ;  /* 0x00200000209879f0 */ /* 0x000fe2000c0008ff */
[----:B------:R-:W-:Y:S01]  /*2760*/  UIADD3 UR30, UR4, 0x402, URZ ;  /* 0x00000402041e7890 */ /* 0x000fe2000fffe03f */
[----:B------:R-:W-:Y:S01]  /*2770*/  UMOV UR31, 0x40000040 ;  /* 0x40000040001f7882 */ /* 0x000fe20000000000 */
[----:B------:R-:W-:Y:S01]  /*2780*/  UMOV UR32, UR8 ;  /* 0x0000000800207c82 */ /* 0x000fe20008000000 */
[----:B------:R-:W-:Y:S01]  /*2790*/  UMOV UR33, UR9 ;  /* 0x0000000900217c82 */ /* 0x000fe20008000000 */
[----:B------:R-:W-:Y:S02]  /*27a0*/  WARPGROUP.DEPBAR.LE gsb0, 0x0 ;  /* 0x00008000000079c5 */ /* 0x000fe40000010000 */
[----:B------:R-:W-:-:S06]  /*27b0*/  WARPGROUP.ARRIVE ;  /* 0x00000000000079c5 */ /* 0x000fcc0000000000 */
[----:B------:R-:W-:Y:S01]  /*27c0*/  HGMMA.64x16x16.F32 R168, gdesc[UR40], RZ, !UPT, gsb0 ;  /* 0x0020000028a879f0 */ /* 0x000fe2000c0008ff */
[----:B------:R-:W-:Y:S01]  /*27d0*/  UIADD3 UR34, UR4, 0x482, URZ ;  /* 0x0000048204227890 */ /* 0x000fe2000fffe03f */
[----:B------:R-:W-:Y:S01]  /*27e0*/  UMOV UR35, 0x40000040 ;  /* 0x4000004000237882 */ /* 0x000fe20000000000 */
[----:B------:R-:W-:Y:S01]  /*27f0*/  UMOV UR39, 0x40000040 ;  /* 0x4000004000277882 */ /* 0x000fe20000000000 */
        /* <DEDUP_REMOVED lines=9> */
[----:B------:R-:W-:Y:S01]  /*2890*/  UMOV UR44, UR8 ;  /* 0x00000008002c7c82 */ /* 0x000fe20008000000 */
[----:B------:R-:W-:-:S08]  /*28a0*/  UMOV UR45, UR9 ;  /* 0x00000009002d7c82 */ /* 0x000fd00008000000 */
[----:B------:R-:W-:Y:S02]  /*28b0*/  UMOV UR51, UR47 ;  /* 0x0000002f00337c82 */ /* 0x000fe40008000000 */
[----:B------:R-:W-:Y:S01]  /*28c0*/  UMOV UR50, UR46 ;  /* 0x0000002e00327c82 */ /* 0x000fe20008000000 */
[----:B------:R-:W-:Y:S02]  /*28d0*/  WARPGROUP.DEPBAR.LE gsb0, 0x0 ;  /* 0x00008000000079c5 */ /* 0x000fe40000010000 */
[----:B------:R-:W-:-:S06]  /*28e0*/  WARPGROUP.ARRIVE ;  /* 0x00000000000079c5 */ /* 0x000fcc0000000000 */
[----:B------:R-:W-:Y:S01]  /*28f0*/  HGMMA.64x16x16.F32 R200, gdesc[UR48], RZ, !UPT, gsb0 ;  /* 0x0020000030c879f0 */ /* 0x000fe2000c0008ff */
[----:B------:R-:W-:Y:S01]  /*2900*/  R2UR UR49, R4 ;  /* 0x00000000043172ca */ /* 0x000fe200000e0000 */
[----:B------:R-:W-:Y:S01]  /*2910*/  UMOV UR50, UR60 ;  /* 0x0000003c00327c82 */ /* 0x000fe20008000000 */
[----:B------:R-:W-:Y:S01]  /*2920*/  R2UR UR48, R5 ;  /* 0x00000000053072ca */ /* 0x000fe200000e0000 */
[----:B------:R-:W-:Y:S01]  /*2930*/  UMOV UR51, UR61 ;  /* 0x0000003d00337c82 */ /* 0x000fe20008000000 */
[----:B------:R-:W-:Y:S02]  /*2940*/  WARPGROUP.DEPBAR.LE gsb0, 0x0 ;  /* 0x00008000000079c5 */ /* 0x000fe40000010000 */
[----:B------:R-:W-:-:S06]  /*2950*/  WARPGROUP.ARRIVE ;  /* 0x00000000000079c5 */ /* 0x000fcc0000000000 */
[----:B------:R-:W-:Y:S01]  /*2960*/  HGMMA.64x16x16.F32 R216, gdesc[UR56], RZ, !UPT, gsb0 ;  /* 0x0020000038d879f0 */ /* 0x000fe2000c0008ff */
[----:B------:R-:W-:Y:S02]  /*2970*/  R2UR UR56, R0 ;  /* 0x00000000003872ca */ /* 0x000fe400000e0000 */
[----:B------:R-:W-:Y:S01]  /*2980*/  R2UR UR57, R3 ;  /* 0x00000000033972ca */ /* 0x000fe200000e0000 */
[----:B------:R-:W-:Y:S02]  /*2990*/  WARPGROUP.DEPBAR.LE gsb0, 0x0 ;  /* 0x00008000000079c5 */ /* 0x000fe40000010000 */
[----:B------:R-:W-:-:S06]  /*29a0*/  WARPGROUP.ARRIVE ;  /* 0x00000000000079c5 */ /* 0x000fcc0000000000 */
[----:B------:R-:W-:Y:S03]  /*29b0*/  HGMMA.64x16x16.F32 R16, gdesc[UR48], RZ, !UPT, gsb0 ;  /* 0x00200000301079f0 */ /* 0x000fe6000c0008ff */
[----:B------:R-:W-:Y:S02]  /*29c0*/  WARPGROUP.DEPBAR.LE gsb0, 0x0 ;  /* 0x00008000000079c5 */ /* 0x000fe40000010000 */
[----:B0-----:R-:W-:-:S06]  /*29d0*/  WARPGROUP.ARRIVE ;  /* 0x00000000000079c5 */ /* 0x001fcc0000000000 */
[----:B------:R-:W-:Y:S03]  /*29e0*/  HGMMA.64x16x16.F32 R224, gdesc[UR52], RZ, !UPT, gsb0 ;  /* 0x0020000034e079f0 */ /* 0x000fe6000c0008ff */
[----:B------:R-:W-:Y:S02]  /*29f0*/  WARPGROUP.DEPBAR.LE gsb0, 0x0 ;  /* 0x00008000000079c5 */ /* 0x000fe40000010000 */
[----:B------:R-:W-:Y:S01]  /*2a00*/  IMAD.MOV.U32 R2, RZ, RZ, R230 ;  /* 0x000000ffff027224 */ /* 0x000fe200078e00e6 */
[----:B------:R-:W-:Y:S01]  /*2a10*/  MOV R10, R224 ;  /* 0x000000e0000a7202 */ /* 0x000fe20000000f00 */
[----:B------:R-:W-:Y:S02]  /*2a20*/  IMAD.MOV.U32 R0, RZ, RZ, R231 ;  /* 0x000000ffff007224 */ /* 0x000fe400078e00e7 */
[----:B------:R-:W-:Y:S01]  /*2a30*/  IMAD.MOV.U32 R4, RZ, RZ, R228 ;  /* 0x000000ffff047224 */ /* 0x000fe200078e00e4 */
[----:B------:R-:W2:Y:S01]  /*2a40*/  LDL.LU.64 R230, [R1+0x208] ;  /* 0x0002080001e67983 */ /* 0x000ea20000300a00 */
[----:B------:R-:W-:-:S02]  /*2a50*/  IMAD.MOV.U32 R3, RZ, RZ, R229 ;  /* 0x000000ffff037224 */ /* 0x000fc400078e00e5 */
[----:B------:R-:W-:Y:S01]  /*2a60*/  IMAD.MOV.U32 R8, RZ, RZ, R226 ;  /* 0x000000ffff087224 */ /* 0x000fe200078e00e2 */
[----:B------:R-:W2:Y:S01]  /*2a70*/  LDL.LU.64 R228, [R1+0x200] ;  /* 0x0002000001e47983 */ /* 0x000ea20000300a00 */
[----:B------:R-:W-:Y:S02]  /*2a80*/  IMAD.MOV.U32 R5, RZ, RZ, R227 ;  /* 0x000000ffff057224 */ /* 0x000fe400078e00e3 */
[----:B------:R-:W-:Y:S01]  /*2a90*/  IMAD.MOV.U32 R9, RZ, RZ, R225 ;  /* 0x000000ffff097224 */ /* 0x000fe200078e00e1 */
[----:B------:R-:W2:Y:S04]  /*2aa0*/  LDL.LU.64 R226, [R1+0x1f8] ;  /* 0x0001f80001e27983 */ /* 0x000ea80000300a00 */
[----:B------:R-:W2:Y:S02]  /*2ab0*/  LDL.LU.64 R224, [R1+0x1f0] ;  /* 0x0001f00001e07983 */ /* 0x000ea40000300a00 */
[----:B--2---:R-:W-:-:S06]  /*2ac0*/  WARPGROUP.ARRIVE ;  /* 0x00000000000079c5 */ /* 0x004fcc0000000000 */
[----:B------:R-:W-:Y:S03]  /*2ad0*/  HGMMA.64x16x16.F32 R224, gdesc[UR8], R224, gsb0 ;  /* 0x0020000008e079f0 */ /* 0x000fe600080008e0 */
[----:B------:R-:W-:Y:S02]  /*2ae0*/  WARPGROUP.DEPBAR.LE gsb0, 0x0 ;  /* 0x00008000000079c5 */ /* 0x000fe40000010000 */
[----:B------:R-:W-:Y:S04]  /*2af0*/  STL.64 [R1+0x60], R224 ;  /* 0x000060e001007387 */ /* 0x000fe80000100a00 */
[----:B------:R-:W-:Y:S04]  /*2b00*/  STL.64 [R1+0x68], R226 ;  /* 0x000068e201007387 */ /* 0x000fe80000100a00 */
[----:B------:R-:W-:Y:S04]  /*2b10*/  STL.64 [R1+0x70], R228 ;  /* 0x000070e401007387 */ /* 0x000fe80000100a00 */
[----:B------:R0:W-:Y:S04]  /*2b20*/  STL.64 [R1+0x78], R230 ;  /* 0x000078e601007387 */ /* 0x0001e80000100a00 */
[----:B0-----:R-:W2:Y:S04]  /*2b30*/  LDL.LU.64 R230, [R1+0x1e8] ;  /* 0x0001e80001e67983 */ /* 0x001ea80000300a00 */
[----:B------:R-:W2:Y:S01]  /*2b40*/  LDL.LU.64 R228, [R1+0x1e0] ;  /* 0x0001e00001e47983 */ /* 0x000ea20000300a00 */
[----:B------:R-:W-:Y:S01]  /*2b50*/  UMOV UR52, UR8 ;  /* 0x0000000800347c82 */ /* 0x000fe20008000000 */
[----:B------:R-:W-:Y:S01]  /*2b60*/  UMOV UR53, UR9 ;  /* 0x0000000900357c82 */ /* 0x000fe20008000000 */
[----:B------:R-:W-:Y:S01]  /*2b70*/  UMOV UR54, UR5 ;  /* 0x0000000500367c82 */ /* 0x000fe20008000000 */
[----:B------:R-:W-:Y:S01]  /*2b80*/  UMOV UR55, 0x40000040 ;  /* 0x4000004000377882 */ /* 0x000fe20000000000 */
[----:B------:R-:W3:Y:S04]  /*2b90*/  LDL.LU.64 R226, [R1+0x1d8] ;  /* 0x0001d80001e27983 */ /* 0x000ee80000300a00 */
[----:B------:R-:W3:Y:S01]  /*2ba0*/  LDL.LU.64 R224, [R1+0x1d0] ;  /* 0x0001d00001e07983 */ /* 0x000ee20000300a00 */
[----:B--2---:R-:W-:-:S06]  /*2bb0*/  WARPGROUP.ARRIVE ;  /* 0x00000000000079c5 */ /* 0x004fcc0000000000 */
[----:B------:R-:W-:Y:S03]  /*2bc0*/  HGMMA.64x16x16.F32 R228, gdesc[UR52], R228, gsb0 ;  /* 0x0020000034e479f0 */ /* 0x000fe600080008e4 */
[----:B------:R-:W-:Y:S02]  /*2bd0*/  WARPGROUP.DEPBAR.LE gsb0, 0x0 ;  /* 0x00008000000079c5 */ /* 0x000fe40000010000 */
[----:B------:R-:W-:Y:S04]  /*2be0*/  STL.64 [R1+0x20], R228 ;  /* 0x000020e401007387 */ /* 0x000fe80000100a00 */
[----:B------:R0:W-:Y:S04]  /*2bf0*/  STL.64 [R1+0x28], R230 ;  /* 0x000028e601007387 */ /* 0x0001e80000100a00 */
[----:B------:R-:W-:Y:S04]  /*2c00*/  STL.64 [R1+0x30], R232 ;  /* 0x000030e801007387 */ /* 0x000fe80000100a00 */
[----:B------:R-:W-:Y:S04]  /*2c10*/  STL.64 [R1+0x38], R234 ;  /* 0x000038ea01007387 */ /* 0x000fe80000100a00 */
[----:B0-----:R-:W3:Y:S04]  /*2c20*/  LDL.LU.64 R230, [R1+0x1c8] ;  /* 0x0001c80001e67983 */ /* 0x001ee80000300a00 */
[----:B------:R-:W3:Y:S01]  /*2c30*/  LDL.LU.64 R228, [R1+0x1c0] ;  /* 0x0001c00001e47983 */ /* 0x000ee20000300a00 */
[----:B------:R-:W-:Y:S01]  /*2c40*/  UMOV UR48, UR8 ;  /* 0x0000000800307c82 */ /* 0x000fe20008000000 */
[----:B------:R-:W-:Y:S01]  /*2c50*/  UMOV UR49, UR9 ;  /* 0x0000000900317c82 */ /* 0x000fe20008000000 */
[----:B------:R-:W-:Y:S01]  /*2c60*/  UMOV UR50, UR7 ;  /* 0x0000000700327c82 */ /* 0x000fe20008000000 */
[----:B------:R-:W-:Y:S01]  /*2c70*/  UMOV UR51, 0x40000040 ;  /* 0x4000004000337882 */ /* 0x000fe20000000000 */
[----:B------:R-:W-:Y:S01]  /*2c80*/  UIADD3 UR58, UR4, 0x182, URZ ;  /* 0x00000182043a7890 */ /* 0x000fe2000fffe03f */
[----:B------:R-:W-:Y:S01]  /*2c90*/  UMOV UR59, 0x40000040 ;  /* 0x40000040003b7882 */ /* 0x000fe20000000000 */
[----:B------:R-:W-:Y:S01]  /*2ca0*/  UMOV UR22, UR50 ;  /* 0x0000003200167c82 */ /* 0x000fe20008000000 */
[----:B------:R-:W-:Y:S01]  /*2cb0*/  UMOV UR23, UR51 ;  /* 0x0000003300177c82 */ /* 0x000fe20008000000 */
[----:B---3--:R-:W-:-:S06]  /*2cc0*/  WARPGROUP.ARRIVE ;  /* 0x00000000000079c5 */ /* 0x008fcc0000000000 */
[----:B------:R-:W-:Y:S03]  /*2cd0*/  HGMMA.64x16x16.F32 R224, gdesc[UR48], R224, gsb0 ;  /* 0x0020000030e079f0 */ /* 0x000fe600080008e0 */
[----:B------:R-:W-:Y:S02]  /*2ce0*/  WARPGROUP.DEPBAR.LE gsb0, 0x0 ;  /* 0x00008000000079c5 */ /* 0x000fe40000010000 */
[----:B------:R-:W-:-:S06]  /*2cf0*/  WARPGROUP.ARRIVE ;  /* 0x00000000000079c5 */ /* 0x000fcc0000000000 */
[----:B------:R-:W-:Y:S03]  /*2d00*/  HGMMA.64x16x16.F32 R208, gdesc[UR56], R208, gsb0 ;  /* 0x0020000038d079f0 */ /* 0x000fe600080008d0 */
[----:B------:R-:W-:Y:S02]  /*2d10*/  WARPGROUP.DEPBAR.LE gsb0, 0x0 ;  /* 0x00008000000079c5 */ /* 0x000fe40000010000 */
[----:B------:R-:W-:-:S06]  /*2d20*/  WARPGROUP.ARRIVE ;  /* 0x00000000000079c5 */ /* 0x000fcc0000000000 */
[----:B------:R-:W-:Y:S03]  /*2d30*/  HGMMA.64x16x16.F32 R192, gdesc[UR12], R192, gsb0 ;  /* 0x002000000cc079f0 */ /* 0x000fe600080008c0 */
[----:B------:R-:W-:Y:S02]  /*2d40*/  WARPGROUP.DEPBAR.LE gsb0, 0x0 ;  /* 0x00008000000079c5 */ /* 0x000fe40000010000 */
[----:B------:R-:W-:-:S06]  /*2d50*/  WARPGROUP.ARRIVE ;  /* 0x00000000000079c5 */ /* 0x000fcc0000000000 */
[----:B------:R-:W-:Y:S01]  /*2d60*/  HGMMA.64x16x16.F32 R176, gdesc[UR16], R176, gsb0 ;  /* 0x0020000010b079f0 */ /* 0x000fe200080008b0 */
[----:B------:R-:W-:Y:S01]  /*2d70*/  UMOV UR56, UR22 ;  /* 0x0000001600387c82 */ /* 0x000fe20008000000 */
[----:B------:R-:W-:Y:S01]  /*2d80*/  UIADD3 UR22, UR4, 0x302, URZ ;  /* 0x0000030204167890 */ /* 0x000fe2000fffe03f */
[----:B------:R-:W-:Y:S01]  /*2d90*/  UMOV UR57, UR23 ;  /* 0x0000001700397c82 */ /* 0x000fe20008000000 */
[----:B------:R-:W-:Y:S01]  /*2da0*/  UMOV UR23, 0x40000040 ;  /* 0x4000004000177882 */ /* 0x000fe20000000000 */
        /* <DEDUP_REMOVED lines=18> */
[----:B------:R-:W-:Y:S01]  /*2ed0*/  UIADD3 UR46, UR4, 0x602, URZ ;  /* 0x00000602042e7890 */ /* 0x000fe2000fffe03f */
[----:B------:R-:W-:Y:S01]  /*2ee0*/  UMOV UR47, 0x40000040 ;  /* 0x40000040002f7882 */ /* 0x000fe20000000000 */
[----:B------:R-:W-:Y:S02]  /*2ef0*/  WARPGROUP.DEPBAR.LE gsb0, 0x0 ;  /* 0x00008000000079c5 */ /* 0x000fe40000010000 */
[----:B------:R-:W-:-:S06]  /*2f00*/  WARPGROUP.ARRIVE ;  /* 0x00000000000079c5 */ /* 0x000fcc0000000000 */
[----:B------:R-:W-:Y:S01]  /*2f10*/  HGMMA.64x16x16.F32 R64, gdesc[UR44], R64, gsb0 ;  /* 0x002000002c4079f0 */ /* 0x000fe20008000840 */
[----:B------:R-:W-:Y:S01]  /*2f20*/  UIADD3 UR50, UR4, 0x682, URZ ;  /* 0x0000068204327890 */ /* 0x000fe2000fffe03f */
[----:B------:R-:W-:Y:S01]  /*2f30*/  UMOV UR48, UR8 ;  /* 0x0000000800307c82 */ /* 0x000fe20008000000 */
[----:B------:R-:W-:Y:S01]  /*2f40*/  UMOV UR49, UR9 ;  /* 0x0000000900317c82 */ /* 0x000fe20008000000 */
[----:B------:R-:W-:Y:S01]  /*2f50*/  UMOV UR51, 0x40000040 ;  /* 0x4000004000337882 */ /* 0x000fe20000000000 */
[----:B------:R-:W-:Y:S02]  /*2f60*/  WARPGROUP.DEPBAR.LE gsb0, 0x0 ;  /* 0x00008000000079c5 */ /* 0x000fe40000010000 */
[----:B------:R-:W-:-:S06]  /*2f70*/  WARPGROUP.ARRIVE ;  /* 0x00000000000079c5 */ /* 0x000fcc0000000000 */
[----:B------:R-:W-:Y:S01]  /*2f80*/  HGMMA.64x16x16.F32 R48, gdesc[UR48], R48, gsb0 ;  /* 0x00200000303079f0 */ /* 0x000fe20008000830 */
[----:B------:R-:W-:Y:S01]  /*2f90*/  UMOV UR60, UR54 ;  /* 0x00000036003c7c82 */ /* 0x000fe20008000000 */
[----:B------:R-:W-:Y:S01]  /*2fa0*/  UIADD3 UR54, UR4, 0x702, URZ ;  /* 0x0000070204367890 */ /* 0x000fe2000fffe03f */
[----:B------:R-:W-:Y:S01]  /*2fb0*/  UMOV UR61, UR55 ;  /* 0x00000037003d7c82 */ /* 0x000fe20008000000 */
[----:B------:R-:W-:Y:S01]  /*2fc0*/  UMOV UR52, UR8 ;  /* 0x0000000800347c82 */ /* 0x000fe20008000000 */
[----:B------:R-:W-:Y:S01]  /*2fd0*/  UMOV UR53, UR9 ;  /* 0x0000000900357c82 */ /* 0x000fe20008000000 */
[----:B------:R-:W-:Y:S01]  /*2fe0*/  UMOV UR55, 0x40000040 ;  /* 0x4000004000377882 */ /* 0x000fe20000000000 */
[----:B------:R-:W-:Y:S02]  /*2ff0*/  WARPGROUP.DEPBAR.LE gsb0, 0x0 ;  /* 0x00008000000079c5 */ /* 0x000fe40000010000 */
[----:B------:R-:W-:-:S06]  /*3000*/  WARPGROUP.ARRIVE ;  /* 0x00000000000079c5 */ /* 0x000fcc0000000000 */
[----:B------:R-:W-:Y:S01]  /*3010*/  HGMMA.64x16x16.F32 R32, gdesc[UR52], R32, gsb0 ;  /* 0x00200000342079f0 */ /* 0x000fe20008000820 */
[----:B------:R-:W-:Y:S01]  /*3020*/  UIADD3 UR5, UR6, 0x402, URZ ;  /* 0x0000040206057890 */ /* 0x000fe2000fffe03f */
[----:B------:R-:W-:-:S06]  /*3030*/  UMOV UR53, 0x40000040 ;  /* 0x4000004000357882 */ /* 0x000fcc0000000000 */
[----:B------:R-:W-:Y:S01]  /*3040*/  UMOV UR52, UR5 ;  /* 0x0000000500347c82 */ /* 0x000fe20008000000 */
[----:B------:R-:W-:Y:S02]  /*3050*/  WARPGROUP.DEPBAR.LE gsb0, 0x0 ;  /* 0x00008000000079c5 */ /* 0x000fe40000010000 */
[----:B------:R-:W-:-:S06]  /*3060*/  WARPGROUP.ARRIVE ;  /* 0x00000000000079c5 */ /* 0x000fcc0000000000 */
[----:B------:R-:W-:Y:S01]  /*3070*/  HGMMA.64x16x16.F32 R24, gdesc[UR52], R24, gsb0 ;  /* 0x00200000341879f0 */ /* 0x000fe20008000818 */
[----:B------:R-:W-:Y:S01]  /*3080*/  UMOV UR48, UR52 ;  /* 0x0000003400307c82 */ /* 0x000fe20008000000 */
        /* <DEDUP_REMOVED lines=11> */
[----:B------:R-:W-:Y:S04]  /*3140*/  STL.64 [R1+0x178], R230 ;  /* 0x000178e601007387 */ /* 0x000fe80000100a00 */
[----:B------:R-:W-:Y:S04]  /*3150*/  STL.64 [R1+0x170], R228 ;  /* 0x000170e401007387 */ /* 0x000fe80000100a00 */
[----:B------:R-:W-:Y:S04]  /*3160*/  STL.64 [R1+0x168], R226 ;  /* 0x000168e201007387 */ /* 0x000fe80000100a00 */
[----:B------:R0:W-:Y:S04]  /*3170*/  STL.64 [R1+0x160], R224 ;  /* 0x000160e001007387 */ /* 0x0001e80000100a00 */
[----:B0-----:R-:W2:Y:S04]  /*3180*/  LDL.LU.64 R224, [R1+0x20] ;  /* 0x0000200001e07983 */ /* 0x001ea80000300a00 */
[----:B------:R-:W3:Y:S04]  /*3190*/  LDL.LU.64 R226, [R1+0x28] ;  /* 0x0000280001e27983 */ /* 0x000ee80000300a00 */
[----:B------:R-:W4:Y:S04]  /*31a0*/  LDL.LU.64 R228, [R1+0x30] ;  /* 0x0000300001e47983 */ /* 0x000f280000300a00 */
[----:B------:R-:W2:Y:S01]  /*31b0*/  LDL.LU.64 R230, [R1+0x38] ;  /* 0x0000380001e67983 */ /* 0x000ea20000300a00 */
[----:B------:R-:W-:-:S02]  /*31c0*/  WARPGROUP.DEPBAR.LE gsb0, 0x0 ;  /* 0x00008000000079c5 */ /* 0x000fc40000010000 */
        /* <DEDUP_REMOVED lines=27> */
[----:B--2---:R-:W-:Y:S04]  /*3380*/  STL.64 [R1+0x198], R230 ;  /* 0x000198e601007387 */ /* 0x004fe80000100a00 */
[----:B----4-:R0:W-:Y:S04]  /*3390*/  STL.64 [R1+0x190], R228 ;  /* 0x000190e401007387 */ /* 0x0101e80000100a00 */
[----:B0-----:R-:W2:Y:S04]  /*33a0*/  LDL.LU.64 R228, [R1+0x60] ;  /* 0x0000600001e47983 */ /* 0x001ea80000300a00 */
[----:B------:R-:W4:Y:S04]  /*33b0*/  LDL.LU.64 R230, [R1+0x68] ;  /* 0x0000680001e67983 */ /* 0x000f280000300a00 */
[----:B------:R-:W3:Y:S04]  /*33c0*/  LDL.LU.64 R232, [R1+0x70] ;  /* 0x0000700001e87983 */ /* 0x000ee80000300a00 */
[----:B------:R-:W2:Y:S01]  /*33d0*/  LDL.LU.64 R234, [R1+0x78] ;  /* 0x0000780001ea7983 */ /* 0x000ea20000300a00 */
[----:B------:R-:W-:Y:S01]  /*33e0*/  UMOV UR16, UR52 ;  /* 0x0000003400107c82 */ /* 0x000fe20008000000 */
[----:B------:R-:W-:Y:S01]  /*33f0*/  UMOV UR17, UR53 ;  /* 0x0000003500117c82 */ /* 0x000fe20008000000 */
        /* <DEDUP_REMOVED lines=31> */
[----:B--2---:R0:W-:Y:S04]  /*35f0*/  STL.64 [R1+0x1b8], R234 ;  /* 0x0001b8ea01007387 */ /* 0x0041e80000100a00 */
[----:B---3--:R1:W-:Y:S04]  /*3600*/  STL.64 [R1+0x1b0], R232 ;  /* 0x0001b0e801007387 */ /* 0x0083e80000100a00 */
[----:B----4-:R2:W-:Y:S04]  /*3610*/  STL.64 [R1+0x1a8], R230 ;  /* 0x0001a8e601007387 */ /* 0x0105e80000100a00 */
[----:B------:R3:W-:Y:S01]  /*3620*/  STL.64 [R1+0x1a0], R228 ;  /* 0x0001a0e401007387 */ /* 0x0007e20000100a00 */
[----:B0-----:R-:W-:-:S02]  /*3630*/  IMAD.MOV.U32 R234, RZ, RZ, R2 ;  /* 0x000000ffffea7224 */ /* 0x001fc400078e0002 */
[----:B------:R-:W-:Y:S02]  /*3640*/  IMAD.MOV.U32 R235, RZ, RZ, R0 ;  /* 0x000000ffffeb7224 */ /* 0x000fe400078e0000 */
[----:B-1----:R-:W-:Y:S02]  /*3650*/  IMAD.MOV.U32 R232, RZ, RZ, R4 ;  /* 0x000000ffffe87224 */ /* 0x002fe400078e0004 */
[----:B------:R-:W-:Y:S01]  /*3660*/  IMAD.MOV.U32 R233, RZ, RZ, R3 ;  /* 0x000000ffffe97224 */ /* 0x000fe200078e0003 */
[----:B--2---:R-:W-:Y:S01]  /*3670*/  MOV R230, R8 ;  /* 0x0000000800e67202 */ /* 0x004fe20000000f00 */
[----:B------:R-:W-:Y:S02]  /*3680*/  IMAD.MOV.U32 R231, RZ, RZ, R5 ;  /* 0x000000ffffe77224 */ /* 0x000fe400078e0005 */
[----:B---3--:R-:W-:Y:S02]  /*3690*/  IMAD.MOV.U32 R228, RZ, RZ, R10 ;  /* 0x000000ffffe47224 */ /* 0x008fe400078e000a */
[----:B------:R-:W-:Y:S01]  /*36a0*/  IMAD.MOV.U32 R229, RZ, RZ, R9 ;  /* 0x000000ffffe57224 */ /* 0x000fe200078e0009 */
[----:B------:R-:W-:-:S05]  /*36b0*/  WARPGROUP.DEPBAR.LE gsb0, 0x0 ;  /* 0x00008000000079c5 */ /* 0x000fca0000010000 */
[----:B------:R-:W-:-:S06]  /*36c0*/  WARPGROUP.ARRIVE ;  /* 0x00000000000079c5 */ /* 0x000fcc0000000000 */
[----:B------:R-:W-:Y:S01]  /*36d0*/  HGMMA.64x16x16.F32 R228, gdesc[UR8], R228, gsb0 ;  /* 0x0020000008e479f0 */ /* 0x000fe200080008e4 */
[----:B------:R-:W-:Y:S04]  /*36e0*/  STL.64 [R1+0x188], R226 ;  /* 0x000188e201007387 */ /* 0x000fe80000100a00 */
[----:B------:R-:W-:Y:S01]  /*36f0*/  STL.64 [R1+0x180], R224 ;  /* 0x000180e001007387 */ /* 0x000fe20000100a00 */
[----:B------:R-:W-:-:S03]  /*3700*/  WARPGROUP.DEPBAR.LE gsb0, 0x0 ;  /* 0x00008000000079c5 */ /* 0x000fc60000010000 */
[----:B------:R-:W-:Y:S04]  /*3710*/  STL.64 [R1+0x40], R228 ;  /* 0x000040e401007387 */ /* 0x000fe80000100a00 */
[----:B------:R-:W-:Y:S04]  /*3720*/  STL.64 [R1+0x48], R230 ;  /* 0x000048e601007387 */ /* 0x000fe80000100a00 */
[----:B------:R-:W-:Y:S04]  /*3730*/  STL.64 [R1+0x50], R232 ;  /* 0x000050e801007387 */ /* 0x000fe80000100a00 */
[----:B------:R0:W-:Y:S04]  /*3740*/  STL.64 [R1+0x58], R234 ;  /* 0x000058ea01007387 */ /* 0x0001e80000100a00 */
[----:B0-----:R-:W2:Y:S04]  /*3750*/  LDL.LU.64 R234, [R1+0x1b8] ;  /* 0x0001b80001ea7983 */ /* 0x001ea80000300a00 */
[----:B------:R-:W2:Y:S04]  /*3760*/  LDL.LU.64 R232, [R1+0x1b0] ;  /* 0x0001b00001e87983 */ /* 0x000ea80000300a00 */
[----:B------:R-:W2:Y:S04]  /*3770*/  LDL.LU.64 R230, [R1+0x1a8] ;  /* 0x0001a80001e67983 */ /* 0x000ea80000300a00 */
[----:B------:R-:W2:Y:S01]  /*3780*/  LDL.LU.64 R228, [R1+0x1a0] ;  /* 0x0001a00001e47983 */ /* 0x000ea20000300a00 */
[----:B------:R-:W-:-:S02]  /*3790*/  UIADD3 UR7, UR6, 0x4, URZ ;  /* 0x0000000406077890 */ /* 0x000fc4000fffe03f */
[----:B------:R-:W-:Y:S01]  /*37a0*/  UIADD3 UR12, UR4, 0x4, URZ ;  /* 0x00000004040c7890 */ /* 0x000fe2000fffe03f */
[----:B------:R-:W-:Y:S01]  /*37b0*/  UMOV UR9, 0x40000040 ;  /* 0x4000004000097882 */ /* 0x000fe20000000000 */
[----:B------:R-:W-:-:S03]  /*37c0*/  UMOV UR11, 0x40000040 ;  /* 0x40000040000b7882 */ /* 0x000fc60000000000 */
[----:B------:R-:W-:Y:S02]  /*37d0*/  UMOV UR8, UR7 ;  /* 0x0000000700087c82 */ /* 0x000fe40008000000 */
[----:B------:R-:W-:Y:S01]  /*37e0*/  UMOV UR10, UR12 ;  /* 0x0000000c000a7c82 */ /* 0x000fe20008000000 */
[----:B--2---:R-:W-:-:S06]  /*37f0*/  WARPGROUP.ARRIVE ;  /* 0x00000000000079c5 */ /* 0x004fcc0000000000 */
[----:B------:R-:W-:Y:S03]  /*3800*/  HGMMA.64x16x16.F32 R228, gdesc[UR8], R228, gsb0 ;  /* 0x0020000008e479f0 */ /* 0x000fe600080008e4 */
[----:B------:R-:W-:Y:S02]  /*3810*/  WARPGROUP.DEPBAR.LE gsb0, 0x0 ;  /* 0x00008000000079c5 */ /* 0x000fe40000010000 */
[----:B------:R-:W-:Y:S02]  /*3820*/  IMAD.MOV.U32 R10, RZ, RZ, R230 ;  /* 0x000000ffff0a7224 */ /* 0x000fe400078e00e6 */
[----:B------:R-:W-:Y:S02]  /*3830*/  IMAD.MOV.U32 R9, RZ, RZ, R231 ;  /* 0x000000ffff097224 */ /* 0x000fe400078e00e7 */
[----:B------:R-:W-:Y:S01]  /*3840*/  IMAD.MOV.U32 R12, RZ, RZ, R228 ;  /* 0x000000ffff0c7224 */ /* 0x000fe200078e00e4 */
[----:B------:R-:W2:Y:S01]  /*3850*/  LDL.LU.64 R230, [R1+0x198] ;  /* 0x0001980001e67983 */ /* 0x000ea20000300a00 */
[----:B------:R-:W-:-:S03]  /*3860*/  IMAD.MOV.U32 R11, RZ, RZ, R229 ;  /* 0x000000ffff0b7224 */ /* 0x000fc600078e00e5 */
[----:B------:R-:W2:Y:S04]  /*3870*/  LDL.LU.64 R228, [R1+0x190] ;  /* 0x0001900001e47983 */ /* 0x000ea80000300a00 */
[----:B------:R-:W2:Y:S04]  /*3880*/  LDL.LU.64 R226, [R1+0x188] ;  /* 0x0001880001e27983 */ /* 0x000ea80000300a00 */
[----:B------:R-:W2:Y:S01]  /*3890*/  LDL.LU.64 R224, [R1+0x180] ;  /* 0x0001800001e07983 */ /* 0x000ea20000300a00 */
[----:B------:R-:W-:Y:S01]  /*38a0*/  UIADD3 UR13, UR4, 0x84, URZ ;  /* 0x00000084040d7890 */ /* 0x000fe2000fffe03f */
[----:B------:R-:W-:Y:S01]  /*38b0*/  UMOV UR16, UR8 ;  /* 0x0000000800107c82 */ /* 0x000fe20008000000 */
[----:B------:R-:W-:Y:S01]  /*38c0*/  UMOV UR17, UR9 ;  /* 0x0000000900117c82 */ /* 0x000fe20008000000 */
[----:B------:R-:W-:-:S04]  /*38d0*/  UMOV UR19, 0x40000040 ;  /* 0x4000004000137882 */ /* 0x000fc80000000000 */
[----:B------:R-:W-:Y:S01]  /*38e0*/  UMOV UR18, UR13 ;  /* 0x0000000d00127c82 */ /* 0x000fe20008000000 */
[----:B------:R-:W-:Y:S01]  /*38f0*/  MOV R5, R232 ;  /* 0x000000e800057202 */ /* 0x000fe20000000f00 */
[----:B------:R-:W-:Y:S02]  /*3900*/  IMAD.MOV.U32 R4, RZ, RZ, R233 ;  /* 0x000000ffff047224 */ /* 0x000fe400078e00e9 */
[----:B------:R-:W-:Y:S02]  /*3910*/  IMAD.MOV.U32 R3, RZ, RZ, R234 ;  /* 0x000000ffff037224 */ /* 0x000fe400078e00ea */
[----:B------:R-:W-:Y:S01]  /*3920*/  IMAD.MOV.U32 R0, RZ, RZ, R235 ;  /* 0x000000ffff007224 */ /* 0x000fe200078e00eb */
[----:B--2---:R-:W-:-:S06]  /*3930*/  WARPGROUP.ARRIVE ;  /* 0x00000000000079c5 */ /* 0x004fcc0000000000 */
[----:B------:R-:W-:Y:S03]  /*3940*/  HGMMA.64x16x16.F32 R224, gdesc[UR16], R224, gsb0 ;  /* 0x0020000010e079f0 */ /* 0x000fe600080008e0 */
        /* <DEDUP_REMOVED lines=12> */
[----:B------:R-:W2:Y:S01]  /*3a10*/  LDL.LU.64 R224, [R1+0x160] ;  /* 0x0001600001e07983 */ /* 0x000ea20000300a00 */
[----:B------:R-:W-:Y:S01]  /*3a20*/  UIADD3 UR7, UR4, 0x104, URZ ;  /* 0x0000010404077890 */ /* 0x000fe2000fffe03f */
[----:B------:R-:W-:Y:S01]  /*3a30*/  UMOV UR12, UR8 ;  /* 0x00000008000c7c82 */ /* 0x000fe20008000000 */
[----:B------:R-:W-:Y:S01]  /*3a40*/  UMOV UR13, UR9 ;  /* 0x00000009000d7c82 */ /* 0x000fe20008000000 */
[----:B------:R-:W-:-:S04]  /*3a50*/  UMOV UR15, 0x40000040 ;  /* 0x40000040000f7882 */ /* 0x000fc80000000000 */
[----:B------:R-:W-:Y:S01]  /*3a60*/  UMOV UR14, UR7 ;  /* 0x00000007000e7c82 */ /* 0x000fe20008000000 */
[----:B------:R-:W-:Y:S01]  /*3a70*/  UIADD3 UR58, UR4, 0x184, URZ ;  /* 0x00000184043a7890 */ /* 0x000fe2000fffe03f */
[----:B------:R-:W-:Y:S01]  /*3a80*/  UMOV UR56, UR8 ;  /* 0x0000000800387c82 */ /* 0x000fe20008000000 */
[----:B------:R-:W-:Y:S01]  /*3a90*/  UMOV UR57, UR9 ;  /* 0x0000000900397c82 */ /* 0x000fe20008000000 */
[----:B------:R-:W-:Y:S01]  /*3aa0*/  UMOV UR59, 0x40000040 ;  /* 0x40000040003b7882 */ /* 0x000fe20000000000 */
        /* <DEDUP_REMOVED lines=8> */
[----:B------:R-:W-:Y:S01]  /*3b30*/  UMOV UR16, UR14 ;  /* 0x0000000e00107c82 */ /* 0x000fe20008000000 */
[----:B------:R-:W-:Y:S01]  /*3b40*/  UMOV UR17, UR15 ;  /* 0x0000000f00117c82 */ /* 0x000fe20008000000 */
[----:B--2---:R-:W-:-:S06]  /*3b50*/  WARPGROUP.ARRIVE ;  /* 0x00000000000079c5 */ /* 0x004fcc0000000000 */
        /* <DEDUP_REMOVED lines=122> */
[----:B------:R0:W-:Y:S04]  /*4300*/  STL.64 [R1+0x100], R230 ;  /* 0x000100e601007387 */ /* 0x0001e80000100a00 */
[----:B------:R1:W-:Y:S04]  /*4310*/  STL.64 [R1+0xf8], R228 ;  /* 0x0000f8e401007387 */ /* 0x0003e80000100a00 */
[----:B------:R2:W-:Y:S01]  /*4320*/  STL.64 [R1+0xf0], R226 ;  /* 0x0000f0e201007387 */ /* 0x0005e20000100a00 */
[----:B0-----:R-:W-:Y:S01]  /*4330*/  MOV R230, R15 ;  /* 0x0000000f00e67202 */ /* 0x001fe20000000f00 */
[----:B------:R-:W-:-:S02]  /*4340*/  WARPGROUP.DEPBAR.LE gsb0, 0x0 ;  /* 0x00008000000079c5 */ /* 0x000fc40000010000 */
[----:B------:R-:W-:-:S06]  /*4350*/  WARPGROUP.ARRIVE ;  /* 0x00000000000079c5 */ /* 0x000fcc0000000000 */
[----:B------:R-:W-:Y:S01]  /*4360*/  HGMMA.64x16x16.F32 R152, gdesc[UR12], R152, gsb0 ;  /* 0x002000000c9879f0 */ /* 0x000fe20008000898 */
[----:B------:R-:W-:Y:S01]  /*4370*/  IMAD.MOV.U32 R231, RZ, RZ, R14 ;  /* 0x000000ffffe77224 */ /* 0x000fe200078e000e */
[----:B------:R0:W-:Y:S01]  /*4380*/  STL.64 [R1+0xe8], R224 ;  /* 0x0000e8e001007387 */ /* 0x0001e20000100a00 */
[----:B-1----:R-:W-:Y:S02]  /*4390*/  IMAD.MOV.U32 R228, RZ, RZ, R233 ;  /* 0x000000ffffe47224 */ /* 0x002fe400078e00e9 */
[----:B------:R-:W-:Y:S02]  /*43a0*/  IMAD.MOV.U32 R229, RZ, RZ, R232 ;  /* 0x000000ffffe57224 */ /* 0x000fe400078e00e8 */
[----:B--2---:R-:W-:Y:S02]  /*43b0*/  IMAD.MOV.U32 R226, RZ, RZ, R235 ;  /* 0x000000ffffe27224 */ /* 0x004fe400078e00eb */
[----:B------:R-:W-:Y:S02]  /*43c0*/  IMAD.MOV.U32 R227, RZ, RZ, R234 ;  /* 0x000000ffffe37224 */ /* 0x000fe400078e00ea */
[----:B0-----:R-:W-:-:S02]  /*43d0*/  IMAD.MOV.U32 R224, RZ, RZ, R8 ;  /* 0x000000ffffe07224 */ /* 0x001fc400078e0008 */
[----:B------:R0:W5:Y:S01]  /*43e0*/  LDL.LU R8, [R1+0x15c] ;  /* 0x00015c0001087983 */ /* 0x0001620000300800 */
[----:B------:R-:W-:-:S03]  /*43f0*/  IMAD.MOV.U32 R225, RZ, RZ, R2 ;  /* 0x000000ffffe17224 */ /* 0x000fc600078e0002 */
[----:B------:R0:W5:Y:S04]  /*4400*/  LDL.LU R2, [R1+0x158] ;  /* 0x0001580001027983 */ /* 0x0001680000300800 */
[----:B------:R1:W-:Y:S04]  /*4410*/  STL.64 [R1+0x120], R230 ;  /* 0x000120e601007387 */ /* 0x0003e80000100a00 */
[----:B------:R2:W-:Y:S04]  /*4420*/  STL.64 [R1+0x118], R228 ;  /* 0x000118e401007387 */ /* 0x0005e80000100a00 */
[----:B------:R3:W-:Y:S01]  /*4430*/  STL.64 [R1+0x110], R226 ;  /* 0x000110e201007387 */ /* 0x0007e20000100a00 */
[----:B-1----:R-:W-:Y:S01]  /*4440*/  IMAD.MOV.U32 R230, RZ, RZ, R3 ;  /* 0x000000ffffe67224 */ /* 0x002fe200078e0003 */
[----:B------:R-:W-:-:S02]  /*4450*/  MOV R231, R0 ;  /* 0x0000000000e77202 */ /* 0x000fc40000000f00 */
[----:B------:R1:W-:Y:S01]  /*4460*/  STL.64 [R1+0x108], R224 ;  /* 0x000108e001007387 */ /* 0x0003e20000100a00 */
[----:B--2---:R-:W-:Y:S02]  /*4470*/  IMAD.MOV.U32 R228, RZ, RZ, R5 ;  /* 0x000000ffffe47224 */ /* 0x004fe400078e0005 */
[----:B------:R-:W-:Y:S02]  /*4480*/  IMAD.MOV.U32 R229, RZ, RZ, R4 ;  /* 0x000000ffffe57224 */ /* 0x000fe400078e0004 */
[----:B---3--:R-:W-:Y:S02]  /*4490*/  IMAD.MOV.U32 R226, RZ, RZ, R10 ;  /* 0x000000ffffe27224 */ /* 0x008fe400078e000a */
[----:B------:R-:W-:Y:S01]  /*44a0*/  IMAD.MOV.U32 R227, RZ, RZ, R9 ;  /* 0x000000ffffe37224 */ /* 0x000fe200078e0009 */
[----:B------:R-:W-:Y:S01]  /*44b0*/  STL.64 [R1+0x140], R230 ;  /* 0x000140e601007387 */ /* 0x000fe20000100a00 */
[----:B-1----:R-:W-:Y:S02]  /*44c0*/  IMAD.MOV.U32 R224, RZ, RZ, R12 ;  /* 0x000000ffffe07224 */ /* 0x002fe400078e000c */
[----:B------:R-:W-:Y:S01]  /*44d0*/  IMAD.MOV.U32 R225, RZ, RZ, R11 ;  /* 0x000000ffffe17224 */ /* 0x000fe200078e000b */
[----:B------:R-:W-:Y:S04]  /*44e0*/  STL.64 [R1+0x138], R228 ;  /* 0x000138e401007387 */ /* 0x000fe80000100a00 */
[----:B------:R-:W-:Y:S04]  /*44f0*/  STL.64 [R1+0x130], R226 ;  /* 0x000130e201007387 */ /* 0x000fe80000100a00 */
[----:B------:R1:W-:Y:S01]  /*4500*/  STL.64 [R1+0x128], R224 ;  /* 0x000128e001007387 */ /* 0x0003e20000100a00 */
[----:B------:R-:W-:-:S02]  /*4510*/  WARPGROUP.DEPBAR.LE gsb0, 0x0 ;  /* 0x00008000000079c5 */ /* 0x000fc40000010000 */
[----:B------:R-:W-:Y:S01]  /*4520*/  WARPGROUP.ARRIVE ;  /* 0x00000000000079c5 */ /* 0x000fe20000000000 */
[----:B-1----:R-:W2:Y:S04]  /*4530*/  LDL.LU.64 R224, [R1+0x40] ;  /* 0x0000400001e07983 */ /* 0x002ea80000300a00 */
[----:B------:R-:W2:Y:S04]  /*4540*/  LDL.LU.64 R226, [R1+0x48] ;  /* 0x0000480001e27983 */ /* 0x000ea80000300a00 */
[----:B------:R-:W2:Y:S04]  /*4550*/  LDL.LU.64 R228, [R1+0x50] ;  /* 0x0000500001e47983 */ /* 0x000ea80000300a00 */
[----:B------:R-:W2:Y:S01]  /*4560*/  LDL.LU.64 R230, [R1+0x58] ;  /* 0x0000580001e67983 */ /* 0x000ea20000300a00 */
[----:B------:R-:W-:Y:S01]  /*4570*/  UMOV UR20, UR24 ;  /* 0x0000001800147c82 */ /* 0x000fe20008000000 */
[----:B------:R-:W-:Y:S01]  /*4580*/  UMOV UR21, UR25 ;  /* 0x0000001900157c82 */ /* 0x000fe20008000000 */
[----:B------:R-:W-:Y:S01]  /*4590*/  UMOV UR22, UR38 ;  /* 0x0000002600167c82 */ /* 0x000fe20008000000 */
[----:B------:R-:W-:-:S02]  /*45a0*/  UMOV UR23, UR39 ;  /* 0x0000002700177c82 */ /* 0x000fc40008000000 */
        /* <DEDUP_REMOVED lines=32> */
[----:B--2---:R-:W-:-:S06]  /*47b0*/  WARPGROUP.ARRIVE ;  /* 0x00000000000079c5 */ /* 0x004fcc0000000000 */
[----:B------:R-:W-:Y:S01]  /*47c0*/  HGMMA.64x16x16.F32 R224, gdesc[UR52], R224, gsb0 ;  /* 0x0020000034e079f0 */ /* 0x000fe200080008e0 */
[----:B------:R-:W-:Y:S02]  /*47d0*/  IMAD.MOV.U32 R10, RZ, RZ, R18 ;  /* 0x000000ffff0a7224 */ /* 0x000fe400078e0012 */
[----:B------:R-:W-:Y:S02]  /*47e0*/  IMAD.MOV.U32 R9, RZ, RZ, R19 ;  /* 0x000000ffff097224 */ /* 0x000fe400078e0013 */
[----:B------:R-:W-:Y:S01]  /*47f0*/  IMAD.MOV.U32 R12, RZ, RZ, R16 ;  /* 0x000000ffff0c7224 */ /* 0x000fe200078e0010 */
[----:B------:R0:W5:Y:S01]  /*4800*/  LDL.LU.64 R18, [R1+0x150] ;  /* 0x0001500001127983 */ /* 0x0001620000300a00 */
[----:B------:R-:W-:Y:S02]  /*4810*/  IMAD.MOV.U32 R11, RZ, RZ, R17 ;  /* 0x000000ffff0b7224 */ /* 0x000fe400078e0011 */
[----:B------:R-:W-:Y:S01]  /*4820*/  IMAD.MOV.U32 R5, RZ, RZ, R20 ;  /* 0x000000ffff057224 */ /* 0x000fe200078e0014 */
[----:B------:R0:W5:Y:S01]  /*4830*/  LDL.LU.64 R16, [R1+0x148] ;  /* 0x0001480001107983 */ /* 0x0001620000300a00 */
[----:B------:R-:W-:-:S02]  /*4840*/  IMAD.MOV.U32 R4, RZ, RZ, R21 ;  /* 0x000000ffff047224 */ /* 0x000fc400078e0015 */
[----:B------:R-:W-:Y:S02]  /*4850*/  IMAD.MOV.U32 R3, RZ, RZ, R22 ;  /* 0x000000ffff037224 */ /* 0x000fe400078e0016 */
[----:B------:R-:W-:Y:S01]  /*4860*/  IMAD.MOV.U32 R0, RZ, RZ, R23 ;  /* 0x000000ffff007224 */ /* 0x000fe200078e0017 */
[----:B------:R-:W-:Y:S02]  /*4870*/  WARPGROUP.DEPBAR.LE gsb0, 0x0 ;  /* 0x00008000000079c5 */ /* 0x000fe40000010000 */
[----:B------:R-:W-:Y:S02]  /*4880*/  IMAD.MOV.U32 R15, RZ, RZ, R230 ;  /* 0x000000ffff0f7224 */ /* 0x000fe400078e00e6 */
[----:B------:R-:W-:Y:S02]  /*4890*/  IMAD.MOV.U32 R14, RZ, RZ, R231 ;  /* 0x000000ffff0e7224 */ /* 0x000fe400078e00e7 */
[----:B------:R-:W-:Y:S01]  /*48a0*/  IMAD.MOV.U32 R21, RZ, RZ, R228 ;  /* 0x000000ffff157224 */ /* 0x000fe200078e00e4 */
[----:B------:R-:W2:Y:S01]  /*48b0*/  LDL.LU.64 R230, [R1+0x140] ;  /* 0x0001400001e67983 */ /* 0x000ea20000300a00 */
[----:B------:R-:W-:Y:S01]  /*48c0*/  IMAD.MOV.U32 R20, RZ, RZ, R229 ;  /* 0x000000ffff147224 */ /* 0x000fe200078e00e5 */
[----:B------:R-:W-:Y:S01]  /*48d0*/  MOV R233, R224 ;  /* 0x000000e000e97202 */ /* 0x000fe20000000f00 */
[----:B------:R-:W-:Y:S01]  /*48e0*/  IMAD.MOV.U32 R23, RZ, RZ, R226 ;  /* 0x000000ffff177224 */ /* 0x000fe200078e00e2 */
[----:B------:R-:W2:Y:S01]  /*48f0*/  LDL.LU.64 R228, [R1+0x138] ;  /* 0x0001380001e47983 */ /* 0x000ea20000300a00 */
[----:B------:R-:W-:-:S02]  /*4900*/  IMAD.MOV.U32 R22, RZ, RZ, R227 ;  /* 0x000000ffff167224 */ /* 0x000fc400078e00e3 */
[----:B------:R-:W-:Y:S01]  /*4910*/  IMAD.MOV.U32 R232, RZ, RZ, R225 ;  /* 0x000000ffffe87224 */ /* 0x000fe200078e00e1 */
[----:B------:R-:W2:Y:S04]  /*4920*/  LDL.LU.64 R226, [R1+0x130] ;  /* 0x0001300001e27983 */ /* 0x000ea80000300a00 */
[----:B------:R-:W2:Y:S01]  /*4930*/  LDL.LU.64 R224, [R1+0x128] ;  /* 0x0001280001e07983 */ /* 0x000ea20000300a00 */
[----:B------:R-:W-:Y:S02]  /*4940*/  UIADD3 UR7, UR6, 0x6, URZ ;  /* 0x0000000606077890 */ /* 0x000fe4000fffe03f */
        /* <DEDUP_REMOVED lines=8> */
[----:B------:R-:W-:Y:S04]  /*49d0*/  STL.64 [R1+0x60], R224 ;  /* 0x000060e001007387 */ /* 0x000fe80000100a00 */
[----:B------:R-:W-:Y:S04]  /*49e0*/  STL.64 [R1+0x68], R226 ;  /* 0x000068e201007387 */ /* 0x000fe80000100a00 */
[----:B------:R-:W-:Y:S04]  /*49f0*/  STL.64 [R1+0x70], R228 ;  /* 0x000070e401007387 */ /* 0x000fe80000100a00 */
[----:B------:R1:W-:Y:S04]  /*4a00*/  STL.64 [R1+0x78], R230 ;  /* 0x000078e601007387 */ /* 0x0003e80000100a00 */
[----:B-1----:R-:W2:Y:S04]  /*4a10*/  LDL.LU.64 R230, [R1+0x120] ;  /* 0x0001200001e67983 */ /* 0x002ea80000300a00 */
        /* <DEDUP_REMOVED lines=97> */
[----:B------:R-:W-:Y:S02]  /*5030*/  UIADD3 UR54, UR4, 0x706, URZ ;  /* 0x0000070604367890 */ /* 0x000fe4000fffe03f */
[----:B------:R-:W-:Y:S01]  /*5040*/  UIADD3 UR13, UR6, 0x406, URZ ;  /* 0x00000406060d7890 */ /* 0x000fe2000fffe03f */
[----:B------:R-:W-:Y:S01]  /*5050*/  UMOV UR4, UR8 ;  /* 0x0000000800047c82 */ /* 0x000fe20008000000 */
[----:B------:R-:W-:Y:S01]  /*5060*/  UMOV UR5, UR9 ;  /* 0x0000000900057c82 */ /* 0x000fe20008000000 */
[----:B------:R-:W-:Y:S01]  /*5070*/  UMOV UR6, UR12 ;  /* 0x0000000c00067c82 */ /* 0x000fe20008000000 */
[----:B------:R-:W-:Y:S01]  /*5080*/  UMOV UR7, 0x40000040 ;  /* 0x4000004000077882 */ /* 0x000fe20000000000 */
[----:B------:R-:W-:-:S02]  /*5090*/  WARPGROUP.DEPBAR.LE gsb0, 0x0 ;  /* 0x00008000000079c5 */ /* 0x000fc40000010000 */
[----:B------:R-:W-:-:S06]  /*50a0*/  WARPGROUP.ARRIVE ;  /* 0x00000000000079c5 */ /* 0x000fcc0000000000 */
[----:B------:R-:W-:Y:S01]  /*50b0*/  HGMMA.64x16x16.F32 R48, gdesc[UR4], R48, gsb0 ;  /* 0x00200000043079f0 */ /* 0x000fe20008000830 */
[----:B------:R-:W-:Y:S01]  /*50c0*/  UMOV UR61, UR55 ;  /* 0x00000037003d7c82 */ /* 0x000fe20008000000 */
[----:B------:R-:W-:Y:S01]  /*50d0*/  UMOV UR52, UR8 ;  /* 0x0000000800347c82 */ /* 0x000fe20008000000 */
[----:B------:R-:W-:Y:S01]  /*50e0*/  UMOV UR53, UR9 ;  /* 0x0000000900357c82 */ /* 0x000fe20008000000 */
[----:B------:R-:W-:Y:S01]  /*50f0*/  UMOV UR55, 0x40000040 ;  /* 0x4000004000377882 */ /* 0x000fe20000000000 */
[----:B------:R-:W-:Y:S02]  /*5100*/  WARPGROUP.DEPBAR.LE gsb0, 0x0 ;  /* 0x00008000000079c5 */ /* 0x000fe40000010000 */
[----:B------:R-:W-:-:S06]  /*5110*/  WARPGROUP.ARRIVE ;  /* 0x00000000000079c5 */ /* 0x000fcc0000000000 */
[----:B------:R-:W-:Y:S01]  /*5120*/  HGMMA.64x16x16.F32 R32, gdesc[UR52], R32, gsb0 ;  /* 0x00200000342079f0 */ /* 0x000fe20008000820 */
[----:B------:R-:W-:Y:S01]  /*5130*/  UMOV UR52, UR13 ;  /* 0x0000000d00347c82 */ /* 0x000fe20008000000 */
[----:B------:R-:W-:Y:S01]  /*5140*/  UMOV UR53, 0x40000040 ;  /* 0x4000004000357882 */ /* 0x000fe20000000000 */
        /* <DEDUP_REMOVED lines=61> */
[----:B------:R2:W-:Y:S01]  /*5520*/  STL.64 [R1+0xb8], R228 ;  /* 0x0000b8e401007387 */ /* 0x0005e20000100a00 */
[----:B------:R-:W-:Y:S02]  /*5530*/  WARPGROUP.DEPBAR.LE gsb0, 0x0 ;  /* 0x00008000000079c5 */ /* 0x000fe40000010000 */
[----:B------:R-:W-:-:S06]  /*5540*/  WARPGROUP.ARRIVE ;  /* 0x00000000000079c5 */ /* 0x000fcc0000000000 */
[----:B------:R-:W-:Y:S01]  /*5550*/  HGMMA.64x16x16.F32 R216, gdesc[UR56], R216, gsb0 ;  /* 0x0020000038d879f0 */ /* 0x000fe200080008d8 */
[----:B-1----:R-:W-:Y:S01]  /*5560*/  IMAD.MOV.U32 R230, RZ, RZ, R23 ;  /* 0x000000ffffe67224 */ /* 0x002fe200078e0017 */
[----:B--2---:R-:W-:Y:S01]  /*5570*/  MOV R229, R232 ;  /* 0x000000e800e57202 */ /* 0x004fe20000000f00 */
[----:B------:R-:W-:Y:S02]  /*5580*/  IMAD.MOV.U32 R231, RZ, RZ, R22 ;  /* 0x000000ffffe77224 */ /* 0x000fe400078e0016 */
[----:B------:R-:W-:-:S03]  /*5590*/  IMAD.MOV.U32 R228, RZ, RZ, R233 ;  /* 0x000000ffffe47224 */ /* 0x000fc600078e00e9 */
[----:B------:R1:W-:Y:S04]  /*55a0*/  STL.64 [R1+0xe0], R230 ;  /* 0x0000e0e601007387 */ /* 0x0003e80000100a00 */
[----:B------:R2:W-:Y:S04]  /*55b0*/  STL.64 [R1+0xd8], R228 ;  /* 0x0000d8e401007387 */ /* 0x0005e80000100a00 */
[----:B------:R3:W-:Y:S04]  /*55c0*/  STL.64 [R1+0xd0], R226 ;  /* 0x0000d0e201007387 */ /* 0x0007e80000100a00 */
[----:B------:R4:W-:Y:S01]  /*55d0*/  STL.64 [R1+0xc8], R224 ;  /* 0x0000c8e001007387 */ /* 0x0009e20000100a00 */
[----:B-1----:R-:W-:-:S02]  /*55e0*/  IMAD.MOV.U32 R230, RZ, RZ, R3 ;  /* 0x000000ffffe67224 */ /* 0x002fc400078e0003 */
[----:B------:R-:W-:Y:S02]  /*55f0*/  IMAD.MOV.U32 R231, RZ, RZ, R0 ;  /* 0x000000ffffe77224 */ /* 0x000fe400078e0000 */
[----:B--2---:R-:W-:Y:S02]  /*5600*/  IMAD.MOV.U32 R228, RZ, RZ, R5 ;  /* 0x000000ffffe47224 */ /* 0x004fe400078e0005 */
[----:B------:R-:W-:Y:S01]  /*5610*/  IMAD.MOV.U32 R229, RZ, RZ, R4 ;  /* 0x000000ffffe57224 */ /* 0x000fe200078e0004 */
[----:B---3--:R-:W-:Y:S01]  /*5620*/  MOV R226, R10 ;  /* 0x0000000a00e27202 */ /* 0x008fe20000000f00 */
[----:B------:R-:W-:Y:S02]  /*5630*/  IMAD.MOV.U32 R227, RZ, RZ, R9 ;  /* 0x000000ffffe37224 */ /* 0x000fe400078e0009 */
[----:B----4-:R-:W-:Y:S02]  /*5640*/  IMAD.MOV.U32 R224, RZ, RZ, R12 ;  /* 0x000000ffffe07224 */ /* 0x010fe400078e000c */
[----:B------:R-:W-:Y:S01]  /*5650*/  IMAD.MOV.U32 R225, RZ, RZ, R11 ;  /* 0x000000ffffe17224 */ /* 0x000fe200078e000b */
[----:B------:R-:W-:Y:S01]  /*5660*/  UMOV UR54, UR60 ;  /* 0x0000003c00367c82 */ /* 0x000fe20008000000 */
[----:B------:R-:W-:Y:S01]  /*5670*/  UMOV UR55, UR61 ;  /* 0x0000003d00377c82 */ /* 0x000fe20008000000 */
[----:B------:R-:W-:-:S03]  /*5680*/  WARPGROUP.DEPBAR.LE gsb0, 0x0 ;  /* 0x00008000000079c5 */ /* 0x000fc60000010000 */
[----:B------:R-:W-:-:S06]  /*5690*/  WARPGROUP.ARRIVE ;  /* 0x00000000000079c5 */ /* 0x000fcc0000000000 */
[----:B------:R-:W-:Y:S03]  /*56a0*/  HGMMA.64x16x16.F32 R224, gdesc[UR52], R224, gsb0 ;  /* 0x0020000034e079f0 */ /* 0x000fe600080008e0 */
[----:B------:R-:W-:Y:S02]  /*56b0*/  WARPGROUP.DEPBAR.LE gsb0, 0x0 ;  /* 0x00008000000079c5 */ /* 0x000fe40000010000 */
[----:B------:R-:W-:Y:S04]  /*56c0*/  STL.64 [R1], R224 ;  /* 0x000000e001007387 */ /* 0x000fe80000100a00 */
[----:B------:R-:W-:Y:S04]  /*56d0*/  STL.64 [R1+0x8], R226 ;  /* 0x000008e201007387 */ /* 0x000fe80000100a00 */
[----:B------:R-:W-:Y:S04]  /*56e0*/  STL.64 [R1+0x10], R228 ;  /* 0x000010e401007387 */ /* 0x000fe80000100a00 */
[----:B------:R1:W-:Y:S04]  /*56f0*/  STL.64 [R1+0x18], R230 ;  /* 0x000018e601007387 */ /* 0x0003e80000100a00 */
[----:B-1----:R-:W2:Y:S04]  /*5700*/  LDL.LU.64 R230, [R1+0xe0] ;  /* 0x0000e00001e67983 */ /* 0x002ea80000300a00 */
[----:B------:R-:W2:Y:S01]  /*5710*/  LDL.LU.64 R228, [R1+0xd8] ;  /* 0x0000d80001e47983 */ /* 0x000ea20000300a00 */
[----:B------:R-:W-:-:S02]  /*5720*/  IMAD.MOV.U32 R232, RZ, RZ, R21 ;  /* 0x000000ffffe87224 */ /* 0x000fc400078e0015 */
[----:B------:R-:W-:Y:S02]  /*5730*/  IMAD.MOV.U32 R233, RZ, RZ, R20 ;  /* 0x000000ffffe97224 */ /* 0x000fe400078e0014 */
[----:B------:R-:W-:Y:S02]  /*5740*/  IMAD.MOV.U32 R234, RZ, RZ, R15 ;  /* 0x000000ffffea7224 */ /* 0x000fe400078e000f */
[----:B------:R-:W-:Y:S01]  /*5750*/  IMAD.MOV.U32 R235, RZ, RZ, R14 ;  /* 0x000000ffffeb7224 */ /* 0x000fe200078e000e */
[----:B------:R-:W-:Y:S01]  /*5760*/  UMOV UR8, UR52 ;  /* 0x0000003400087c82 */ /* 0x000fe20008000000 */
[----:B------:R-:W-:Y:S01]  /*5770*/  UMOV UR9, UR53 ;  /* 0x0000003500097c82 */ /* 0x000fe20008000000 */
[----:B------:R0:W5:Y:S04]  /*5780*/  LDL.LU.64 R226, [R1+0xd0] ;  /* 0x0000d00001e27983 */ /* 0x0001680000300a00 */
[----:B------:R0:W5:Y:S01]  /*5790*/  LDL.LU.64 R224, [R1+0xc8] ;  /* 0x0000c80001e07983 */ /* 0x0001620000300a00 */
[----:B--2---:R-:W-:-:S06]  /*57a0*/  WARPGROUP.ARRIVE ;  /* 0x00000000000079c5 */ /* 0x004fcc0000000000 */
[----:B------:R-:W-:Y:S03]  /*57b0*/  HGMMA.64x16x16.F32 R228, gdesc[UR8], R228, gsb0 ;  /* 0x0020000008e479f0 */ /* 0x000fe600080008e4 */
[----:B------:R-:W-:Y:S02]  /*57c0*/  WARPGROUP.DEPBAR.LE gsb0, 0x0 ;  /* 0x00008000000079c5 */ /* 0x000fe40000010000 */
[----:B------:R-:W-:Y:S04]  /*57d0*/  STL.64 [R1+0x40], R228 ;  /* 0x000040e401007387 */ /* 0x000fe80000100a00 */
[----:B------:R1:W-:Y:S04]  /*57e0*/  STL.64 [R1+0x48], R230 ;  /* 0x000048e601007387 */ /* 0x0003e80000100a00 */
[----:B------:R0:W-:Y:S04]  /*57f0*/  STL.64 [R1+0x50], R232 ;  /* 0x000050e801007387 */ /* 0x0001e80000100a00 */
[----:B------:R0:W-:Y:S04]  /*5800*/  STL.64 [R1+0x58], R234 ;  /* 0x000058ea01007387 */ /* 0x0001e80000100a00 */
[----:B-1----:R0:W5:Y:S04]  /*5810*/  LDL.LU.64 R230, [R1+0xc0] ;  /* 0x0000c00001e67983 */ /* 0x0021680000300a00 */
[----:B------:R0:W5:Y:S01]  /*5820*/  LDL.LU.64 R228, [R1+0xb8] ;  /* 0x0000b80001e47983 */ /* 0x0001620000300a00 */
[----:B------:R-:W-:Y:S05]  /*5830*/  @!P1 BRA `(.L_x_18) ;  /* 0x0000004400889947 */ /* 0x000fea0003800000 */
[----:B------:R-:W2:Y:S01]  /*5840*/  LDL R0, [R1+0xb0] ;  /* 0x0000b00001007983 */ /* 0x000ea20000100800 */
[----:B------:R-:W-:Y:S02]  /*5850*/  R2UR UR5, R13 ;  /* 0x000000000d0572ca */ /* 0x000fe400000e0000 */
[----:B-----5:R-:W-:-:S11]  /*5860*/  R2UR UR7, R8 ;  /* 0x00000000080772ca */ /* 0x020fd600000e0000 */
[----:B------:R-:W-:Y:S02]  /*5870*/  UIADD3 UR60, UR5, 0x1, URZ ;  /* 0x00000001053c7890 */ /* 0x000fe4000fffe03f */
[----:B------:R-:W-:Y:S02]  /*5880*/  IMAD.U32 R5, RZ, RZ, UR7 ;  /* 0x00000007ff057e24 */ /* 0x000fe4000f8e00ff */
[----:B------:R-:W-:-:S04]  /*5890*/  UISETP.NE.AND UP0, UPT, UR60, 0x3, UPT ;  /* 0x000000033c00788c */ /* 0x000fc8000bf05270 */
[----:B------:R-:W-:Y:S02]  /*58a0*/  USEL UR4, URZ, 0x1, UP0 ;  /* 0x000000013f047887 */ /* 0x000fe40008000000 */
[----:B------:R-:W-:Y:S01]  /*58b0*/  USEL UR60, UR60, URZ, UP0 ;  /* 0x0000003f3c3c7287 */ /* 0x000fe20008000000 */
[----:B--2---:R-:W-:-:S13]  /*58c0*/  R2UR UR6, R0 ;  /* 0x00000000000672ca */ /* 0x004fda00000e0000 */
[----:B------:R-:W-:-:S03]  /*58d0*/  ULOP3.LUT UR6, UR6, UR4, URZ, 0x3c, !UPT ;  /* 0x0000000406067292 */ /* 0x000fc6000f8e3c3f */
[----:B------:R-:W-:Y:S02]  /*58e0*/  UMOV UR4, UR5 ;  /* 0x0000000500047c82 */ /* 0x000fe40008000000 */
[----:B------:R-:W-:Y:S02]  /*58f0*/  IMAD.U32 R0, RZ, RZ, UR4 ;  /* 0x00000004ff007e24 */ /* 0x000fe4000f8e00ff */
[----:B------:R-:W-:-:S07]  /*5900*/  IMAD.U32 R3, RZ, RZ, UR6 ;  /* 0x00000006ff037e24 */ /* 0x000fce000f8e00ff */
.L_x_25:
[----:B------:R-:W-:Y:S05]  /*5910*/  @!P0 BRA `(.L_x_19) ;  /* 0x0000000000048947 */ /* 0x000fea0003800000 */
[----:B------:R-:W-:Y:S01]  /*5920*/  BPT.TRAP 0x1 ;  /* 0x000000040000795c */ /* 0x000fe20000300000 */
.L_x_19:
[----:B------:R-:W-:Y:S02]  /*5930*/  R2UR UR4, R17 ;  /* 0x00000000110472ca */ /* 0x000fe400000e0000 */
[----:B------:R-:W-:-:S11]  /*5940*/  R2UR UR5, R3 ;  /* 0x00000000030572ca */ /* 0x000fd600000e0000 */
[----:B------:R-:W-:Y:S02]  /*5950*/  ULEA UR4, UR60, UR4, 0x3 ;  /* 0x000000043c047291 */ /* 0x000fe4000f8e183f */
[----:B------:R-:W-:-:S04]  /*5960*/  MOV R4, UR5 ;  /* 0x0000000500047c02 */ /* 0x000fc80008000f00 */
[----:B------:R-:W-:-:S04]  /*5970*/  SHF.L.U32 R4, R4, 0x1f, RZ ;  /* 0x0000001f04047819 */ /* 0x000fc800000006ff */
[----:B------:R1:W2:Y:S01]  /*5980*/  SYNCS.PHASECHK.TRANS64.TRYWAIT P1, [UR4], R4 ;  /* 0x00000004ff0075a7 */ /* 0x0002a20008020144 */
[----:B------:R-:W-:Y:S05]  /*5990*/  @!P0 BRA `(.L_x_20) ;  /* 0x0000000000048947 */ /* 0x000fea0003800000 */
[----:B------:R-:W-:Y:S01]  /*59a0*/  BPT.TRAP 0x1 ;  /* 0x000000040000795c */ /* 0x000fe20000300000 */
.L_x_20:
[----:B--2---:R-:W-:Y:S05]  /*59b0*/  @P1 BRA `(.L_x_21) ;  /* 0x0000000000081947 */ /* 0x004fea0003800000 */
[----:B------:R-:W2:Y:S02]  /*59c0*/  SYNCS.PHASECHK.TRANS64.TRYWAIT P1, [UR4], R4 ;  /* 0x00000004ff0075a7 */ /* 0x000ea40008020144 */
[----:B--2---:R-:W-:Y:S05]  /*59d0*/  @!P1 BRA `(.L_x_22) ;  /* 0x0000017000009947 */ /* 0x004fea0003800000 */
.L_x_21:
[----:B------:R-:W-:Y:S04]  /*59e0*/  STL.64 [R1+0x250], R206 ;  /* 0x000250ce01007387 */ /* 0x000fe80000100a00 */
[----:B------:R-:W-:Y:S04]  /*59f0*/  STL.64 [R1+0x248], R204 ;  /* 0x000248cc01007387 */ /* 0x000fe80000100a00 */
[----:B------:R-:W-:Y:S04]  /*5a00*/  STL.64 [R1+0x240], R202 ;  /* 0x000240ca01007387 */ /* 0x000fe80000100a00 */
[----:B------:R3:W-:Y:S04]  /*5a10*/  STL.64 [R1+0x238], R200 ;  /* 0x000238c801007387 */ /* 0x0007e80000100a00 */
[----:B---3--:R-:W3:Y:S04]  /*5a20*/  LDL.LU.64 R200, [R1+0x60] ;  /* 0x0000600001c87983 */ /* 0x008ee80000300a00 */
[----:B------:R-:W3:Y:S04]  /*5a30*/  LDL.LU.64 R202, [R1+0x68] ;  /* 0x0000680001ca7983 */ /* 0x000ee80000300a00 */
[----:B------:R-:W3:Y:S04]  /*5a40*/  LDL.LU.64 R204, [R1+0x70] ;  /* 0x0000700001cc7983 */ /* 0x000ee80000300a00 */
[----:B------:R-:W3:Y:S04]  /*5a50*/  LDL.LU.64 R206, [R1+0x78] ;  /* 0x0000780001ce7983 */ /* 0x000ee80000300a00 */
[----:B------:R-:W-:Y:S04]  /*5a60*/  STL.64 [R1+0x230], R222 ;  /* 0x000230de01007387 */ /* 0x000fe80000100a00 */
[----:B------:R-:W-:Y:S04]  /*5a70*/  STL.64 [R1+0x228], R220 ;  /* 0x000228dc01007387 */ /* 0x000fe80000100a00 */
[----:B------:R-:W-:Y:S04]  /*5a80*/  STL.64 [R1+0x220], R218 ;  /* 0x000220da01007387 */ /* 0x000fe80000100a00 */
[----:B------:R4:W-:Y:S04]  /*5a90*/  STL.64 [R1+0x218], R216 ;  /* 0x000218d801007387 */ /* 0x0009e80000100a00 */
[----:B----4-:R-:W4:Y:S04]  /*5aa0*/  LDL.LU.64 R216, [R1+0x20] ;  /* 0x0000200001d87983 */ /* 0x010f280000300a00 */
[----:B------:R-:W4:Y:S04]  /*5ab0*/  LDL.LU.64 R218, [R1+0x28] ;  /* 0x0000280001da7983 */ /* 0x000f280000300a00 */
[----:B------:R-:W4:Y:S04]  /*5ac0*/  LDL.LU.64 R220, [R1+0x30] ;  /* 0x0000300001dc7983 */ /* 0x000f280000300a00 */
[----:B------:R-:W4:Y:S01]  /*5ad0*/  LDL.LU.64 R222, [R1+0x38] ;  /* 0x0000380001de7983 */ /* 0x000f220000300a00 */
[----:B------:R-:W-:-:S02]  /*5ae0*/  R2UR UR5, R6 ;  /* 0x00000000060572ca */ /* 0x000fc400000e0000 */
[----:B------:R-:W-:Y:S01]  /*5af0*/  R2UR UR4, R7 ;  /* 0x00000000070472ca */ /* 0x000fe200000e0000 */
[----:B------:R-:W-:Y:S01]  /*5b00*/  UMOV UR9, 0x40000040 ;  /* 0x4000004000097882 */ /* 0x000fe20000000000 */
        /* <DEDUP_REMOVED lines=9> */
[----:B------:R-:W-:Y:S01]  /*5ba0*/  ULEA UR61, UR60, UR5, 0xb ;  /* 0x000000053c3d7291 */ /* 0x000fe2000f8e583f */
[----:B------:R-:W-:Y:S01]  /*5bb0*/  STL [R1+0x164], R5 ;  /* 0x0001640501007387 */ /* 0x000fe20000100800 */
[----:B------:R-:W-:Y:S01]  /*5bc0*/  UIMAD UR4, UR60, 0x780, UR4 ;  /* 0x000007803c0478a4 */ /* 0x000fe2000f8e0204 */
[----:B------:R-:W-:Y:S01]  /*5bd0*/  UMOV UR17, UR9 ;  /* 0x0000000900117c82 */ /* 0x000fe20008000000 */
[----:B------:R-:W-:Y:S01]  /*5be0*/  UMOV UR21, UR9 ;  /* 0x0000000900157c82 */ /* 0x000fe20008000000 */
[----:B------:R-:W-:-:S02]  /*5bf0*/  UMOV UR13, UR19 ;  /* 0x00000013000d7c82 */ /* 0x000fc40008000000 */
[----:B------:R-:W-:Y:S01]  /*5c00*/  UMOV UR8, UR61 ;  /* 0x0000003d00087c82 */ /* 0x000fe20008000000 */
[----:B---3--:R-:W-:Y:S01]  /*5c10*/  WARPGROUP.ARRIVE ;  /* 0x00000000000079c5 */ /* 0x008fe20000000000 */
[----:B------:R-:W-:Y:S01]  /*5c20*/  UMOV UR10, UR4 ;  /* 0x00000004000a7c82 */ /* 0x000fe20008000000 */
[----:B------:R-:W-:Y:S01]  /*5c30*/  UMOV UR25, UR9 ;  /* 0x0000000900197c82 */ /* 0x000fe20008000000 */
[----:B------:R-:W-:Y:S01]  /*5c40*/  UMOV UR29, UR9 ;  /* 0x00000009001d7c82 */ /* 0x000fe20008000000 */
[----:B------:R-:W-:Y:S01]  /*5c50*/  UMOV UR33, UR9 ;  /* 0x0000000900217c82 */ /* 0x000fe20008000000 */
[----:B------:R-:W-:Y:S01]  /*5c60*/  UMOV UR37, UR9 ;  /* 0x0000000900257c82 */ /* 0x000fe20008000000 */
[----:B------:R-:W-:Y:S01]  /*5c70*/  HGMMA.64x16x16.F32 R200, gdesc[UR8], R200, gsb0 ;  /* 0x0020000008c879f0 */ /* 0x000fe200080008c8 */
[----:B------:R-:W-:Y:S01]  /*5c80*/  UIADD3 UR5, UR4, 0x80, URZ ;  /* 0x0000008004057890 */ /* 0x000fe2000fffe03f */
[----:B------:R-:W-:Y:S01]  /*5c90*/  STL [R1+0x160], R3 ;  /* 0x0001600301007387 */ /* 0x000fe20000100800 */
[----:B------:R-:W-:Y:S01]  /*5ca0*/  UMOV UR16, UR8 ;  /* 0x0000000800107c82 */ /* 0x000fe20008000000 */
[----:B------:R-:W-:Y:S01]  /*5cb0*/  UIADD3 UR6, UR4, 0x100, URZ ;  /* 0x0000010004067890 */ /* 0x000fe2000fffe03f */
[----:B------:R-:W-:Y:S01]  /*5cc0*/  UMOV UR20, UR8 ;  /* 0x0000000800147c82 */ /* 0x000fe20008000000 */
[----:B------:R-:W-:Y:S01]  /*5cd0*/  UIADD3 UR14, UR4, 0x180, URZ ;  /* 0x00000180040e7890 */ /* 0x000fe2000fffe03f */
[----:B------:R-:W-:Y:S01]  /*5ce0*/  STL [R1+0x15c], R2 ;  /* 0x00015c0201007387 */ /* 0x000fe20000100800 */
[----:B------:R-:W-:Y:S01]  /*5cf0*/  UMOV UR18, UR5 ;  /* 0x0000000500127c82 */ /* 0x000fe20008000000 */
[----:B------:R-:W-:-:S02]  /*5d00*/  WARPGROUP.DEPBAR.LE gsb0, 0x0 ;  /* 0x00008000000079c5 */ /* 0x000fc40000010000 */
[----:B----4-:R-:W-:Y:S01]  /*5d10*/  WARPGROUP.ARRIVE ;  /* 0x00000000000079c5 */ /* 0x010fe20000000000 */
[----:B------:R-:W-:Y:S01]  /*5d20*/  UMOV UR22, UR6 ;  /* 0x0000000600167c82 */ /* 0x000fe20008000000 */
[----:B------:R-:W-:Y:S01]  /*5d30*/  UMOV UR7, UR13 ;  /* 0x0000000d00077c82 */ /* 0x000fe20008000000 */
[----:B------:R-:W-:Y:S01]  /*5d40*/  UIADD3 UR26, UR4, 0x300, URZ ;  /* 0x00000300041a7890 */ /* 0x000fe2000fffe03f */
[----:B------:R-:W-:Y:S02]  /*5d50*/  STL [R1+0x158], R0 ;  /* 0x0001580001007387 */ /* 0x000fe40000100800 */
[----:B------:R-:W-:Y:S01]  /*5d60*/  HGMMA.64x16x16.F32 R216, gdesc[UR16], R216, gsb0 ;  /* 0x0020000010d879f0 */ /* 0x000fe200080008d8 */
[----:B------:R-:W-:Y:S01]  /*5d70*/  UMOV UR12, UR18 ;  /* 0x00000012000c7c82 */ /* 0x000fe20008000000 */
[----:B------:R-:W-:Y:S01]  /*5d80*/  UMOV UR13, UR9 ;  /* 0x00000009000d7c82 */ /* 0x000fe20008000000 */
[----:B------:R-:W-:Y:S01]  /*5d90*/  UMOV UR24, UR8 ;  /* 0x0000000800187c82 */ /* 0x000fe20008000000 */
[----:B------:R-:W-:Y:S01]  /*5da0*/  UIADD3 UR30, UR4, 0x380, URZ ;  /* 0x00000380041e7890 */ /* 0x000fe2000fffe03f */
[----:B------:R-:W-:Y:S01]  /*5db0*/  STL.64 [R1+0x150], R18 ;  /* 0x0001501201007387 */ /* 0x000fe20000100a00 */
[----:B------:R-:W-:-:S02]  /*5dc0*/  WARPGROUP.DEPBAR.LE gsb0, 0x0 ;  /* 0x00008000000079c5 */ /* 0x000fc40000010000 */
[----:B------:R-:W-:Y:S01]  /*5dd0*/  WARPGROUP.ARRIVE ;  /* 0x00000000000079c5 */ /* 0x000fe20000000000 */
[----:B------:R-:W-:Y:S01]  /*5de0*/  UMOV UR6, UR12 ;  /* 0x0000000c00067c82 */ /* 0x000fe20008000000 */
[----:B------:R-:W-:Y:S01]  /*5df0*/  UIADD3 UR18, UR4, 0x200, URZ ;  /* 0x0000020004127890 */ /* 0x000fe2000fffe03f */
[----:B------:R3:W-:Y:S03]  /*5e00*/  STL.64 [R1+0x148], R16 ;  /* 0x0001481001007387 */ /* 0x0007e60000100a00 */
[----:B------:R-:W-:Y:S01]  /*5e10*/  HGMMA.64x16x16.F32 R224, gdesc[UR20], R224, gsb0 ;  /* 0x0020000014e079f0 */ /* 0x000fe200080008e0 */
[----:B------:R-:W-:Y:S01]  /*5e20*/  UMOV UR12, UR8 ;  /* 0x00000008000c7c82 */ /* 0x000fe20008000000 */
[----:B------:R-:W-:Y:S01]  /*5e30*/  UMOV UR16, UR22 ;  /* 0x0000001600107c82 */ /* 0x000fe20008000000 */
[----:B------:R-:W-:Y:S01]  /*5e40*/  UMOV UR17, UR23 ;  /* 0x0000001700117c82 */ /* 0x000fe20008000000 */
[----:B------:R-:W-:Y:S01]  /*5e50*/  UMOV UR19, 0x40000040 ;  /* 0x4000004000137882 */ /* 0x000fe20000000000 */
[----:B------:R-:W-:Y:S01]  /*5e60*/  UMOV UR28, UR8 ;  /* 0x00000008001c7c82 */ /* 0x000fe20008000000 */
[----:B------:R-:W-:Y:S01]  /*5e70*/  UIADD3 UR34, UR4, 0x400, URZ ;  /* 0x0000040004227890 */ /* 0x000fe2000fffe03f */
[----:B------:R-:W-:Y:S01]  /*5e80*/  UMOV UR32, UR8 ;  /* 0x0000000800207c82 */ /* 0x000fe20008000000 */
[----:B------:R-:W-:Y:S01]  /*5e90*/  UIADD3 UR38, UR4, 0x480, URZ ;  /* 0x0000048004267890 */ /* 0x000fe2000fffe03f */
[----:B---3--:R-:W3:Y:S01]  /*5ea0*/  LDL.LU.64 R16, [R1] ;  /* 0x0000000001107983 */ /* 0x008ee20000300a00 */
[----:B------:R-:W-:-:S02]  /*5eb0*/  WARPGROUP.DEPBAR.LE gsb0, 0x0 ;  /* 0x00008000000079c5 */ /* 0x000fc40000010000 */
[----:B------:R-:W-:Y:S01]  /*5ec0*/  WARPGROUP.ARRIVE ;  /* 0x00000000000079c5 */ /* 0x000fe20000000000 */
[----:B------:R-:W-:Y:S01]  /*5ed0*/  UIADD3 UR22, UR4, 0x280, URZ ;  /* 0x0000028004167890 */ /* 0x000fe2000fffe03f */
[----:B------:R-:W3:Y:S04]  /*5ee0*/  LDL.LU.64 R18, [R1+0x8] ;  /* 0x0000080001127983 */ /* 0x000ee80000300a00 */
[----:B------:R-:W-:Y:S01]  /*5ef0*/  HGMMA.64x16x16.F32 R208, gdesc[UR12], R208, gsb0 ;  /* 0x002000000cd079f0 */ /* 0x000fe200080008d0 */
[----:B------:R-:W-:Y:S01]  /*5f00*/  UMOV UR12, UR16 ;  /* 0x00000010000c7c82 */ /* 0x000fe20008000000 */
[----:B------:R-:W-:Y:S01]  /*5f10*/  UMOV UR13, UR17 ;  /* 0x00000011000d7c82 */ /* 0x000fe20008000000 */
[----:B------:R-:W-:Y:S01]  /*5f20*/  UMOV UR16, UR8 ;  /* 0x0000000800107c82 */ /* 0x000fe20008000000 */
[----:B------:R-:W-:Y:S01]  /*5f30*/  UMOV UR17, UR9 ;  /* 0x0000000900117c82 */ /* 0x000fe20008000000 */
[----:B------:R-:W-:Y:S01]  /*5f40*/  UMOV UR20, UR8 ;  /* 0x0000000800147c82 */ /* 0x000fe20008000000 */
[----:B------:R-:W-:Y:S01]  /*5f50*/  UMOV UR21, UR9 ;  /* 0x0000000900157c82 */ /* 0x000fe20008000000 */
[----:B------:R-:W-:Y:S01]  /*5f60*/  UMOV UR23, 0x40000040 ;  /* 0x4000004000177882 */ /* 0x000fe20000000000 */
[----:B------:R-:W-:Y:S01]  /*5f70*/  UMOV UR36, UR8 ;  /* 0x0000000800247c82 */ /* 0x000fe20008000000 */
[----:B------:R-:W-:Y:S01]  /*5f80*/  UIADD3 UR42, UR4, 0x500, URZ ;  /* 0x00000500042a7890 */ /* 0x000fe2000fffe03f */
[----:B------:R-:W3:Y:S01]  /*5f90*/  LDL.LU.64 R20, [R1+0x10] ;  /* 0x0000100001147983 */ /* 0x000ee20000300a00 */
[----:B------:R-:W-:Y:S01]  /*5fa0*/  UMOV UR40, UR8 ;  /* 0x0000000800287c82 */ /* 0x000fe20008000000 */
[----:B------:R-:W-:Y:S01]  /*5fb0*/  UMOV UR41, UR9 ;  /* 0x0000000900297c82 */ /* 0x000fe20008000000 */
[----:B------:R-:W-:Y:S01]  /*5fc0*/  UIADD3 UR46, UR4, 0x580, URZ ;  /* 0x00000580042e7890 */ /* 0x000fe2000fffe03f */
[----:B------:R-:W3:Y:S01]  /*5fd0*/  LDL.LU.64 R22, [R1+0x18] ;  /* 0x0000180001167983 */ /* 0x000ee20000300a00 */
[----:B------:R-:W-:Y:S01]  /*5fe0*/  UMOV UR44, UR8 ;  /* 0x00000008002c7c82 */ /* 0x000fe20008000000 */
[----:B------:R-:W-:Y:S01]  /*5ff0*/  UMOV UR45, UR9 ;  /* 0x00000009002d7c82 */ /* 0x000fe20008000000 */
[----:B------:R-:W-:Y:S01]  /*6000*/  UMOV UR47, 0x40000040 ;  /* 0x40000040002f7882 */ /* 0x000fe20000000000 */
[----:B------:R-:W-:Y:S01]  /*6010*/  UIADD3 UR50, UR4, 0x600, URZ ;  /* 0x0000060004327890 */ /* 0x000fe2000fffe03f */
[----:B------:R-:W-:Y:S01]  /*6020*/  IMAD.MOV.U32 R2, RZ, RZ, R206 ;  /* 0x000000ffff027224 */ /* 0x000fe200078e00ce */
        /* <DEDUP_REMOVED lines=9> */
[----:B-12---:R-:W-:Y:S01]  /*60c0*/  IMAD.MOV.U32 R4, RZ, RZ, R204 ;  /* 0x000000ffff047224 */ /* 0x006fe200078e00cc */
[----:B------:R-:W-:Y:S01]  /*60d0*/  UMOV UR56, UR8 ;  /* 0x0000000800387c82 */ /* 0x000fe20008000000 */
[----:B------:R-:W-:Y:S01]  /*60e0*/  UMOV UR57, UR9 ;  /* 0x0000000900397c82 */ /* 0x000fe20008000000 */
[----:B------:R-:W-:Y:S01]  /*60f0*/  UMOV UR59, 0x40000040 ;  /* 0x40000040003b7882 */ /* 0x000fe20000000000 */
[----:B------:R-:W-:Y:S01]  /*6100*/  UIADD3 UR5, UR61, 0x400, URZ ;  /* 0x000004003d057890 */ /* 0x000fe2000fffe03f */
        /* <DEDUP_REMOVED lines=9> */
[----:B------:R-:W-:-:S02]  /*61a0*/  WARPGROUP.DEPBAR.LE gsb0, 0x0 ;  /* 0x00008000000079c5 */ /* 0x000fc40000010000 */
        /* <DEDUP_REMOVED lines=67> */
[----:B------:R-:W-:Y:S02]  /*65e0*/  IMAD.MOV.U32 R13, RZ, RZ, R222 ;  /* 0x000000ffff0d7224 */ /* 0x000fe400078e00de */
[----:B------:R-:W-:Y:S02]  /*65f0*/  IMAD.MOV.U32 R12, RZ, RZ, R223 ;  /* 0x000000ffff0c7224 */ /* 0x000fe400078e00df */
[----:B------:R-:W-:Y:S01]  /*6600*/  IMAD.MOV.U32 R15, RZ, RZ, R220 ;  /* 0x000000ffff0f7224 */ /* 0x000fe200078e00dc */
[----:B------:R-:W4:Y:S01]  /*6610*/  LDL.LU.64 R222, [R1+0x230] ;  /* 0x0002300001de7983 */ /* 0x000f220000300a00 */
[----:B------:R-:W-:Y:S01]  /*6620*/  IMAD.MOV.U32 R14, RZ, RZ, R221 ;  /* 0x000000ffff0e7224 */ /* 0x000fe200078e00dd */
[----:B0-----:R-:W-:Y:S01]  /*6630*/  MOV R235, R216 ;  /* 0x000000d800eb7202 */ /* 0x001fe20000000f00 */
[----:B------:R-:W-:Y:S01]  /*6640*/  IMAD.MOV.U32 R233, RZ, RZ, R218 ;  /* 0x000000ffffe97224 */ /* 0x000fe200078e00da */
[----:B------:R-:W4:Y:S01]  /*6650*/  LDL.LU.64 R220, [R1+0x228] ;  /* 0x0002280001dc7983 */ /* 0x000f220000300a00 */
[----:B------:R-:W-:-:S02]  /*6660*/  IMAD.MOV.U32 R232, RZ, RZ, R219 ;  /* 0x000000ffffe87224 */ /* 0x000fc400078e00db */
[----:B------:R-:W-:Y:S01]  /*6670*/  IMAD.MOV.U32 R234, RZ, RZ, R217 ;  /* 0x000000ffffea7224 */ /* 0x000fe200078e00d9 */
[----:B------:R-:W4:Y:S04]  /*6680*/  LDL.LU.64 R218, [R1+0x220] ;  /* 0x0002200001da7983 */ /* 0x000f280000300a00 */
[----:B------:R-:W4:Y:S01]  /*6690*/  LDL.LU.64 R216, [R1+0x218] ;  /* 0x0002180001d87983 */ /* 0x000f220000300a00 */
        /* <DEDUP_REMOVED lines=9> */
[----:B0-----:R-:W-:Y:S01]  /*6730*/  IMAD.MOV.U32 R230, RZ, RZ, R233 ;  /* 0x000000ffffe67224 */ /* 0x001fe200078e00e9 */
[----:B------:R-:W-:Y:S02]  /*6740*/  WARPGROUP.DEPBAR.LE gsb0, 0x0 ;  /* 0x00008000000079c5 */ /* 0x000fe40000010000 */
[----:B------:R-:W-:-:S06]  /*6750*/  WARPGROUP.ARRIVE ;  /* 0x00000000000079c5 */ /* 0x000fcc0000000000 */
[----:B------:R-:W-:Y:S01]  /*6760*/  HGMMA.64x16x16.F32 R152, gdesc[UR24], R152, gsb0 ;  /* 0x00200000189879f0 */ /* 0x000fe20008000898 */
[----:B------:R-:W-:Y:S01]  /*6770*/  IMAD.MOV.U32 R231, RZ, RZ, R232 ;  /* 0x000000ffffe77224 */ /* 0x000fe200078e00e8 */
[----:B-1----:R-:W-:Y:S01]  /*6780*/  MOV R229, R234 ;  /* 0x000000ea00e57202 */ /* 0x002fe20000000f00 */
[----:B------:R-:W-:-:S03]  /*6790*/  IMAD.MOV.U32 R228, RZ, RZ, R235 ;  /* 0x000000ffffe47224 */ /* 0x000fc600078e00eb */
[----:B------:R0:W-:Y:S04]  /*67a0*/  STL.64 [R1+0x1f0], R230 ;  /* 0x0001f0e601007387 */ /* 0x0001e80000100a00 */
[----:B------:R1:W-:Y:S04]  /*67b0*/  STL.64 [R1+0x1e8], R228 ;  /* 0x0001e8e401007387 */ /* 0x0003e80000100a00 */
[----:B------:R1:W-:Y:S01]  /*67c0*/  STL.64 [R1+0x1e0], R226 ;  /* 0x0001e0e201007387 */ /* 0x0003e20000100a00 */
[----:B0-----:R-:W-:Y:S02]  /*67d0*/  IMAD.MOV.U32 R230, RZ, RZ, R2 ;  /* 0x000000ffffe67224 */ /* 0x001fe400078e0002 */
[----:B------:R-:W-:Y:S01]  /*67e0*/  IMAD.MOV.U32 R231, RZ, RZ, R0 ;  /* 0x000000ffffe77224 */ /* 0x000fe200078e0000 */
[----:B------:R0:W-:Y:S01]  /*67f0*/  STL.64 [R1+0x1d8], R224 ;  /* 0x0001d8e001007387 */ /* 0x0001e20000100a00 */
[----:B-1----:R-:W-:-:S02]  /*6800*/  IMAD.MOV.U32 R228, RZ, RZ, R4 ;  /* 0x000000ffffe47224 */ /* 0x002fc400078e0004 */
[----:B------:R-:W-:Y:S01]  /*6810*/  IMAD.MOV.U32 R229, RZ, RZ, R3 ;  /* 0x000000ffffe57224 */ /* 0x000fe200078e0003 */
[----:B------:R-:W-:Y:S01]  /*6820*/  MOV R226, R9 ;  /* 0x0000000900e27202 */ /* 0x000fe20000000f00 */
[----:B------:R-:W-:Y:S01]  /*6830*/  IMAD.MOV.U32 R227, RZ, RZ, R5 ;  /* 0x000000ffffe37224 */ /* 0x000fe200078e0005 */
[----:B------:R-:W-:Y:S01]  /*6840*/  STL.64 [R1+0x210], R230 ;  /* 0x000210e601007387 */ /* 0x000fe20000100a00 */
[----:B0-----:R-:W-:Y:S02]  /*6850*/  IMAD.MOV.U32 R224, RZ, RZ, R11 ;  /* 0x000000ffffe07224 */ /* 0x001fe400078e000b */
[----:B------:R-:W-:Y:S01]  /*6860*/  IMAD.MOV.U32 R225, RZ, RZ, R10 ;  /* 0x000000ffffe17224 */ /* 0x000fe200078e000a */
[----:B------:R-:W-:Y:S04]  /*6870*/  STL.64 [R1+0x208], R228 ;  /* 0x000208e401007387 */ /* 0x000fe80000100a00 */
[----:B------:R-:W-:Y:S04]  /*6880*/  STL.64 [R1+0x200], R226 ;  /* 0x000200e201007387 */ /* 0x000fe80000100a00 */
[----:B------:R0:W-:Y:S04]  /*6890*/  STL.64 [R1+0x1f8], R224 ;  /* 0x0001f8e001007387 */ /* 0x0001e80000100a00 */
[----:B0-----:R-:W3:Y:S04]  /*68a0*/  LDL.LU.64 R224, [R1+0x40] ;  /* 0x0000400001e07983 */ /* 0x001ee80000300a00 */
[----:B------:R-:W3:Y:S04]  /*68b0*/  LDL.LU.64 R226, [R1+0x48] ;  /* 0x0000480001e27983 */ /* 0x000ee80000300a00 */
[----:B------:R-:W3:Y:S04]  /*68c0*/  LDL.LU.64 R228, [R1+0x50] ;  /* 0x0000500001e47983 */ /* 0x000ee80000300a00 */
[----:B------:R-:W3:Y:S01]  /*68d0*/  LDL.LU.64 R230, [R1+0x58] ;  /* 0x0000580001e67983 */ /* 0x000ee20000300a00 */
[----:B------:R-:W-:-:S02]  /*68e0*/  WARPGROUP.DEPBAR.LE gsb0, 0x0 ;  /* 0x00008000000079c5 */ /* 0x000fc40000010000 */
[----:B------:R-:W-:Y:S01]  /*68f0*/  WARPGROUP.ARRIVE ;  /* 0x00000000000079c5 */ /* 0x000fe20000000000 */
[----:B------:R-:W-:Y:S01]  /*6900*/  UMOV UR20, UR56 ;  /* 0x0000003800147c82 */ /* 0x000fe20008000000 */
[----:B------:R-:W-:-:S04]  /*6910*/  UMOV UR21, UR57 ;  /* 0x0000003900157c82 */ /* 0x000fc80008000000 */
        /* <DEDUP_REMOVED lines=13> */
[----:B------:R-:W-:Y:S01]  /*69f0*/  UMOV UR14, UR8 ;  /* 0x00000008000e7c82 */ /* 0x000fe20008000000 */
[----:B------:R-:W-:Y:S01]  /*6a00*/  UMOV UR15, UR9 ;  /* 0x00000009000f7c82 */ /* 0x000fe20008000000 */
[----:B------:R-:W-:Y:S01]  /*6a10*/  UMOV UR12, UR56 ;  /* 0x00000038000c7c82 */ /* 0x000fe20008000000 */
[----:B------:R-:W-:Y:S01]  /*6a20*/  UMOV UR13, UR57 ;  /* 0x00000039000d7c82 */ /* 0x000fe20008000000 */
[----:B------:R-:W-:Y:S02]  /*6a30*/  WARPGROUP.DEPBAR.LE gsb0, 0x0 ;  /* 0x00008000000079c5 */ /* 0x000fe40000010000 */
[----:B----4-:R-:W-:-:S06]  /*6a40*/  WARPGROUP.ARRIVE ;  /* 0x00000000000079c5 */ /* 0x010fcc0000000000 */
[----:B------:R-:W-:Y:S01]  /*6a50*/  HGMMA.64x16x16.F32 R216, gdesc[UR12], R216, gsb0 ;  /* 0x002000000cd879f0 */ /* 0x000fe200080008d8 */
[----:B------:R-:W-:Y:S01]  /*6a60*/  UMOV UR14, UR6 ;  /* 0x00000006000e7c82 */ /* 0x000fe20008000000 */
[----:B------:R-:W-:Y:S01]  /*6a70*/  UMOV UR15, UR7 ;  /* 0x00000007000f7c82 */ /* 0x000fe20008000000 */
[----:B------:R-:W-:Y:S01]  /*6a80*/  UMOV UR12, UR56 ;  /* 0x00000038000c7c82 */ /* 0x000fe20008000000 */
[----:B------:R-:W-:Y:S01]  /*6a90*/  UMOV UR13, UR57 ;  /* 0x00000039000d7c82 */ /* 0x000fe20008000000 */
[----:B------:R-:W-:Y:S02]  /*6aa0*/  WARPGROUP.DEPBAR.LE gsb0, 0x0 ;  /* 0x00008000000079c5 */ /* 0x000fe40000010000 */
[----:B---3--:R-:W-:-:S06]  /*6ab0*/  WARPGROUP.ARRIVE ;  /* 0x00000000000079c5 */ /* 0x008fcc0000000000 */
[----:B------:R-:W-:Y:S01]  /*6ac0*/  HGMMA.64x16x16.F32 R16, gdesc[UR12], R16, gsb0 ;  /* 0x002000000c1079f0 */ /* 0x000fe20008000810 */
[----:B------:R-:W-:Y:S01]  /*6ad0*/  UMOV UR58, UR10 ;  /* 0x0000000a003a7c82 */ /* 0x000fe20008000000 */
[----:B------:R-:W-:Y:S01]  /*6ae0*/  UMOV UR59, UR11 ;  /* 0x0000000b003b7c82 */ /* 0x000fe20008000000 */
[----:B------:R-:W-:Y:S02]  /*6af0*/  WARPGROUP.DEPBAR.LE gsb0, 0x0 ;  /* 0x00008000000079c5 */ /* 0x000fe40000010000 */
[----:B------:R-:W-:-:S06]  /*6b00*/  WARPGROUP.ARRIVE ;  /* 0x00000000000079c5 */ /* 0x000fcc0000000000 */
[----:B------:R-:W-:Y:S03]  /*6b10*/  HGMMA.64x16x16.F32 R224, gdesc[UR56], R224, gsb0 ;  /* 0x0020000038e079f0 */ /* 0x000fe600080008e0 */
[----:B------:R-:W-:Y:S02]  /*6b20*/  WARPGROUP.DEPBAR.LE gsb0, 0x0 ;  /* 0x00008000000079c5 */ /* 0x000fe40000010000 */
[----:B------:R-:W-:Y:S02]  /*6b30*/  IMAD.MOV.U32 R2, RZ, RZ, R230 ;  /* 0x000000ffff027224 */ /* 0x000fe400078e00e6 */
[----:B------:R-:W-:Y:S01]  /*6b40*/  IMAD.MOV.U32 R0, RZ, RZ, R231 ;  /* 0x000000ffff007224 */ /* 0x000fe200078e00e7 */
[----:B------:R-:W-:Y:S01]  /*6b50*/  MOV R5, R227 ;  /* 0x000000e300057202 */ /* 0x000fe20000000f00 */
        /* <DEDUP_REMOVED lines=9> */
[----:B------:R-:W-:-:S02]  /*6bf0*/  UIADD3 UR8, UR61, 0x2, URZ ;  /* 0x000000023d087890 */ /* 0x000fc4000fffe03f */
[----:B------:R-:W-:Y:S01]  /*6c00*/  UIADD3 UR5, UR4, 0x2, URZ ;  /* 0x0000000204057890 */ /* 0x000fe2000fffe03f */
[----:B------:R-:W-:Y:S01]  /*6c10*/  UMOV UR9, 0x40000040 ;  /* 0x4000004000097882 */ /* 0x000fe20000000000 */
[----:B------:R-:W-:-:S05]  /*6c20*/  UMOV UR11, 0x40000040 ;  /* 0x40000040000b7882 */ /* 0x000fca0000000000 */
        /* <DEDUP_REMOVED lines=10> */
[----:B------:R-:W-:-:S02]  /*6cd0*/  IMAD.MOV.U32 R232, RZ, RZ, R15 ;  /* 0x000000ffffe87224 */ /* 0x000fc400078e000f */
[----:B------:R-:W-:Y:S02]  /*6ce0*/  IMAD.MOV.U32 R233, RZ, RZ, R14 ;  /* 0x000000ffffe97224 */ /* 0x000fe400078e000e */
[----:B------:R-:W-:Y:S02]  /*6cf0*/  IMAD.MOV.U32 R234, RZ, RZ, R13 ;  /* 0x000000ffffea7224 */ /* 0x000fe400078e000d */
[----:B------:R-:W-:Y:S01]  /*6d00*/  IMAD.MOV.U32 R235, RZ, RZ, R12 ;  /* 0x000000ffffeb7224 */ /* 0x000fe200078e000c */
[----:B------:R-:W-:Y:S01]  /*6d10*/  UIADD3 UR6, UR4, 0x82, URZ ;  /* 0x0000008204067890 */ /* 0x000fe2000fffe03f */
[----:B------:R-:W3:Y:S01]  /*6d20*/  LDL.LU.64 R226, [R1+0x1e0] ;  /* 0x0001e00001e27983 */ /* 0x000ee20000300a00 */
[----:B------:R-:W-:Y:S01]  /*6d30*/  UMOV UR16, UR8 ;  /* 0x0000000800107c82 */ /* 0x000fe20008000000 */
[----:B------:R-:W-:Y:S01]  /*6d40*/  UMOV UR17, UR9 ;  /* 0x0000000900117c82 */ /* 0x000fe20008000000 */
[----:B------:R-:W-:Y:S01]  /*6d50*/  UMOV UR19, 0x40000040 ;  /* 0x4000004000137882 */ /* 0x000fe20000000000 */
[----:B------:R-:W3:Y:S02]  /*6d60*/  LDL.LU.64 R224, [R1+0x1d8] ;  /* 0x0001d80001e07983 */ /* 0x000ee40000300a00 */
[----:B------:R-:W-:Y:S01]  /*6d70*/  UMOV UR18, UR6 ;  /* 0x0000000600127c82 */ /* 0x000fe20008000000 */
        /* <DEDUP_REMOVED lines=17> */
[----:B------:R-:W-:Y:S01]  /*6e90*/  UMOV UR6, UR12 ;  /* 0x0000000c00067c82 */ /* 0x000fe20008000000 */
[----:B------:R-:W-:Y:S01]  /*6ea0*/  UMOV UR7, UR13 ;  /* 0x0000000d00077c82 */ /* 0x000fe20008000000 */
        /* <DEDUP_REMOVED lines=11> */
[----:B---3--:R-:W-:-:S06]  /*6f60*/  WARPGROUP.ARRIVE ;  /* 0x00000000000079c5 */ /* 0x008fcc0000000000 */
[----:B------:R-:W-:Y:S03]  /*6f70*/  HGMMA.64x16x16.F32 R224, gdesc[UR20], R224, gsb0 ;  /* 0x0020000014e079f0 */ /* 0x000fe600080008e0 */
        /* <DEDUP_REMOVED lines=174> */
[----:B------:R-:W-:Y:S01]  /*7a60*/  IMAD.MOV.U32 R235, RZ, RZ, R0 ;  /* 0x000000ffffeb7224 */ /* 0x000fe200078e0000 */
[----:B-1----:R-:W-:Y:S01]  /*7a70*/  MOV R232, R4 ;  /* 0x0000000400e87202 */ /* 0x002fe20000000f00 */
[----:B------:R-:W-:Y:S02]  /*7a80*/  IMAD.MOV.U32 R233, RZ, RZ, R3 ;  /* 0x000000ffffe97224 */ /* 0x000fe400078e0003 */
[----:B--2---:R-:W-:Y:S02]  /*7a90*/  IMAD.MOV.U32 R230, RZ, RZ, R9 ;  /* 0x000000ffffe67224 */ /* 0x004fe400078e0009 */
        /* <DEDUP_REMOVED lines=39> */
[----:B------:R-:W-:Y:S01]  /*7d10*/  IMAD.MOV.U32 R11, RZ, RZ, R232 ;  /* 0x000000ffff0b7224 */ /* 0x000fe200078e00e8 */
[----:B------:R-:W-:Y:S01]  /*7d20*/  MOV R10, R233 ;  /* 0x000000e9000a7202 */ /* 0x000fe20000000f00 */
[----:B------:R-:W-:Y:S02]  /*7d30*/  IMAD.MOV.U32 R9, RZ, RZ, R234 ;  /* 0x000000ffff097224 */ /* 0x000fe400078e00ea */
[----:B------:R-:W-:Y:S01]  /*7d40*/  IMAD.MOV.U32 R4, RZ, RZ, R235 ;  /* 0x000000ffff047224 */ /* 0x000fe200078e00eb */
[----:B--2---:R-:W-:-:S06]  /*7d50*/  WARPGROUP.ARRIVE ;  /* 0x00000000000079c5 */ /* 0x004fcc0000000000 */
[----:B------:R-:W-:Y:S03]  /*7d60*/  HGMMA.64x16x16.F32 R224, gdesc[UR16], R224, gsb0 ;  /* 0x0020000010e079f0 */ /* 0x000fe600080008e0 */
[----:B------:R-:W-:Y:S02]  /*7d70*/  WARPGROUP.DEPBAR.LE gsb0, 0x0 ;  /* 0x00008000000079c5 */ /* 0x000fe40000010000 */
        /* <DEDUP_REMOVED lines=9> */
[----:B------:R-:W2:Y:S01]  /*7e10*/  LDL.LU.64 R226, [R1+0x170] ;  /* 0x0001700001e27983 */ /* 0x000ea20000300a00 */
[----:B------:R-:W-:-:S03]  /*7e20*/  IMAD.MOV.U32 R3, RZ, RZ, R225 ;  /* 0x000000ffff037224 */ /* 0x000fc600078e00e1 */
        /* <DEDUP_REMOVED lines=10> */
[----:B------:R-:W-:Y:S01]  /*7ed0*/  UMOV UR6, UR18 ;  /* 0x0000001200067c82 */ /* 0x000fe20008000000 */
[----:B------:R-:W-:Y:S01]  /*7ee0*/  UIADD3 UR18, UR4, 0x204, URZ ;  /* 0x0000020404127890 */ /* 0x000fe2000fffe03f */
        /* <DEDUP_REMOVED lines=132> */
[----:B------:R0:W-:Y:S01]  /*8730*/  STL.64 [R1+0xe8], R224 ;  /* 0x0000e8e001007387 */ /* 0x0001e20000100a00 */
[----:B------:R-:W-:-:S02]  /*8740*/  WARPGROUP.DEPBAR.LE gsb0, 0x0 ;  /* 0x00008000000079c5 */ /* 0x000fc40000010000 */
[----:B------:R-:W-:-:S06]  /*8750*/  WARPGROUP.ARRIVE ;  /* 0x00000000000079c5 */ /* 0x000fcc0000000000 */
[----:B------:R-:W-:Y:S01]  /*8760*/  HGMMA.64x16x16.F32 R152, gdesc[UR24], R152, gsb0 ;  /* 0x00200000189879f0 */ /* 0x000fe20008000898 */
[----:B0-----:R-:W-:Y:S01]  /*8770*/  IMAD.MOV.U32 R224, RZ, RZ, R5 ;  /* 0x000000ffffe07224 */ /* 0x001fe200078e0005 */
[----:B------:R-:W-:Y:S01]  /*8780*/  MOV R231, R232 ;  /* 0x000000e800e77202 */ /* 0x000fe20000000f00 */
[----:B------:R-:W-:Y:S01]  /*8790*/  IMAD.MOV.U32 R230, RZ, RZ, R233 ;  /* 0x000000ffffe67224 */ /* 0x000fe200078e00e9 */
[----:B------:R0:W5:Y:S01]  /*87a0*/  LDL.LU R5, [R1+0x164] ;  /* 0x0001640001057983 */ /* 0x0001620000300800 */
[----:B------:R-:W-:Y:S02]  /*87b0*/  IMAD.MOV.U32 R225, RZ, RZ, R3 ;  /* 0x000000ffffe17224 */ /* 0x000fe400078e0003 */
[----:B------:R-:W-:Y:S01]  /*87c0*/  IMAD.MOV.U32 R228, RZ, RZ, R235 ;  /* 0x000000ffffe47224 */ /* 0x000fe200078e00eb */
[----:B------:R0:W5:Y:S01]  /*87d0*/  LDL.LU R3, [R1+0x160] ;  /* 0x0001600001037983 */ /* 0x0001620000300800 */
[----:B------:R-:W-:Y:S02]  /*87e0*/  IMAD.MOV.U32 R229, RZ, RZ, R234 ;  /* 0x000000ffffe57224 */ /* 0x000fe400078e00ea */
[----:B------:R-:W-:-:S02]  /*87f0*/  IMAD.MOV.U32 R226, RZ, RZ, R2 ;  /* 0x000000ffffe27224 */ /* 0x000fc400078e0002 */
[----:B------:R-:W-:Y:S01]  /*8800*/  IMAD.MOV.U32 R227, RZ, RZ, R0 ;  /* 0x000000ffffe37224 */ /* 0x000fe200078e0000 */
[----:B------:R0:W5:Y:S04]  /*8810*/  LDL.LU R2, [R1+0x15c] ;  /* 0x00015c0001027983 */ /* 0x0001680000300800 */
[----:B------:R0:W5:Y:S04]  /*8820*/  LDL.LU R0, [R1+0x158] ;  /* 0x0001580001007983 */ /* 0x0001680000300800 */
[----:B------:R1:W-:Y:S04]  /*8830*/  STL.64 [R1+0x120], R230 ;  /* 0x000120e601007387 */ /* 0x0003e80000100a00 */
[----:B------:R2:W-:Y:S04]  /*8840*/  STL.64 [R1+0x118], R228 ;  /* 0x000118e401007387 */ /* 0x0005e80000100a00 */
[----:B------:R3:W-:Y:S01]  /*8850*/  STL.64 [R1+0x110], R226 ;  /* 0x000110e201007387 */ /* 0x0007e20000100a00 */
[----:B-1----:R-:W-:-:S02]  /*8860*/  IMAD.MOV.U32 R230, RZ, RZ, R9 ;  /* 0x000000ffffe67224 */ /* 0x002fc400078e0009 */
[----:B------:R-:W-:Y:S01]  /*8870*/  IMAD.MOV.U32 R231, RZ, RZ, R4 ;  /* 0x000000ffffe77224 */ /* 0x000fe200078e0004 */
[----:B------:R1:W-:Y:S01]  /*8880*/  STL.64 [R1+0x108], R224 ;  /* 0x000108e001007387 */ /* 0x0003e20000100a00 */
[----:B--2---:R-:W-:Y:S02]  /*8890*/  IMAD.MOV.U32 R228, RZ, RZ, R11 ;  /* 0x000000ffffe47224 */ /* 0x004fe400078e000b */
[----:B------:R-:W-:Y:S02]  /*88a0*/  IMAD.MOV.U32 R229, RZ, RZ, R10 ;  /* 0x000000ffffe57224 */ /* 0x000fe400078e000a */
[----:B---3--:R-:W-:Y:S02]  /*88b0*/  IMAD.MOV.U32 R226, RZ, RZ, R13 ;  /* 0x000000ffffe27224 */ /* 0x008fe400078e000d */
[----:B------:R-:W-:Y:S01]  /*88c0*/  IMAD.MOV.U32 R227, RZ, RZ, R12 ;  /* 0x000000ffffe37224 */ /* 0x000fe200078e000c */
[----:B------:R-:W-:Y:S01]  /*88d0*/  STL.64 [R1+0x140], R230 ;  /* 0x000140e601007387 */ /* 0x000fe20000100a00 */
[----:B-1----:R-:W-:-:S02]  /*88e0*/  IMAD.MOV.U32 R224, RZ, RZ, R15 ;  /* 0x000000ffffe07224 */ /* 0x002fc400078e000f */
        /* <DEDUP_REMOVED lines=42> */
[----:B--2---:R-:W-:-:S06]  /*8b90*/  WARPGROUP.ARRIVE ;  /* 0x00000000000079c5 */ /* 0x004fcc0000000000 */
[----:B------:R-:W-:Y:S01]  /*8ba0*/  HGMMA.64x16x16.F32 R224, gdesc[UR8], R224, gsb0 ;  /* 0x0020000008e079f0 */ /* 0x000fe200080008e0 */
[----:B------:R-:W-:Y:S01]  /*8bb0*/  IMAD.MOV.U32 R13, RZ, RZ, R18 ;  /* 0x000000ffff0d7224 */ /* 0x000fe200078e0012 */
[----:B------:R-:W-:Y:S01]  /*8bc0*/  MOV R15, R16 ;  /* 0x00000010000f7202 */ /* 0x000fe20000000f00 */
[----:B------:R-:W-:Y:S02]  /*8bd0*/  IMAD.MOV.U32 R12, RZ, RZ, R19 ;  /* 0x000000ffff0c7224 */ /* 0x000fe400078e0013 */
[----:B------:R-:W-:Y:S01]  /*8be0*/  IMAD.MOV.U32 R14, RZ, RZ, R17 ;  /* 0x000000ffff0e7224 */ /* 0x000fe200078e0011 */
[----:B------:R0:W5:Y:S01]  /*8bf0*/  LDL.LU.64 R18, [R1+0x150] ;  /* 0x0001500001127983 */ /* 0x0001620000300a00 */
[----:B------:R-:W-:Y:S02]  /*8c00*/  IMAD.MOV.U32 R11, RZ, RZ, R20 ;  /* 0x000000ffff0b7224 */ /* 0x000fe400078e0014 */
[----:B------:R-:W-:Y:S01]  /*8c10*/  IMAD.MOV.U32 R10, RZ, RZ, R21 ;  /* 0x000000ffff0a7224 */ /* 0x000fe200078e0015 */
[----:B------:R0:W5:Y:S01]  /*8c20*/  LDL.LU.64 R16, [R1+0x148] ;  /* 0x0001480001107983 */ /* 0x0001620000300a00 */
[----:B------:R-:W-:-:S02]  /*8c30*/  IMAD.MOV.U32 R9, RZ, RZ, R22 ;  /* 0x000000ffff097224 */ /* 0x000fc400078e0016 */
        /* <DEDUP_REMOVED lines=121> */
[----:B------:R-:W-:Y:S02]  /*93d0*/  UIADD3 UR54, UR4, 0x686, URZ ;  /* 0x0000068604367890 */ /* 0x000fe4000fffe03f */
[----:B------:R-:W-:Y:S01]  /*93e0*/  UIADD3 UR58, UR4, 0x706, URZ ;  /* 0x00000706043a7890 */ /* 0x000fe2000fffe03f */
[----:B------:R-:W-:Y:S02]  /*93f0*/  UMOV UR5, UR9 ;  /* 0x0000000900057c82 */ /* 0x000fe40008000000 */
[----:B------:R-:W-:Y:S01]  /*9400*/  UMOV UR4, UR8 ;  /* 0x0000000800047c82 */ /* 0x000fe20008000000 */
[----:B------:R-:W-:Y:S01]  /*9410*/  UMOV UR7, 0x40000040 ;  /* 0x4000004000077882 */ /* 0x000fe20000000000 */
[----:B------:R-:W-:-:S02]  /*9420*/  WARPGROUP.DEPBAR.LE gsb0, 0x0 ;  /* 0x00008000000079c5 */ /* 0x000fc40000010000 */
[----:B------:R-:W-:-:S06]  /*9430*/  WARPGROUP.ARRIVE ;  /* 0x00000000000079c5 */ /* 0x000fcc0000000000 */
[----:B------:R-:W-:Y:S01]  /*9440*/  HGMMA.64x16x16.F32 R64, gdesc[UR4], R64, gsb0 ;  /* 0x00200000044079f0 */ /* 0x000fe20008000840 */
[----:B------:R-:W-:Y:S01]  /*9450*/  UMOV UR52, UR8 ;  /* 0x0000000800347c82 */ /* 0x000fe20008000000 */
[----:B------:R-:W-:Y:S01]  /*9460*/  UMOV UR53, UR9 ;  /* 0x0000000900357c82 */ /* 0x000fe20008000000 */
[----:B------:R-:W-:Y:S01]  /*9470*/  UMOV UR55, 0x40000040 ;  /* 0x4000004000377882 */ /* 0x000fe20000000000 */
[----:B------:R-:W-:Y:S02]  /*9480*/  WARPGROUP.DEPBAR.LE gsb0, 0x0 ;  /* 0x00008000000079c5 */ /* 0x000fe40000010000 */
        /* <DEDUP_REMOVED lines=73> */
[----:B------:R1:W-:Y:S01]  /*9920*/  STL.64 [R1+0xc0], R230 ;  /* 0x0000c0e601007387 */ /* 0x0003e20000100a00 */
[----:B------:R-:W-:Y:S02]  /*9930*/  WARPGROUP.DEPBAR.LE gsb0, 0x0 ;  /* 0x00008000000079c5 */ /* 0x000fe40000010000 */
[----:B------:R-:W-:-:S06]  /*9940*/  WARPGROUP.ARRIVE ;  /* 0x00000000000079c5 */ /* 0x000fcc0000000000 */
[----:B------:R-:W-:Y:S01]  /*9950*/  HGMMA.64x16x16.F32 R216, gdesc[UR12], R216, gsb0 ;  /* 0x002000000cd879f0 */ /* 0x000fe200080008d8 */
[----:B------:R2:W-:Y:S01]  /*9960*/  STL.64 [R1+0xb8], R228 ;  /* 0x0000b8e401007387 */ /* 0x0005e20000100a00 */
[----:B-1----:R-:W-:Y:S01]  /*9970*/  MOV R230, R233 ;  /* 0x000000e900e67202 */ /* 0x002fe20000000f00 */
[----:B------:R-:W-:-:S05]  /*9980*/  IMAD.MOV.U32 R231, RZ, RZ, R232 ;  /* 0x000000ffffe77224 */ /* 0x000fca00078e00e8 */
[----:B------:R1:W-:Y:S01]  /*9990*/  STL.64 [R1+0xe0], R230 ;  /* 0x0000e0e601007387 */ /* 0x0003e20000100a00 */
[----:B--2---:R-:W-:Y:S02]  /*99a0*/  IMAD.MOV.U32 R228, RZ, RZ, R235 ;  /* 0x000000ffffe47224 */ /* 0x004fe400078e00eb */
[----:B------:R-:W-:-:S05]  /*99b0*/  IMAD.MOV.U32 R229, RZ, RZ, R234 ;  /* 0x000000ffffe57224 */ /* 0x000fca00078e00ea */
[----:B------:R2:W-:Y:S01]  /*99c0*/  STL.64 [R1+0xd8], R228 ;  /* 0x0000d8e401007387 */ /* 0x0005e20000100a00 */
[----:B-1----:R-:W-:-:S03]  /*99d0*/  IMAD.MOV.U32 R230, RZ, RZ, R9 ;  /* 0x000000ffffe67224 */ /* 0x002fc600078e0009 */
[----:B------:R1:W-:Y:S01]  /*99e0*/  STL.64 [R1+0xd0], R226 ;  /* 0x0000d0e201007387 */ /* 0x0003e20000100a00 */
[----:B------:R-:W-:-:S03]  /*99f0*/  IMAD.MOV.U32 R231, RZ, RZ, R4 ;  /* 0x000000ffffe77224 */ /* 0x000fc600078e0004 */
[----:B------:R3:W-:Y:S01]  /*9a00*/  STL.64 [R1+0xc8], R224 ;  /* 0x0000c8e001007387 */ /* 0x0007e20000100a00 */
[----:B--2---:R-:W-:Y:S02]  /*9a10*/  IMAD.MOV.U32 R228, RZ, RZ, R11 ;  /* 0x000000ffffe47224 */ /* 0x004fe400078e000b */
[----:B------:R-:W-:Y:S02]  /*9a20*/  IMAD.MOV.U32 R229, RZ, RZ, R10 ;  /* 0x000000ffffe57224 */ /* 0x000fe400078e000a */
[----:B-1----:R-:W-:Y:S01]  /*9a30*/  IMAD.MOV.U32 R226, RZ, RZ, R13 ;  /* 0x000000ffffe27224 */ /* 0x002fe200078e000d */
[----:B------:R-:W-:Y:S01]  /*9a40*/  MOV R227, R12 ;  /* 0x0000000c00e37202 */ /* 0x000fe20000000f00 */
[----:B---3--:R-:W-:Y:S02]  /*9a50*/  IMAD.MOV.U32 R224, RZ, RZ, R15 ;  /* 0x000000ffffe07224 */ /* 0x008fe400078e000f */
[----:B------:R-:W-:Y:S01]  /*9a60*/  IMAD.MOV.U32 R225, RZ, RZ, R14 ;  /* 0x000000ffffe17224 */ /* 0x000fe200078e000e */
[----:B------:R-:W-:Y:S01]  /*9a70*/  UMOV UR6, UR8 ;  /* 0x0000000800067c82 */ /* 0x000fe20008000000 */
[----:B------:R-:W-:Y:S01]  /*9a80*/  UMOV UR7, UR9 ;  /* 0x0000000900077c82 */ /* 0x000fe20008000000 */
[----:B------:R-:W-:Y:S01]  /*9a90*/  UMOV UR4, UR56 ;  /* 0x0000003800047c82 */ /* 0x000fe20008000000 */
[----:B------:R-:W-:Y:S01]  /*9aa0*/  UMOV UR5, UR57 ;  /* 0x0000003900057c82 */ /* 0x000fe20008000000 */
[----:B------:R-:W-:-:S02]  /*9ab0*/  WARPGROUP.DEPBAR.LE gsb0, 0x0 ;  /* 0x00008000000079c5 */ /* 0x000fc40000010000 */
        /* <DEDUP_REMOVED lines=27> */
[----:B------:R-:W-:Y:S01]  /*9c70*/  BPT.TRAP 0x1 ;  /* 0x000000040000795c */ /* 0x000fe20000300000 */
.L_x_23:
[----:B------:R-:W2:Y:S01]  /*9c80*/  LDL R4, [R1+0x90] ;  /* 0x0000900001047983 */ /* 0x000ea20000100800 */
[----:B-----5:R-:W-:Y:S02]  /*9c90*/  R2UR UR6, R17 ;  /* 0x00000000110672ca */ /* 0x020fe400000e0000 */
[----:B------:R-:W-:-:S13]  /*9ca0*/  R2UR UR4, R0 ;  /* 0x00000000000472ca */ /* 0x000fda00000e0000 */
[----:B------:R-:W-:-:S04]  /*9cb0*/  ULEA UR4, UR4, UR6, 0x3 ;  /* 0x0000000604047291 */ /* 0x000fc8000f8e183f */
[----:B------:R-:W-:-:S04]  /*9cc0*/  UIADD3 UR4, UR4, 0x18, URZ ;  /* 0x0000001804047890 */ /* 0x000fc8000fffe03f */
[----:B------:R-:W-:-:S09]  /*9cd0*/  UPRMT UR4, URZ, 0x654, UR4 ;  /* 0x000006543f047896 */ /* 0x000fd20008000004 */
[----:B------:R-:W-:Y:S01]  /*9ce0*/  SYNCS.ARRIVE.TRANS64.RED.A1T0 RZ, [UR4], RZ ;  /* 0x000000ffffff79a7 */ /* 0x000fe20008100404 */
[----:B--2---:R-:W-:-:S13]  /*9cf0*/  R2UR UR5, R4 ;  /* 0x00000000040572ca */ /* 0x004fda00000e0000 */
[----:B------:R-:W-:-:S06]  /*9d00*/  UISETP.GT.U32.AND UP0, UPT, UR5, 0x1, UPT ;  /* 0x000000010500788c */ /* 0x000fcc000bf04070 */
[----:B------:R-:W-:-:S13]  /*9d10*/  PLOP3.LUT P1, PT, PT, PT, UP0, 0x80, 0x0 ;  /* 0x000000000000781c */ /* 0x000fda0003f2f008 */
[----:B------:R-:W-:Y:S05]  /*9d20*/  @P1 BRA `(.L_x_24) ;  /* 0x0000000000041947 */ /* 0x000fea0003800000 */
[----:B------:R-:W-:Y:S01]  /*9d30*/  BPT.TRAP 0x1 ;  /* 0x000000040000795c */ /* 0x000fe20000300000 */
.L_x_24:
[----:B------:R-:W-:Y:S01]  /*9d40*/  R2UR UR6, R5 ;  /* 0x00000000050672ca */ /* 0x000fe200000e0000 */
[----:B------:R-:W-:Y:S01]  /*9d50*/  UIADD3 UR60, UR60, 0x1, URZ ;  /* 0x000000013c3c7890 */ /* 0x000fe2000fffe03f */
[----:B------:R-:W-:Y:S02]  /*9d60*/  R2UR UR4, R0 ;  /* 0x00000000000472ca */ /* 0x000fe400000e0000 */
[----:B------:R-:W-:Y:S01]  /*9d70*/  R2UR UR7, R3 ;  /* 0x00000000030772ca */ /* 0x000fe200000e0000 */
[----:B------:R-:W-:-:S04]  /*9d80*/  UISETP.NE.AND UP0, UPT, UR60, 0x3, UPT ;  /* 0x000000033c00788c */ /* 0x000fc8000bf05270 */
[----:B------:R-:W-:-:S04]  /*9d90*/  USEL UR60, UR60, URZ, UP0 ;  /* 0x0000003f3c3c7287 */ /* 0x000fc80008000000 */
[----:B------:R-:W-:Y:S02]  /*9da0*/  UISETP.GT.AND UP2, UPT, UR6, 0x1, UPT ;  /* 0x000000010600788c */ /* 0x000fe4000bf44270 */
[----:B------:R-:W-:Y:S02]  /*9db0*/  UIADD3 UR4, UR4, 0x1, URZ ;  /* 0x0000000104047890 */ /* 0x000fe4000fffe03f */
[----:B------:R-:W-:Y:S02]  /*9dc0*/  UIADD3 UR5, UR6, -0x1, URZ ;  /* 0xffffffff06057890 */ /* 0x000fe4000fffe03f */
[----:B------:R-:W-:Y:S01]  /*9dd0*/  PLOP3.LUT P1, PT, PT, PT, UP2, 0x80, 0x0 ;  /* 0x000000000000781c */ /* 0x000fe20003f2f028 */
[----:B------:R-:W-:Y:S02]  /*9de0*/  UISETP.NE.AND UP1, UPT, UR4, 0x3, UPT ;  /* 0x000000030400788c */ /* 0x000fe4000bf25270 */
[----:B------:R-:W-:Y:S01]  /*9df0*/  USEL UR6, URZ, 0x1, UP0 ;  /* 0x000000013f067887 */ /* 0x000fe20008000000 */
[----:B------:R-:W-:Y:S01]  /*9e00*/  IMAD.U32 R5, RZ, RZ, UR5 ;  /* 0x00000005ff057e24 */ /* 0x000fe2000f8e00ff */
[----:B------:R-:W-:-:S02]  /*9e10*/  USEL UR4, UR4, URZ, UP1 ;  /* 0x0000003f04047287 */ /* 0x000fc40008800000 */
[----:B------:R-:W-:-:S04]  /*9e20*/  ULOP3.LUT UR7, UR7, UR6, URZ, 0x3c, !UPT ;  /* 0x0000000607077292 */ /* 0x000fc8000f8e3c3f */
[----:B------:R-:W-:Y:S02]  /*9e30*/  IMAD.U32 R0, RZ, RZ, UR4 ;  /* 0x00000004ff007e24 */ /* 0x000fe4000f8e00ff */
[----:B------:R-:W-:Y:S01]  /*9e40*/  IMAD.U32 R3, RZ, RZ, UR7 ;  /* 0x00000007ff037e24 */ /* 0x000fe2000f8e00ff */
[----:B------:R-:W-:Y:S06]  /*9e50*/  @P1 BRA `(.L_x_25) ;  /* 0xffffffb800ac1947 */ /* 0x000fec000383ffff */
.L_x_18:
[----:B------:R1:W5:Y:S01]  /*9e60*/  LDL R9, [R1+0xa4] ;  /* 0x0000a40001097983 */ /* 0x0003620000100800 */
[----:B------:R-:W2:Y:S02]  /*9e70*/  LDC R0, c[0x0][0x28c] ;  /* 0x0000a300ff007b82 */ /* 0x000ea40000000800 */
[----:B--2---:R-:W-:-:S13]  /*9e80*/  ISETP.GE.AND P1, PT, R0, 0x1, PT ;  /* 0x000000010000780c */ /* 0x004fda0003f26270 */
[----:B-1----:R-:W-:Y:S05]  /*9e90*/  @!P1 BRA `(.L_x_26) ;  /* 0x0000000000489947 */ /* 0x002fea0003800000 */
[----:B------:R-:W-:Y:S05]  /*9ea0*/  @!P0 BRA `(.L_x_27) ;  /* 0x0000000000048947 */ /* 0x000fea0003800000 */
[----:B------:R-:W-:Y:S01]  /*9eb0*/  BPT.TRAP 0x1 ;  /* 0x000000040000795c */ /* 0x000fe20000300000 */
.L_x_27:
[----:B------:R-:W2:Y:S01]  /*9ec0*/  LDL R0, [R1+0x90] ;  /* 0x0000900001007983 */ /* 0x000ea20000100800 */
[----:B-----5:R-:W-:Y:S02]  /*9ed0*/  R2UR UR6, R9 ;  /* 0x00000000090672ca */ /* 0x020fe400000e0000 */
[----:B------:R-:W-:-:S11]  /*9ee0*/  R2UR UR5, R17 ;  /* 0x00000000110572ca */ /* 0x000fd600000e0000 */
[----:B------:R-:W-:-:S04]  /*9ef0*/  VIADD R8, R8, UR6 ;  /* 0x0000000608087c36 */ /* 0x000fc80008000000 */
[----:B------:R-:W-:Y:S01]  /*9f00*/  IMAD.WIDE.U32 R4, R8, -0x55555555, RZ ;  /* 0xaaaaaaab08047825 */ /* 0x000fe200078e00ff */
[----:B--2---:R-:W-:-:S04]  /*9f10*/  R2UR UR4, R0 ;  /* 0x00000000000472ca */ /* 0x004fc800000e0000 */
[----:B------:R-:W-:-:S05]  /*9f20*/  SHF.R.U32.HI R0, RZ, 0x1, R5 ;  /* 0x00000001ff007819 */ /* 0x000fca0000011605 */
[----:B------:R-:W-:-:S05]  /*9f30*/  IMAD R0, R0, -0x3, R8 ;  /* 0xfffffffd00007824 */ /* 0x000fca00078e0208 */
[----:B------:R-:W-:Y:S01]  /*9f40*/  LEA R0, R0, UR5, 0x3 ;  /* 0x0000000500007c11 */ /* 0x000fe2000f8e18ff */
[----:B------:R-:W-:-:S03]  /*9f50*/  UISETP.GT.U32.AND UP0, UPT, UR4, 0x1, UPT ;  /* 0x000000010400788c */ /* 0x000fc6000bf04070 */
[----:B------:R-:W-:-:S03]  /*9f60*/  IADD3 R0, R0, 0x18, RZ ;  /* 0x0000001800007810 */ /* 0x000fc60007ffe0ff */
[----:B------:R-:W-:Y:S02]  /*9f70*/  PLOP3.LUT P0, PT, PT, PT, UP0, 0x80, 0x0 ;  /* 0x000000000000781c */ /* 0x000fe40003f0f008 */
[----:B------:R-:W-:-:S04]  /*9f80*/  PRMT R0, RZ, 0x654, R0 ;  /* 0x00000654ff007816 */ /* 0x000fc80000000000 */
[----:B------:R1:W-:Y:S07]  /*9f90*/  SYNCS.ARRIVE.TRANS64.RED.A1T0 RZ, [R0+URZ], RZ ;  /* 0x000000ff00ff79a7 */ /* 0x0003ee000810043f */
[----:B------:R-:W-:Y:S05]  /*9fa0*/  @P0 BRA `(.L_x_26) ;  /* 0x0000000000040947 */ /* 0x000fea0003800000 */
[----:B------:R-:W-:Y:S01]  /*9fb0*/  BPT.TRAP 0x1 ;  /* 0x000000040000795c */ /* 0x000fe20000300000 */
.L_x_26:
[----:B-1----:R-:W2:Y:S01]  /*9fc0*/  LDL R0, [R1+0xb4] ;  /* 0x0000b40001007983 */ /* 0x002ea20000100800 */
[----:B------:R-:W1:Y:S01]  /*9fd0*/  S2R R3, SR_TID.X ;  /* 0x0000000000037919 */ /* 0x000e620000002100 */
[----:B------:R-:W3:Y:S01]  /*9fe0*/  S2R R5, SR_TID.X ;  /* 0x0000000000057919 */ /* 0x000ee20000002100 */
[----:B-----5:R-:W-:Y:S01]  /*9ff0*/  R2UR UR4, R18 ;  /* 0x00000000120472ca */ /* 0x020fe200000e0000 */
[----:B------:R-:W-:Y:S01]  /*a000*/  ULDC.64 UR8, c[0x0][0x5d0] ;  /* 0x0001740000087ab9 */ /* 0x000fe20000000a00 */
[----:B------:R-:W4:Y:S04]  /*a010*/  LDL.LU R6, [R1+0xb0] ;  /* 0x0000b00001067983 */ /* 0x000f280000300800 */
[----:B------:R-:W4:Y:S01]  /*a020*/  LDL R20, [R1+0x94] ;  /* 0x0000940001147983 */ /* 0x000f220000100800 */
[----:B------:R-:W-:Y:S01]  /*a030*/  R2UR UR7, R19 ;  /* 0x00000000130772ca */ /* 0x000fe200000e0000 */
[----:B------:R-:W-:Y:S01]  /*a040*/  IMAD.U32 R8, RZ, RZ, UR8 ;  /* 0x00000008ff087e24 */ /* 0x000fe2000f8e00ff */
[----:B------:R-:W-:-:S04]  /*a050*/  R2UR UR14, R9 ;  /* 0x00000000090e72ca */ /* 0x000fc800000e0000 */
[----:B------:R-:W-:-:S06]  /*a060*/  UIMAD UR6, UR4, 0xf0, URZ ;  /* 0x000000f0040678a4 */ /* 0x000fcc000f8e023f */
[----:B------:R-:W-:Y:S01]  /*a070*/  IMAD.U32 R10, RZ, RZ, UR6 ;  /* 0x00000006ff0a7e24 */ /* 0x000fe2000f8e00ff */
[----:B------:R-:W-:Y:S02]  /*a080*/  UIMAD.WIDE UR10, UR7, 0x100, URZ ;  /* 0x00000100070a78a5 */ /* 0x000fe4000f8e023f */
[----:B------:R-:W-:Y:S01]  /*a090*/  USHF.L.U32 UR7, UR7, 0x8, URZ ;  /* 0x0000000807077899 */ /* 0x000fe2000800063f */
[----:B-1----:R-:W-:-:S04]  /*a0a0*/  SHF.R.U32.HI R3, RZ, 0x7, R3 ;  /* 0x00000007ff037819 */ /* 0x002fc80000011603 */
[----:B------:R-:W-:Y:S01]  /*a0b0*/  LOP3.LUT R3, R3, 0x1, RZ, 0xc0, !PT ;  /* 0x0000000103037812 */ /* 0x000fe200078ec0ff */
[C---:B---3--:R-:W-:Y:S01]  /*a0c0*/  IMAD.SHL.U32 R11, R5.reuse, 0x2, RZ ;  /* 0x00000002050b7824 */ /* 0x048fe200078e00ff */
[----:B------:R-:W-:-:S03]  /*a0d0*/  LOP3.LUT R4, R5, 0x60, RZ, 0xc0, !PT ;  /* 0x0000006005047812 */ /* 0x000fc600078ec0ff */
[----:B------:R-:W-:Y:S01]  /*a0e0*/  IMAD.SHL.U32 R17, R3, 0x40, RZ ;  /* 0x0000004003117824 */ /* 0x000fe200078e00ff */
[----:B------:R-:W-:Y:S02]  /*a0f0*/  SHF.R.U32.HI R4, RZ, 0x1, R4 ;  /* 0x00000001ff047819 */ /* 0x000fe40000011604 */
[----:B------:R-:W-:-:S04]  /*a100*/  LOP3.LUT R10, R10, 0x6, R11, 0xf8, !PT ;  /* 0x000000060a0a7812 */ /* 0x000fc800078ef80b */
[----:B------:R-:W-:Y:S02]  /*a110*/  SHF.R.S32.HI R11, RZ, 0x1f, R10 ;  /* 0x0000001fff0b7819 */ /* 0x000fe4000001140a */
[----:B--2---:R-:W-:Y:S02]  /*a120*/  R2UR UR5, R0 ;  /* 0x00000000000572ca */ /* 0x004fe400000e0000 */
[----:B------:R-:W-:-:S04]  /*a130*/  SHF.R.U32.HI R0, RZ, 0x2, R5 ;  /* 0x00000002ff007819 */ /* 0x000fc80000011605 */
[----:B------:R-:W-:-:S04]  /*a140*/  LOP3.LUT R0, R0, 0x7, RZ, 0xc0, !PT ;  /* 0x0000000700007812 */ /* 0x000fc800078ec0ff */
[--C-:B------:R-:W-:Y:S02]  /*a150*/  LOP3.LUT R17, R17, 0x40, R0.reuse, 0xe2, !PT ;  /* 0x0000004011117812 */ /* 0x100fe400078ee200 */
[----:B------:R-:W-:Y:S01]  /*a160*/  IADD3 R0, RZ, -R4, -R0 ;  /* 0x80000004ff007210 */ /* 0x000fe20007ffe800 */
[----:B------:R-:W-:Y:S01]  /*a170*/  UISETP.GE.U32.AND UP2, UPT, UR5, 0x3, UPT ;  /* 0x000000030500788c */ /* 0x000fe2000bf46070 */
[----:B------:R-:W-:Y:S01]  /*a180*/  LOP3.LUT R17, R17, UR10, R4, 0xfe, !PT ;  /* 0x0000000a11117c12 */ /* 0x000fe2000f8efe04 */
[----:B------:R-:W-:Y:S01]  /*a190*/  IMAD.MOV.U32 R4, RZ, RZ, -0x2 ;  /* 0xfffffffeff047424 */ /* 0x000fe200078e00ff */
[----:B----4-:R-:W-:Y:S01]  /*a1a0*/  R2UR UR15, R20 ;  /* 0x00000000140f72ca */ /* 0x010fe200000e0000 */
[----:B------:R-:W-:Y:S01]  /*a1b0*/  IMAD R0, R3, -0x40, R0 ;  /* 0xffffffc003007824 */ /* 0x000fe200078e0200 */
[----:B------:R-:W-:-:S11]  /*a1c0*/  R2UR UR13, R6 ;  /* 0x00000000060d72ca */ /* 0x000fd600000e0000 */
[----:B------:R-:W-:Y:S02]  /*a1d0*/  USHF.R.S32.HI UR12, URZ, 0x1f, UR15 ;  /* 0x0000001f3f0c7899 */ /* 0x000fe4000801140f */
[----:B------:R-:W-:Y:S02]  /*a1e0*/  IMAD.WIDE.U32 R8, R8, UR15, R10 ;  /* 0x0000000f08087c25 */ /* 0x000fe4000f8e000a */
[----:B------:R-:W-:Y:S02]  /*a1f0*/  UIMAD UR4, UR12, UR8, URZ ;  /* 0x000000080c0472a4 */ /* 0x000fe4000f8e023f */
[----:B------:R-:W-:Y:S02]  /*a200*/  UIADD3 UR8, UR5, UR14, URZ ;  /* 0x0000000e05087290 */ /* 0x000fe4000fffe03f */
[----:B------:R-:W-:Y:S02]  /*a210*/  UIMAD UR4, UR15, UR9, UR4 ;  /* 0x000000090f0472a4 */ /* 0x000fe4000f8e0204 */
[----:B------:R-:W-:Y:S01]  /*a220*/  UISETP.GT.U32.AND UP1, UPT, UR8, 0x2, UPT ;  /* 0x000000020800788c */ /* 0x000fe2000bf24070 */
[----:B------:R-:W-:-:S02]  /*a230*/  ULDC UR9, c[0x0][0x284] ;  /* 0x0000a10000097ab9 */ /* 0x000fc40000000800 */
[----:B------:R-:W-:Y:S01]  /*a240*/  IMAD.U32 R3, RZ, RZ, UR9 ;  /* 0x00000009ff037e24 */ /* 0x000fe2000f8e00ff */
[----:B------:R-:W-:Y:S01]  /*a250*/  UISETP.LT.U32.AND UP1, UPT, UR5, 0x3, UP1 ;  /* 0x000000030500788c */ /* 0x000fe20008f21070 */
[----:B------:R-:W-:Y:S01]  /*a260*/  VIADD R9, R9, UR4 ;  /* 0x0000000409097c36 */ /* 0x000fe20008000000 */
[----:B------:R-:W-:Y:S02]  /*a270*/  ULDC UR4, c[0x0][0x288] ;  /* 0x0000a20000047ab9 */ /* 0x000fe40000000800 */
[----:B------:R-:W-:Y:S01]  /*a280*/  IADD3 R0, R3, -UR7, R0 ;  /* 0x8000000703007c10 */ /* 0x000fe2000fffe000 */
[----:B------:R-:W-:Y:S01]  /*a290*/  UISETP.GE.AND UP0, UPT, UR6, UR4, UPT ;  /* 0x000000040600728c */ /* 0x000fe2000bf06270 */
[----:B------:R-:W-:-:S03]  /*a2a0*/  LOP3.LUT R3, R5, 0x3, RZ, 0xc0, !PT ;  /* 0x0000000305037812 */ /* 0x000fc600078ec0ff */
[----:B------:R-:W-:Y:S02]  /*a2b0*/  UISETP.GE.OR UP0, UPT, UR7, UR9, UP0 ;  /* 0x000000090700728c */ /* 0x000fe40008706670 */
[----:B------:R-:W-:Y:S01]  /*a2c0*/  IMAD R3, R3, R4, UR4 ;  /* 0x0000000403037e24 */ /* 0x000fe2000f8e0204 */
[----:B------:R-:W-:Y:S02]  /*a2d0*/  UIMAD.WIDE.U32 UR4, UR8, -0x55555555, URZ ;  /* 0xaaaaaaab080478a5 */ /* 0x000fe4000f8e003f */
[----:B------:R-:W-:Y:S01]  /*a2e0*/  USEL UR7, URZ, 0x1, !UP1 ;  /* 0x000000013f077887 */ /* 0x000fe2000c800000 */
[----:B------:R-:W-:Y:S01]  /*a2f0*/  PLOP3.LUT P0, PT, PT, PT, UP0, 0x80, 0x0 ;  /* 0x000000000000781c */ /* 0x000fe20003f0f008 */
[----:B------:R-:W-:Y:S01]  /*a300*/  USHF.R.U32.HI UR4, URZ, 0x1, UR5 ;  /* 0x000000013f047899 */ /* 0x000fe20008011605 */
[----:B------:R-:W-:Y:S01]  /*a310*/  IADD3 R3, R3, -UR6, RZ ;  /* 0x8000000603037c10 */ /* 0x000fe2000fffe0ff */
[----:B------:R-:W-:Y:S02]  /*a320*/  ULOP3.LUT UR13, UR13, UR7, URZ, 0x3c, !UPT ;  /* 0x000000070d0d7292 */ /* 0x000fe4000f8e3c3f */
[----:B------:R-:W-:-:S02]  /*a330*/  UIMAD UR5, UR4, -0x3, UR8 ;  /* 0xfffffffd040578a4 */ /* 0x000fc4000f8e0208 */
[----:B------:R-:W-:Y:S01]  /*a340*/  @UP2 ULOP3.LUT UR13, UR13, 0x1, UR4, 0x78, !UPT ;  /* 0x000000010d0d2892 */ /* 0x000fe2000f8e7804 */
[----:B------:R-:W-:-:S03]  /*a350*/  UMOV UR6, 0xffffffff ;  /* 0xffffffff00067882 */ /* 0x000fc60000000000 */
[----:B------:R-:W-:-:S05]  /*a360*/  IMAD.U32 R4, RZ, RZ, UR5 ;  /* 0x00000005ff047e24 */ /* 0x000fca000f8e00ff */
[----:B------:R1:W-:Y:S02]  /*a370*/  STL [R1+0xa4], R4 ;  /* 0x0000a40401007387 */ /* 0x0003e40000100800 */
[----:B-1----:R-:W-:-:S05]  /*a380*/  IMAD.U32 R4, RZ, RZ, UR13 ;  /* 0x0000000dff047e24 */ /* 0x002fca000f8e00ff */
[----:B------:R1:W-:Y:S01]  /*a390*/  STL [R1+0xb0], R4 ;  /* 0x0000b00401007387 */ /* 0x0003e20000100800 */
[----:B------:R-:W-:Y:S05]  /*a3a0*/  @P0 BRA `(.L_x_28) ;  /* 0x0000010400d00947 */ /* 0x000fea0003800000 */
[----:B------:R-:W-:Y:S01]  /*a3b0*/  FSETP.NEU.AND P2, PT, R16, RZ, PT ;  /* 0x000000ff1000720b */ /* 0x000fe20003f4d000 */
[----:B------:R-:W-:Y:S01]  /*a3c0*/  ULDC.64 UR8, c[0x0][0x5c8] ;  /* 0x0001720000087ab9 */ /* 0x000fe20000000a00 */
[----:B------:R-:W-:Y:S01]  /*a3d0*/  ISETP.GT.AND P0, PT, R3, RZ, PT ;  /* 0x000000ff0300720c */ /* 0x000fe20003f04270 */
[----:B------:R-:W-:Y:S01]  /*a3e0*/  UIMAD UR4, UR11, UR8, URZ ;  /* 0x000000080b0472a4 */ /* 0x000fe2000f8e023f */
[----:B------:R-:W-:Y:S01]  /*a3f0*/  IMAD.U32 R18, RZ, RZ, UR9 ;  /* 0x00000009ff127e24 */ /* 0x000fe2000f8e00ff */
[----:B------:R-:W-:Y:S01]  /*a400*/  BSSY B0, `(.L_x_28) ;  /* 0x000106e000007945 */ /* 0x000fe20003800000 */
[----:B------:R-:W-:Y:S01]  /*a410*/  IMAD.WIDE.U32 R8, R17, UR8, R8 ;  /* 0x0000000811087c25 */ /* 0x000fe2000f8e0008 */
[----:B------:R-:W-:-:S03]  /*a420*/  ISETP.GT.AND P1, PT, R0, RZ, P0 ;  /* 0x000000ff0000720c */ /* 0x000fc60000724270 */
[----:B------:R-:W-:-:S04]  /*a430*/  IMAD R18, R17, R18, UR4 ;  /* 0x0000000411127e24 */ /* 0x000fc8000f8e0212 */
[----:B------:R-:W-:Y:S01]  /*a440*/  IMAD.IADD R18, R9, 0x1, R18 ;  /* 0x0000000109127824 */ /* 0x000fe200078e0212 */
[----:B------:R-:W-:Y:S06]  /*a450*/  @!P2 BRA `(.L_x_29) ;  /* 0x000000c000d0a947 */ /* 0x000fec0003800000 */
[----:B------:R-:W2:Y:S01]  /*a460*/  LDC.64 R6, c[0x0][0x5b8] ;  /* 0x00016e00ff067b82 */ /* 0x000ea20000000a00 */
[----:B------:R-:W3:Y:S01]  /*a470*/  LDL.LU R21, [R1+0x60] ;  /* 0x0000600001157983 */ /* 0x000ee20000300800 */
[----:B------:R-:W-:Y:S01]  /*a480*/  R2UR UR7, R20 ;  /* 0x00000000140772ca */ /* 0x000fe200000e0000 */
[----:B------:R-:W-:-:S05]  /*a490*/  ULDC.64 UR14, c[0x0][0x208] ;  /* 0x00008200000e7ab9 */ /* 0x000fca0000000a00 */
[----:B------:R-:W4:Y:S01]  /*a4a0*/  LDC.64 R14, c[0x0][0x5b0] ;  /* 0x00016c00ff0e7b82 */ /* 0x000f220000000a00 */
[----:B--2---:R-:W-:Y:S01]  /*a4b0*/  IMAD.MOV.U32 R5, RZ, RZ, R7 ;  /* 0x000000ffff057224 */ /* 0x004fe200078e0007 */
[----:B------:R2:W-:Y:S01]  /*a4c0*/  STL [R1+0x80], R6 ;  /* 0x0000800601007387 */ /* 0x0005e20000100800 */
[----:B------:R-:W-:-:S04]  /*a4d0*/  IMAD.MOV.U32 R19, RZ, RZ, R6 ;  /* 0x000000ffff137224 */ /* 0x000fc800078e0006 */
[C---:B-1----:R-:W-:Y:S01]  /*a4e0*/  IMAD R4, R19.reuse, UR12, RZ ;  /* 0x0000000c13047c24 */ /* 0x042fe2000f8e02ff */
[----:B----4-:R-:W-:Y:S01]  /*a4f0*/  R2UR UR4, R14 ;  /* 0x000000000e0472ca */ /* 0x010fe200000e0000 */
[----:B------:R-:W-:Y:S01]  /*a500*/  IMAD.WIDE.U32 R12, R19, UR7, R10 ;  /* 0x00000007130c7c25 */ /* 0x000fe2000f8e000a */
[----:B--2---:R-:W1:Y:S03]  /*a510*/  LDC.64 R6, c[0x0][0x5a8] ;  /* 0x00016a00ff067b82 */ /* 0x004e660000000a00 */
[----:B0-----:R-:W-:Y:S02]  /*a520*/  IMAD R233, R5, UR7, R4 ;  /* 0x0000000705e97c24 */ /* 0x001fe4000f8e0204 */
[----:B------:R-:W-:Y:S02]  /*a530*/  IMAD.MOV.U32 R236, RZ, RZ, R12 ;  /* 0x000000ffffec7224 */ /* 0x000fe400078e000c */
[----:B------:R-:W-:Y:S01]  /*a540*/  IMAD.IADD R237, R13, 0x1, R233 ;  /* 0x000000010ded7824 */ /* 0x000fe200078e02e9 */
[----:B------:R-:W-:Y:S03]  /*a550*/  STL [R1+0x84], R233 ;  /* 0x000084e901007387 */ /* 0x000fe60000100800 */
[----:B------:R-:W-:Y:S01]  /*a560*/  UIMAD UR4, UR11, UR4, URZ ;  /* 0x000000040b0472a4 */ /* 0x000fe2000f8e023f */
[C---:B------:R-:W-:Y:S01]  /*a570*/  IMAD.WIDE.U32 R4, R17.reuse, R14, R236 ;  /* 0x0000000e11047225 */ /* 0x040fe200078e00ec */
[----:B------:R1:W-:Y:S04]  /*a580*/  STL.64 [R1+0x88], R12 ;  /* 0x0000880c01007387 */ /* 0x0003e80000100a00 */
[----:B------:R-:W-:Y:S01]  /*a590*/  IMAD R23, R17, R15, UR4 ;  /* 0x0000000411177e24 */ /* 0x000fe2000f8e020f */
[----:B------:R-:W-:-:S03]  /*a5a0*/  ULDC.64 UR4, c[0x0][0x5c0] ;  /* 0x0001700000047ab9 */ /* 0x000fc60000000a00 */
[----:B------:R-:W-:Y:S01]  /*a5b0*/  IMAD.IADD R5, R5, 0x1, R23 ;  /* 0x0000000105057824 */ /* 0x000fe200078e0217 */
[----:B------:R0:W-:Y:S01]  /*a5c0*/  STL [R1+0xa0], R23 ;  /* 0x0000a01701007387 */ /* 0x0001e20000100800 */
[----:B-1----:R-:W-:-:S04]  /*a5d0*/  LEA R12, P2, R4, R6, 0x1 ;  /* 0x00000006040c7211 */ /* 0x002fc800078408ff */
[----:B------:R-:W-:-:S05]  /*a5e0*/  LEA.HI.X R13, R4, R7, R5, 0x1, P2 ;  /* 0x00000007040d7211 */ /* 0x000fca00010f0c05 */
[----:B------:R-:W2:Y:S01]  /*a5f0*/  @P1 LDG.E.LTC128B.U16 R234, desc[UR14][R12.64] ;  /* 0x0000000e0cea1981 */ /* 0x000ea2000c1e1520 */
[C---:B------:R-:W-:Y:S01]  /*a600*/  LEA R4, P2, R8.reuse, UR4, 0x1 ;  /* 0x0000000408047c11 */ /* 0x040fe2000f8408ff */
[----:B------:R-:W-:Y:S01]  /*a610*/  BSSY B1, `(.L_x_30) ;  /* 0x0000012000017945 */ /* 0x000fe20003800000 */
[----:B------:R-:W-:Y:S02]  /*a620*/  ISETP.GT.AND P3, PT, R3, 0x1, PT ;  /* 0x000000010300780c */ /* 0x000fe40003f64270 */
[----:B------:R-:W-:Y:S01]  /*a630*/  LEA.HI.X R5, R8, UR5, R18, 0x1, P2 ;  /* 0x0000000508057c11 */ /* 0x000fe200090f0c12 */
[----:B------:R-:W-:-:S05]  /*a640*/  IMAD.WIDE.U32 R8, R17, R14, R10 ;  /* 0x0000000e11087225 */ /* 0x000fca00078e000a */
[----:B------:R-:W-:-:S03]  /*a650*/  IADD3 R9, R23, R9, RZ ;  /* 0x0000000917097210 */ /* 0x000fc60007ffe0ff */
[----:B------:R-:W-:-:S04]  /*a660*/  IMAD.WIDE.U32 R8, R19, UR7, R8 ;  /* 0x0000000713087c25 */ /* 0x000fc8000f8e0008 */
[----:B------:R-:W-:Y:S01]  /*a670*/  IMAD.IADD R9, R233, 0x1, R9 ;  /* 0x00000001e9097824 */ /* 0x000fe200078e0209 */
[----:B------:R-:W-:-:S04]  /*a680*/  LEA R18, P2, R8, R6, 0x1 ;  /* 0x0000000608127211 */ /* 0x000fc800078408ff */
[----:B------:R-:W-:Y:S02]  /*a690*/  LEA.HI.X R19, R8, R7, R9, 0x1, P2 ;  /* 0x0000000708137211 */ /* 0x000fe400010f0c09 */
[----:B------:R-:W-:Y:S01]  /*a6a0*/  ISETP.GT.AND P2, PT, R0, RZ, P3 ;  /* 0x000000ff0000720c */ /* 0x000fe20001f44270 */
[----:B--2---:R-:W-:-:S05]  /*a6b0*/  HADD2.F32 R12, -RZ, R234.H0_H0 ;  /* 0x200000eaff0c7230 */ /* 0x004fca0000004100 */
[----:B------:R-:W-:-:S04]  /*a6c0*/  FMUL R12, R12, R16 ;  /* 0x000000100c0c7220 */ /* 0x000fc80000400000 */
[----:B---3--:R-:W-:-:S05]  /*a6d0*/  FFMA R12, R21, R2, R12 ;  /* 0x00000002150c7223 */ /* 0x008fca000000000c */
[----:B------:R-:W-:-:S05]  /*a6e0*/  F2FP.F16.F32.PACK_AB R8, RZ, R12 ;  /* 0x0000000cff08723e */ /* 0x000fca00000000ff */
[----:B------:R0:W-:Y:S01]  /*a6f0*/  @P1 STG.E.U16 desc[UR14][R4.64], R8 ;  /* 0x0000000804001986 */ /* 0x0001e2000c10150e */
[----:B------:R-:W-:Y:S05]  /*a700*/  @!P2 BRA `(.L_x_31) ;  /* 0x000000000008a947 */ /* 0x000fea0003800000 */
[----:B------:R-:W-:Y:S02]  /*a710*/  ULDC.64 UR4, c[0x0][0x208] ;  /* 0x0000820000047ab9 */ /* 0x000fe40000000a00 */
[----:B------:R1:W5:Y:S03]  /*a720*/  LDG.E.LTC128B.U16 R234, desc[UR4][R18.64+0x2] ;  /* 0x0000020412ea7981 */ /* 0x000366000c1e1520 */
.L_x_31:
[----:B------:R-:W-:Y:S05]  /*a730*/  BSYNC B1 ;  /* 0x0000000000017941 */ /* 0x000fea0003800000 */
.L_x_30:
[----:B------:R-:W2:Y:S04]  /*a740*/  LDL.LU R9, [R1+0x64] ;  /* 0x0000640001097983 */ /* 0x000ea80000300800 */
[----:B------:R-:W3:Y:S01]  /*a750*/  LDL.64 R12, [R1+0x88] ;  /* 0x00008800010c7983 */ /* 0x000ee20000100a00 */
[----:B0----5:R-:W-:Y:S01]  /*a760*/  HADD2.F32 R8, -RZ, R234.H0_H0 ;  /* 0x200000eaff087230 */ /* 0x021fe20000004100 */
[----:B------:R-:W-:Y:S01]  /*a770*/  R2UR UR7, R20 ;  /* 0x00000000140772ca */ /* 0x000fe200000e0000 */
[C---:B------:R-:W-:Y:S01]  /*a780*/  IMAD.SHL.U32 R20, R14.reuse, 0x8, RZ ;  /* 0x000000080e147824 */ /* 0x040fe200078e00ff */
[----:B------:R-:W-:Y:S02]  /*a790*/  SHF.L.U64.HI R21, R14, 0x3, R15 ;  /* 0x000000030e157819 */ /* 0x000fe4000001020f */
[----:B------:R-:W-:Y:S01]  /*a7a0*/  ISETP.GT.AND P1, PT, R0, 0x8, P0 ;  /* 0x000000080000780c */ /* 0x000fe20000724270 */
[----:B------:R-:W-:Y:S01]  /*a7b0*/  FMUL R8, R8, R16 ;  /* 0x0000001008087220 */ /* 0x000fe20000400000 */
[----:B------:R-:W-:Y:S01]  /*a7c0*/  ULDC.64 UR4, c[0x0][0x208] ;  /* 0x0000820000047ab9 */ /* 0x000fe20000000a00 */
[----:B------:R-:W4:Y:S02]  /*a7d0*/  LDL.LU R232, [R1+0x68] ;  /* 0x0000680001e87983 */ /* 0x000f240000300800 */
[----:B--2---:R-:W-:Y:S01]  /*a7e0*/  FFMA R22, R9, R2, R8 ;  /* 0x0000000209167223 */ /* 0x004fe20000000008 */
[----:B------:R-:W-:-:S04]  /*a7f0*/  IMAD.WIDE.U32 R8, R17, R14, R20 ;  /* 0x0000000e11087225 */ /* 0x000fc800078e0014 */
[----:B------:R-:W-:Y:S01]  /*a800*/  IMAD.IADD R235, R23, 0x1, R9 ;  /* 0x0000000117eb7824 */ /* 0x000fe200078e0209 */
[----:B---3--:R-:W-:Y:S02]  /*a810*/  IADD3 R13, P4, R12, R8, RZ ;  /* 0x000000080c0d7210 */ /* 0x008fe40007f9e0ff */
[----:B------:R-:W-:-:S03]  /*a820*/  F2FP.F16.F32.PACK_AB R22, RZ, R22 ;  /* 0x00000016ff16723e */ /* 0x000fc600000000ff */
[----:B------:R-:W-:Y:S01]  /*a830*/  IMAD.X R23, R235, 0x1, R237, P4 ;  /* 0x00000001eb177824 */ /* 0x000fe200020e06ed */
[C---:B------:R-:W-:Y:S01]  /*a840*/  LEA R12, P4, R13.reuse, R6, 0x1 ;  /* 0x000000060d0c7211 */ /* 0x040fe200078808ff */
[----:B------:R0:W-:Y:S03]  /*a850*/  @P2 STG.E.U16 desc[UR4][R4.64+0x2], R22 ;  /* 0x0000021604002986 */ /* 0x0001e6000c101504 */
[----:B------:R-:W-:-:S05]  /*a860*/  LEA.HI.X R13, R13, R7, R23, 0x1, P4 ;  /* 0x000000070d0d7211 */ /* 0x000fca00020f0c17 */
[----:B------:R2:W3:Y:S04]  /*a870*/  @P1 LDG.E.LTC128B.U16 R234, desc[UR4][R12.64] ;  /* 0x000000040cea1981 */ /* 0x0004e8000c1e1520 */
[----:B------:R-:W4:Y:S01]  /*a880*/  LDL R13, [R1+0x80] ;  /* 0x00008000010d7983 */ /* 0x000f220000100800 */
[----:B0-----:R-:W-:Y:S01]  /*a890*/  IADD3 R22, P2, R10, R8, RZ ;  /* 0x000000080a167210 */ /* 0x001fe20007f5e0ff */
[----:B------:R-:W-:Y:S01]  /*a8a0*/  BSSY B1, `(.L_x_32) ;  /* 0x0000018000017945 */ /* 0x000fe20003800000 */
[----:B------:R-:W-:-:S03]  /*a8b0*/  ISETP.GT.AND P5, PT, R0, 0x8, P3 ;  /* 0x000000080000780c */ /* 0x000fc60001fa4270 */
[----:B------:R-:W-:Y:S02]  /*a8c0*/  IMAD.X R23, R11, 0x1, R235, P2 ;  /* 0x000000010b177824 */ /* 0x000fe400010e06eb */
[----:B----4-:R-:W-:-:S04]  /*a8d0*/  IMAD.WIDE.U32 R22, R13, UR7, R22 ;  /* 0x000000070d167c25 */ /* 0x010fc8000f8e0016 */
[----:B--2---:R-:W-:Y:S01]  /*a8e0*/  IMAD.IADD R13, R233, 0x1, R23 ;  /* 0x00000001e90d7824 */ /* 0x004fe200078e0217 */
[----:B------:R-:W-:Y:S01]  /*a8f0*/  LEA R12, P2, R22, R6, 0x1 ;  /* 0x00000006160c7211 */ /* 0x000fe200078408ff */
[----:B------:R-:W-:-:S03]  /*a900*/  IMAD.U32 R23, RZ, RZ, UR8 ;  /* 0x00000008ff177e24 */ /* 0x000fc6000f8e00ff */
[----:B------:R-:W-:Y:S01]  /*a910*/  LEA.HI.X R13, R22, R7, R13, 0x1, P2 ;  /* 0x00000007160d7211 */ /* 0x000fe200010f0c0d */
[----:B---3--:R-:W-:Y:S02]  /*a920*/  HADD2.F32 R22, -RZ, R234.H0_H0 ;  /* 0x200000eaff167230 */ /* 0x008fe40000004100 */
[----:B------:R-:W-:Y:S02]  /*a930*/  IMAD.SHL.U32 R233, R23, 0x10, RZ ;  /* 0x0000001017e97824 */ /* 0x000fe400078e00ff */
[----:B------:R-:W-:Y:S02]  /*a940*/  IMAD.U32 R23, RZ, RZ, UR9 ;  /* 0x00000009ff177e24 */ /* 0x000fe4000f8e00ff */
[----:B------:R-:W-:Y:S01]  /*a950*/  FMUL R22, R22, R16 ;  /* 0x0000001016167220 */ /* 0x000fe20000400000 */
[----:B------:R0:W-:Y:S03]  /*a960*/  STL [R1+0xa8], R233 ;  /* 0x0000a8e901007387 */ /* 0x0001e60000100800 */
[----:B------:R-:W-:Y:S01]  /*a970*/  FFMA R22, R232, R2, R22 ;  /* 0x00000002e8167223 */ /* 0x000fe20000000016 */
[----:B------:R-:W-:-:S04]  /*a980*/  MOV R232, UR8 ;  /* 0x0000000800e87c02 */ /* 0x000fc80008000f00 */
[----:B------:R-:W-:Y:S02]  /*a990*/  SHF.L.U64.HI R23, R232, 0x4, R23 ;  /* 0x00000004e8177819 */ /* 0x000fe40000010217 */
[----:B------:R-:W-:Y:S02]  /*a9a0*/  IADD3 R232, P2, R233, R4, RZ ;  /* 0x00000004e9e87210 */ /* 0x000fe40007f5e0ff */
[----:B------:R-:W-:Y:S01]  /*a9b0*/  F2FP.F16.F32.PACK_AB R22, RZ, R22 ;  /* 0x00000016ff16723e */ /* 0x000fe200000000ff */
[----:B------:R2:W-:Y:S02]  /*a9c0*/  STL [R1+0xac], R23 ;  /* 0x0000ac1701007387 */ /* 0x0005e40000100800 */
[----:B0-----:R-:W-:-:S05]  /*a9d0*/  IMAD.X R233, R23, 0x1, R5, P2 ;  /* 0x0000000117e97824 */ /* 0x001fca00010e0605 */
[----:B------:R2:W-:Y:S01]  /*a9e0*/  @P1 STG.E.U16 desc[UR4][R232.64], R22 ;  /* 0x00000016e8001986 */ /* 0x0005e2000c101504 */
[----:B------:R-:W-:Y:S05]  /*a9f0*/  @!P5 BRA `(.L_x_33) ;  /* 0x000000000008d947 */ /* 0x000fea0003800000 */
[----:B------:R-:W-:Y:S02]  /*aa00*/  ULDC.64 UR4, c[0x0][0x208] ;  /* 0x0000820000047ab9 */ /* 0x000fe40000000a00 */
[----:B------:R0:W5:Y:S03]  /*aa10*/  LDG.E.LTC128B.U16 R234, desc[UR4][R12.64+0x2] ;  /* 0x000002040cea7981 */ /* 0x000166000c1e1520 */
.L_x_33:
[----:B------:R-:W-:Y:S05]  /*aa20*/  BSYNC B1 ;  /* 0x0000000000017941 */ /* 0x000fea0003800000 */
.L_x_32:
[----:B--2---:R-:W2:Y:S01]  /*aa30*/  LDL.LU R23, [R1+0x6c] ;  /* 0x00006c0001177983 */ /* 0x004ea20000300800 */
[----:B-----5:R-:W-:Y:S01]  /*aa40*/  HADD2.F32 R22, -RZ, R234.H0_H0 ;  /* 0x200000eaff167230 */ /* 0x020fe20000004100 */
[----:B------:R-:W-:Y:S01]  /*aa50*/  ISETP.GT.AND P2, PT, R3, 0x8, PT ;  /* 0x000000080300780c */ /* 0x000fe20003f44270 */
[----:B------:R-:W-:Y:S01]  /*aa60*/  ULDC.64 UR4, c[0x0][0x208] ;  /* 0x0000820000047ab9 */ /* 0x000fe20000000a00 */
[----:B------:R-:W-:Y:S02]  /*aa70*/  BSSY B1, `(.L_x_34) ;  /* 0x000000a000017945 */ /* 0x000fe40003800000 */
[----:B------:R-:W-:Y:S01]  /*aa80*/  FMUL R22, R22, R16 ;  /* 0x0000001016167220 */ /* 0x000fe20000400000 */
[----:B------:R-:W-:-:S03]  /*aa90*/  ISETP.GT.AND P4, PT, R0, RZ, P2 ;  /* 0x000000ff0000720c */ /* 0x000fc60001784270 */
[----:B--2---:R-:W-:-:S05]  /*aaa0*/  FFMA R22, R23, R2, R22 ;  /* 0x0000000217167223 */ /* 0x004fca0000000016 */
[----:B------:R-:W-:-:S05]  /*aab0*/  F2FP.F16.F32.PACK_AB R22, RZ, R22 ;  /* 0x00000016ff16723e */ /* 0x000fca00000000ff */
[----:B------:R2:W-:Y:S02]  /*aac0*/  @P5 STG.E.U16 desc[UR4][R232.64+0x2], R22 ;  /* 0x00000216e8005986 */ /* 0x0005e4000c101504 */
[----:B--2---:R-:W-:Y:S01]  /*aad0*/  PRMT R22, R234, 0x7610, R22 ;  /* 0x00007610ea167816 */ /* 0x004fe20000000016 */
[----:B------:R-:W-:Y:S06]  /*aae0*/  @!P4 BRA `(.L_x_35) ;  /* 0x000000000008c947 */ /* 0x000fec0003800000 */
[----:B------:R-:W-:Y:S02]  /*aaf0*/  ULDC.64 UR4, c[0x0][0x208] ;  /* 0x0000820000047ab9 */ /* 0x000fe40000000a00 */
[----:B------:R2:W5:Y:S03]  /*ab00*/  LDG.E.LTC128B.U16 R22, desc[UR4][R18.64+0x10] ;  /* 0x0000100412167981 */ /* 0x000566000c1e1520 */
.L_x_35:
[----:B------:R-:W-:Y:S05]  /*ab10*/  BSYNC B1 ;  /* 0x0000000000017941 */ /* 0x000fea0003800000 */
.L_x_34:
[----:B------:R-:W3:Y:S01]  /*ab20*/  LDL.LU R234, [R1+0x70] ;  /* 0x0000700001ea7983 */ /* 0x000ee20000300800 */
[----:B-----5:R-:W-:Y:S01]  /*ab30*/  HADD2.F32 R23, -RZ, R22.H0_H0 ;  /* 0x20000016ff177230 */ /* 0x020fe20000004100 */
[----:B------:R-:W-:Y:S01]  /*ab40*/  ISETP.GT.AND P1, PT, R3, 0x9, PT ;  /* 0x000000090300780c */ /* 0x000fe20003f24270 */
[----:B------:R-:W-:Y:S01]  /*ab50*/  ULDC.64 UR4, c[0x0][0x208] ;  /* 0x0000820000047ab9 */ /* 0x000fe20000000a00 */
[----:B------:R-:W-:Y:S02]  /*ab60*/  BSSY B1, `(.L_x_36) ;  /* 0x0000009000017945 */ /* 0x000fe40003800000 */
[----:B------:R-:W-:Y:S01]  /*ab70*/  FMUL R23, R23, R16 ;  /* 0x0000001017177220 */ /* 0x000fe20000400000 */
[----:B------:R-:W-:-:S03]  /*ab80*/  ISETP.GT.AND P5, PT, R0, RZ, P1 ;  /* 0x000000ff0000720c */ /* 0x000fc60000fa4270 */
[----:B---3--:R-:W-:-:S05]  /*ab90*/  FFMA R23, R234, R2, R23 ;  /* 0x00000002ea177223 */ /* 0x008fca0000000017 */
[----:B------:R-:W-:-:S05]  /*aba0*/  F2FP.F16.F32.PACK_AB R23, RZ, R23 ;  /* 0x00000017ff17723e */ /* 0x000fca00000000ff */
[----:B------:R3:W-:Y:S01]  /*abb0*/  @P4 STG.E.U16 desc[UR4][R4.64+0x10], R23 ;  /* 0x0000101704004986 */ /* 0x0007e2000c101504 */
[----:B------:R-:W-:Y:S05]  /*abc0*/  @!P5 BRA `(.L_x_37) ;  /* 0x000000000008d947 */ /* 0x000fea0003800000 */
[----:B------:R-:W-:Y:S02]  /*abd0*/  ULDC.64 UR4, c[0x0][0x208] ;  /* 0x0000820000047ab9 */ /* 0x000fe40000000a00 */
[----:B------:R4:W5:Y:S03]  /*abe0*/  LDG.E.LTC128B.U16 R22, desc[UR4][R18.64+0x12] ;  /* 0x0000120412167981 */ /* 0x000966000c1e1520 */
.L_x_37:
[----:B------:R-:W-:Y:S05]  /*abf0*/  BSYNC B1 ;  /* 0x0000000000017941 */ /* 0x000fea0003800000 */
.L_x_36:
[----:B------:R-:W2:Y:S01]  /*ac00*/  LDL.LU R234, [R1+0x74] ;  /* 0x0000740001ea7983 */ /* 0x000ea20000300800 */
[----:B---3-5:R-:W-:Y:S01]  /*ac10*/  HADD2.F32 R23, -RZ, R22.H0_H0 ;  /* 0x20000016ff177230 */ /* 0x028fe20000004100 */
[----:B------:R-:W-:Y:S01]  /*ac20*/  ISETP.GT.AND P4, PT, R0, 0x8, P2 ;  /* 0x000000080000780c */ /* 0x000fe20001784270 */
[----:B------:R-:W-:Y:S01]  /*ac30*/  ULDC.64 UR4, c[0x0][0x208] ;  /* 0x0000820000047ab9 */ /* 0x000fe20000000a00 */
[----:B------:R-:W-:Y:S02]  /*ac40*/  BSSY B1, `(.L_x_38) ;  /* 0x0000008000017945 */ /* 0x000fe40003800000 */
[----:B------:R-:W-:-:S04]  /*ac50*/  FMUL R23, R23, R16 ;  /* 0x0000001017177220 */ /* 0x000fc80000400000 */
[----:B--2---:R-:W-:-:S05]  /*ac60*/  FFMA R23, R234, R2, R23 ;  /* 0x00000002ea177223 */ /* 0x004fca0000000017 */
[----:B------:R-:W-:-:S05]  /*ac70*/  F2FP.F16.F32.PACK_AB R23, RZ, R23 ;  /* 0x00000017ff17723e */ /* 0x000fca00000000ff */
[----:B------:R2:W-:Y:S01]  /*ac80*/  @P5 STG.E.U16 desc[UR4][R4.64+0x12], R23 ;  /* 0x0000121704005986 */ /* 0x0005e2000c101504 */
[----:B------:R-:W-:Y:S05]  /*ac90*/  @!P4 BRA `(.L_x_39) ;  /* 0x000000000008c947 */ /* 0x000fea0003800000 */
[----:B------:R-:W-:Y:S02]  /*aca0*/  ULDC.64 UR4, c[0x0][0x208] ;  /* 0x0000820000047ab9 */ /* 0x000fe40000000a00 */
[----:B------:R3:W5:Y:S03]  /*acb0*/  LDG.E.LTC128B.U16 R22, desc[UR4][R12.64+0x10] ;  /* 0x000010040c167981 */ /* 0x000766000c1e1520 */
.L_x_39:
[----:B------:R-:W-:Y:S05]  /*acc0*/  BSYNC B1 ;  /* 0x0000000000017941 */ /* 0x000fea0003800000 */
.L_x_38:
[----:B------:R-:W4:Y:S01]  /*acd0*/  LDL.LU R234, [R1+0x78] ;  /* 0x0000780001ea7983 */ /* 0x000f220000300800 */
[----:B--2--5:R-:W-:Y:S01]  /*ace0*/  HADD2.F32 R23, -RZ, R22.H0_H0 ;  /* 0x20000016ff177230 */ /* 0x024fe20000004100 */
[----:B------:R-:W-:Y:S01]  /*acf0*/  ISETP.GT.AND P5, PT, R0, 0x8, P1 ;  /* 0x000000080000780c */ /* 0x000fe20000fa4270 */
[----:B------:R-:W-:Y:S01]  /*ad00*/  ULDC.64 UR4, c[0x0][0x208] ;  /* 0x0000820000047ab9 */ /* 0x000fe20000000a00 */
[----:B------:R-:W-:Y:S02]  /*ad10*/  BSSY B1, `(.L_x_40) ;  /* 0x0000008000017945 */ /* 0x000fe40003800000 */
[----:B------:R-:W-:-:S04]  /*ad20*/  FMUL R23, R23, R16 ;  /* 0x0000001017177220 */ /* 0x000fc80000400000 */
[----:B----4-:R-:W-:-:S05]  /*ad30*/  FFMA R23, R234, R2, R23 ;  /* 0x00000002ea177223 */ /* 0x010fca0000000017 */
[----:B------:R-:W-:-:S05]  /*ad40*/  F2FP.F16.F32.PACK_AB R23, RZ, R23 ;  /* 0x00000017ff17723e */ /* 0x000fca00000000ff */
[----:B------:R2:W-:Y:S01]  /*ad50*/  @P4 STG.E.U16 desc[UR4][R232.64+0x10], R23 ;  /* 0x00001017e8004986 */ /* 0x0005e2000c101504 */
[----:B------:R-:W-:Y:S05]  /*ad60*/  @!P5 BRA `(.L_x_41) ;  /* 0x000000000008d947 */ /* 0x000fea0003800000 */
[----:B------:R-:W-:Y:S02]  /*ad70*/  ULDC.64 UR4, c[0x0][0x208] ;  /* 0x0000820000047ab9 */ /* 0x000fe40000000a00 */
[----:B------:R4:W5:Y:S03]  /*ad80*/  LDG.E.LTC128B.U16 R22, desc[UR4][R12.64+0x12] ;  /* 0x000012040c167981 */ /* 0x000966000c1e1520 */
.L_x_41:
[----:B------:R-:W-:Y:S05]  /*ad90*/  BSYNC B1 ;  /* 0x0000000000017941 */ /* 0x000fea0003800000 */
.L_x_40:
[----:B--2---:R-:W2:Y:S04]  /*ada0*/  LDL R23, [R1+0x94] ;  /* 0x0000940001177983 */ /* 0x004ea80000100800 */
[----:B------:R1:W-:Y:S04]  /*adb0*/  STL.64 [R1+0xc8], R18 ;  /* 0x0000c81201007387 */ /* 0x0003e80000100a00 */
[----:B-1----:R-:W3:Y:S01]  /*adc0*/  LDL.LU R19, [R1+0x7c] ;  /* 0x00007c0001137983 */ /* 0x002ee20000300800 */
[----:B------:R-:W-:-:S03]  /*add0*/  IMAD.MOV.U32 R9, RZ, RZ, R235 ;  /* 0x000000ffff097224 */ /* 0x000fc600078e00eb */
[----:B------:R-:W-:Y:S04]  /*ade0*/  STL.64 [R1+0xc0], R12 ;  /* 0x0000c00c01007387 */ /* 0x000fe80000100a00 */
[----:B------:R1:W-:Y:S04]  /*adf0*/  STL.64 [R1+0xb8], R4 ;  /* 0x0000b80401007387 */ /* 0x0003e80000100a00 */
[----:B------:R-:W4:Y:S01]  /*ae00*/  LDL.LU R235, [R1+0x40] ;  /* 0x0000400001eb7983 */ /* 0x000f220000300800 */
[----:B--2---:R-:W-:Y:S01]  /*ae10*/  R2UR UR7, R23 ;  /* 0x00000000170772ca */ /* 0x004fe200000e0000 */
[----:B-----5:R-:W-:-:S05]  /*ae20*/  HADD2.F32 R23, -RZ, R22.H0_H0 ;  /* 0x20000016ff177230 */ /* 0x020fca0000004100 */
[----:B------:R-:W-:-:S04]  /*ae30*/  FMUL R23, R23, R16 ;  /* 0x0000001017177220 */ /* 0x000fc80000400000 */
[----:B---3--:R-:W-:Y:S01]  /*ae40*/  FFMA R23, R19, R2, R23 ;  /* 0x0000000213177223 */ /* 0x008fe20000000017 */
[----:B------:R-:W-:Y:S02]  /*ae50*/  IMAD.WIDE.U32 R18, R14, 0x78, R8 ;  /* 0x000000780e127825 */ /* 0x000fe400078e0008 */
[----:B------:R-:W2:Y:S02]  /*ae60*/  LDL.64 R8, [R1+0x88] ;  /* 0x0000880001087983 */ /* 0x000ea40000100a00 */
[----:B------:R-:W-:Y:S01]  /*ae70*/  F2FP.F16.F32.PACK_AB R23, RZ, R23 ;  /* 0x00000017ff17723e */ /* 0x000fe200000000ff */
[----:B------:R-:W-:-:S03]  /*ae80*/  ULDC.64 UR4, c[0x0][0x208] ;  /* 0x0000820000047ab9 */ /* 0x000fc60000000a00 */
[----:B------:R-:W-:Y:S01]  /*ae90*/  PRMT R234, R23, 0x7610, R234 ;  /* 0x0000761017ea7816 */ /* 0x000fe200000000ea */
[----:B------:R-:W-:-:S04]  /*aea0*/  IMAD R23, R15, 0x78, RZ ;  /* 0x000000780f177824 */ /* 0x000fc800078e02ff */
[----:B------:R-:W-:Y:S01]  /*aeb0*/  @P5 STG.E.U16 desc[UR4][R232.64+0x12], R234 ;  /* 0x000012eae8005986 */ /* 0x000fe2000c101504 */
[----:B-1----:R-:W-:-:S03]  /*aec0*/  IMAD.IADD R4, R19, 0x1, R23 ;  /* 0x0000000113047824 */ /* 0x002fc600078e0217 */
[----:B------:R1:W-:Y:S01]  /*aed0*/  STL.64 [R1+0x68], R18 ;  /* 0x0000681201007387 */ /* 0x0003e20000100a00 */
[----:B--2---:R-:W-:-:S03]  /*aee0*/  IADD3 R9, P5, R8, R18, RZ ;  /* 0x0000001208097210 */ /* 0x004fc60007fbe0ff */
[----:B-1----:R-:W5:Y:S02]  /*aef0*/  LDL.LU.64 R18, [R1+0xc8] ;  /* 0x0000c80001127983 */ /* 0x002f640000300a00 */
[----:B------:R-:W-:Y:S02]  /*af00*/  IMAD.X R15, R4, 0x1, R237, P5 ;  /* 0x00000001040f7824 */ /* 0x000fe400028e06ed */
[----:B------:R1:W-:Y:S02]  /*af10*/  STL [R1+0x74], R4 ;  /* 0x0000740401007387 */ /* 0x0003e40000100800 */
[----:B-1----:R-:W-:-:S04]  /*af20*/  IMAD.WIDE.U32 R4, R14, 0x78, R20 ;  /* 0x000000780e047825 */ /* 0x002fc800078e0014 */
[----:B0---4-:R-:W-:Y:S02]  /*af30*/  IMAD.IADD R13, R23, 0x1, R5 ;  /* 0x00000001170d7824 */ /* 0x011fe400078e0205 */
[----:B------:R-:W2:Y:S01]  /*af40*/  LDL R23, [R1+0xa0] ;  /* 0x0000a00001177983 */ /* 0x000ea20000100800 */
[----:B------:R-:W-:Y:S02]  /*af50*/  ISETP.GT.AND P4, PT, R0, 0x80, P0 ;  /* 0x000000800000780c */ /* 0x000fe40000784270 */
[C---:B------:R-:W-:Y:S02]  /*af60*/  LEA R8, P5, R9.reuse, R6, 0x1 ;  /* 0x0000000609087211 */ /* 0x040fe400078a08ff */
[----:B------:R-:W-:Y:S02]  /*af70*/  PRMT R234, R22, 0x7610, R234 ;  /* 0x0000761016ea7816 */ /* 0x000fe400000000ea */
[----:B------:R-:W-:Y:S01]  /*af80*/  LEA.HI.X R9, R9, R7, R15, 0x1, P5 ;  /* 0x0000000709097211 */ /* 0x000fe200028f0c0f */
[----:B------:R-:W-:Y:S01]  /*af90*/  IMAD.MOV.U32 R12, RZ, RZ, R4 ;  /* 0x000000ffff0c7224 */ /* 0x000fe200078e0004 */
[----:B------:R-:W3:Y:S05]  /*afa0*/  LDL R15, [R1+0x84] ;  /* 0x00008400010f7983 */ /* 0x000eea0000100800 */
[----:B------:R0:W4:Y:S02]  /*afb0*/  @P4 LDG.E.LTC128B.U16 R234, desc[UR4][R8.64] ;  /* 0x0000000408ea4981 */ /* 0x000124000c1e1520 */
[----:B0-----:R-:W-:-:S03]  /*afc0*/  IMAD.WIDE.U32 R8, R17, R14, R12 ;  /* 0x0000000e11087225 */ /* 0x001fc600078e000c */
[----:B------:R-:W-:-:S04]  /*afd0*/  IADD3 R22, P5, R10, R8, RZ ;  /* 0x000000080a167210 */ /* 0x000fc80007fbe0ff */
[----:B--2---:R-:W-:Y:S02]  /*afe0*/  IADD3.X R23, R11, R23, R9, P5, !PT ;  /* 0x000000170b177210 */ /* 0x004fe40002ffe409 */
[----:B------:R-:W2:Y:S04]  /*aff0*/  LDL R9, [R1+0x80] ;  /* 0x0000800001097983 */ /* 0x000ea80000100800 */
[----:B----4-:R0:W-:Y:S01]  /*b000*/  STL [R1+0x70], R234 ;  /* 0x000070ea01007387 */ /* 0x0101e20000100800 */
[----:B--2---:R-:W-:-:S04]  /*b010*/  IMAD.WIDE.U32 R22, R9, UR7, R22 ;  /* 0x0000000709167c25 */ /* 0x004fc8000f8e0016 */
[----:B---3--:R-:W-:Y:S01]  /*b020*/  IMAD.IADD R9, R15, 0x1, R23 ;  /* 0x000000010f097824 */ /* 0x008fe200078e0217 */
[C---:B------:R-:W-:Y:S01]  /*b030*/  LEA R8, P5, R22.reuse, R6, 0x1 ;  /* 0x0000000616087211 */ /* 0x040fe200078a08ff */
[----:B------:R-:W-:Y:S01]  /*b040*/  HADD2.F32 R15, -RZ, R234.H0_H0 ;  /* 0x200000eaff0f7230 */ /* 0x000fe20000004100 */
[----:B0-----:R-:W-:Y:S02]  /*b050*/  MOV R234, UR8 ;  /* 0x0000000800ea7c02 */ /* 0x001fe40008000f00 */
[----:B------:R-:W-:Y:S01]  /*b060*/  LEA.HI.X R9, R22, R7, R9, 0x1, P5 ;  /* 0x0000000716097211 */ /* 0x000fe200028f0c09 */
[----:B------:R-:W-:Y:S02]  /*b070*/  IMAD.U32 R22, RZ, RZ, UR9 ;  /* 0x00000009ff167e24 */ /* 0x000fe4000f8e00ff */
[----:B------:R-:W-:Y:S01]  /*b080*/  FMUL R15, R15, R16 ;  /* 0x000000100f0f7220 */ /* 0x000fe20000400000 */
[----:B------:R-:W-:Y:S01]  /*b090*/  IADD3 R4, P5, R20, R4, RZ ;  /* 0x0000000414047210 */ /* 0x000fe20007fbe0ff */
[----:B------:R-:W-:-:S02]  /*b0a0*/  IMAD R23, R22, 0xf0, RZ ;  /* 0x000000f016177824 */ /* 0x000fc400078e02ff */
[----:B------:R-:W-:Y:S01]  /*b0b0*/  FFMA R15, R235, R2, R15 ;  /* 0x00000002eb0f7223 */ /* 0x000fe2000000000f */
[----:B------:R-:W-:Y:S02]  /*b0c0*/  IMAD.WIDE.U32 R234, R234, 0xf0, R232 ;  /* 0x000000f0eaea7825 */ /* 0x000fe400078e00e8 */
[----:B------:R0:W-:Y:S02]  /*b0d0*/  STL [R1+0x40], R23 ;  /* 0x0000401701007387 */ /* 0x0001e40000100800 */
[----:B------:R-:W-:Y:S01]  /*b0e0*/  F2FP.F16.F32.PACK_AB R15, RZ, R15 ;  /* 0x0000000fff0f723e */ /* 0x000fe200000000ff */
[----:B------:R-:W-:Y:S02]  /*b0f0*/  @P4 IMAD.MOV.U32 R22, RZ, RZ, R234 ;  /* 0x000000ffff164224 */ /* 0x000fe400078e00ea */
[----:B------:R-:W-:Y:S02]  /*b100*/  IMAD.X R5, R13, 0x1, R21, P5 ;  /* 0x000000010d057824 */ /* 0x000fe400028e0615 */
[----:B------:R1:W5:Y:S01]  /*b110*/  LDL.LU.64 R12, [R1+0xc0] ;  /* 0x0000c000010c7983 */ /* 0x0003620000300a00 */
[----:B0-----:R-:W-:-:S05]  /*b120*/  IMAD.IADD R23, R235, 0x1, R23 ;  /* 0x00000001eb177824 */ /* 0x001fca00078e0217 */
[----:B------:R0:W-:Y:S02]  /*b130*/  @P4 STG.E.U16 desc[UR4][R22.64], R15 ;  /* 0x0000000f16004986 */ /* 0x0001e4000c101504 */
[----:B0-----:R-:W-:Y:S02]  /*b140*/  IMAD.WIDE.U32 R14, R17, R14, R4 ;  /* 0x0000000e110e7225 */ /* 0x001fe400078e0004 */
[----:B------:R1:W5:Y:S01]  /*b150*/  LDL.LU.64 R4, [R1+0xb8] ;  /* 0x0000b80001047983 */ /* 0x0003620000300a00 */
[----:B------:R-:W-:Y:S01]  /*b160*/  ISETP.GT.AND P4, PT, R0, 0x80, P3 ;  /* 0x000000800000780c */ /* 0x000fe20001f84270 */
[----:B------:R-:W-:-:S12]  /*b170*/  BSSY B1, `(.L_x_42) ;  /* 0x0000005000017945 */ /* 0x000fd80003800000 */
[----:B-1----:R-:W-:Y:S05]  /*b180*/  @!P4 BRA `(.L_x_43) ;  /* 0x00000000000cc947 */ /* 0x002fea0003800000 */
[----:B------:R-:W-:Y:S02]  /*b190*/  ULDC.64 UR4, c[0x0][0x208] ;  /* 0x0000820000047ab9 */ /* 0x000fe40000000a00 */
[----:B------:R-:W2:Y:S04]  /*b1a0*/  LDG.E.LTC128B.U16 R17, desc[UR4][R8.64+0x2] ;  /* 0x0000020408117981 */ /* 0x000ea8000c1e1520 */
[----:B--2---:R0:W-:Y:S02]  /*b1b0*/  STL [R1+0x70], R17 ;  /* 0x0000701101007387 */ /* 0x0041e40000100800 */
.L_x_43:
[----:B------:R-:W-:Y:S05]  /*b1c0*/  BSYNC B1 ;  /* 0x0000000000017941 */ /* 0x000fea0003800000 */
.L_x_42:
[----:B0-----:R-:W2:Y:S04]  /*b1d0*/  LDL R17, [R1+0x70] ;  /* 0x0000700001117983 */ /* 0x001ea80000100800 */
[----:B-----5:R0:W-:Y:S04]  /*b1e0*/  STL [R1+0xcc], R12 ;  /* 0x0000cc0c01007387 */ /* 0x0201e80000100800 */
[----:B0-----:R-:W3:Y:S04]  /*b1f0*/  LDL.LU R12, [R1+0x44] ;  /* 0x00004400010c7983 */ /* 0x001ee80000300800 */
[----:B------:R0:W-:Y:S04]  /*b200*/  STL [R1+0xc8], R3 ;  /* 0x0000c80301007387 */ /* 0x0001e80000100800 */
[----:B0-----:R-:W4:Y:S01]  /*b210*/  LDL.LU R3, [R1+0xa0] ;  /* 0x0000a00001037983 */ /* 0x001f220000300800 */
[----:B------:R-:W-:-:S03]  /*b220*/  IADD3 R14, P5, R10, R14, RZ ;  /* 0x0000000e0a0e7210 */ /* 0x000fc60007fbe0ff */
[----:B------:R0:W-:Y:S01]  /*b230*/  STL.64 [R1+0xc0], R8 ;  /* 0x0000c00801007387 */ /* 0x0001e20000100a00 */
[----:B------:R-:W-:-:S03]  /*b240*/  ULDC.64 UR4, c[0x0][0x208] ;  /* 0x0000820000047ab9 */ /* 0x000fc60000000a00 */
[----:B0-----:R-:W4:Y:S04]  /*b250*/  LDL.LU.64 R8, [R1+0x68] ;  /* 0x0000680001087983 */ /* 0x001f280000300a00 */
[----:B------:R0:W-:Y:S04]  /*b260*/  STL.64 [R1+0xb8], R4 ;  /* 0x0000b80401007387 */ /* 0x0001e80000100a00 */
[----:B0-----:R-:W4:Y:S01]  /*b270*/  LDL.LU.64 R4, [R1+0x88] ;  /* 0x0000880001047983 */ /* 0x001f220000300a00 */
[----:B--2---:R-:W-:-:S05]  /*b280*/  HADD2.F32 R17, -RZ, R17.H0_H0 ;  /* 0x20000011ff117230 */ /* 0x004fca0000004100 */
[----:B------:R-:W-:-:S04]  /*b290*/  FMUL R17, R17, R16 ;  /* 0x0000001011117220 */ /* 0x000fc80000400000 */
[----:B---3--:R-:W-:Y:S02]  /*b2a0*/  FFMA R17, R12, R2, R17 ;  /* 0x000000020c117223 */ /* 0x008fe40000000011 */
[----:B------:R0:W5:Y:S03]  /*b2b0*/  LDL.LU R12, [R1+0xcc] ;  /* 0x0000cc00010c7983 */ /* 0x0001660000300800 */
[----:B------:R-:W-:-:S04]  /*b2c0*/  F2FP.F16.F32.PACK_AB R10, RZ, R17 ;  /* 0x00000011ff0a723e */ /* 0x000fc800000000ff */
[----:B------:R-:W-:Y:S01]  /*b2d0*/  PRMT R17, R10, 0x7610, R17 ;  /* 0x000076100a117816 */ /* 0x000fe20000000011 */
[----:B------:R-:W-:Y:S01]  /*b2e0*/  @P4 IMAD.MOV.U32 R10, RZ, RZ, R234 ;  /* 0x000000ffff0a4224 */ /* 0x000fe200078e00ea */
[----:B----4-:R-:W-:Y:S01]  /*b2f0*/  IADD3.X R15, R11, R3, R15, P5, !PT ;  /* 0x000000030b0f7210 */ /* 0x010fe20002ffe40f */
[----:B------:R-:W-:Y:S01]  /*b300*/  @P4 IMAD.MOV.U32 R11, RZ, RZ, R23 ;  /* 0x000000ffff0b4224 */ /* 0x000fe200078e0017 */
[----:B------:R0:W5:Y:S04]  /*b310*/  LDL.LU R3, [R1+0xc8] ;  /* 0x0000c80001037983 */ /* 0x0001680000300800 */
[----:B------:R1:W-:Y:S04]  /*b320*/  @P4 STG.E.U16 desc[UR4][R10.64+0x2], R17 ;  /* 0x000002110a004986 */ /* 0x0003e8000c101504 */
[----:B-1----:R-:W2:Y:S01]  /*b330*/  LDL.LU R10, [R1+0x74] ;  /* 0x00007400010a7983 */ /* 0x002ea20000300800 */
[----:B------:R-:W-:-:S03]  /*b340*/  IADD3 R11, P4, P5, R4, R8, R20 ;  /* 0x00000008040b7210 */ /* 0x000fc60007d9e014 */
[----:B------:R0:W5:Y:S04]  /*b350*/  LDL.LU.64 R8, [R1+0xc0] ;  /* 0x0000c00001087983 */ /* 0x0001680000300a00 */
[----:B------:R0:W5:Y:S01]  /*b360*/  LDL.LU.64 R4, [R1+0xb8] ;  /* 0x0000b80001047983 */ /* 0x0001620000300a00 */
[----:B--2---:R-:W-:-:S03]  /*b370*/  IADD3.X R20, R237, R10, R21, P4, P5 ;  /* 0x0000000aed147210 */ /* 0x004fc600027ea415 */
[----:B------:R-:W2:Y:S01]  /*b380*/  LDL.LU R21, [R1+0x70] ;  /* 0x0000700001157983 */ /* 0x000ea20000300800 */
[----:B------:R-:W-:Y:S01]  /*b390*/  ISETP.GT.AND P0, PT, R0, 0x88, P0 ;  /* 0x000000880000780c */ /* 0x000fe20000704270 */
[----:B------:R-:W-:Y:S01]  /*b3a0*/  BSSY B1, `(.L_x_44) ;  /* 0x0000007000017945 */ /* 0x000fe20003800000 */
[----:B------:R-:W-:-:S04]  /*b3b0*/  LEA R10, P4, R11, R6, 0x1 ;  /* 0x000000060b0a7211 */ /* 0x000fc800078808ff */
[----:B------:R-:W-:Y:S02]  /*b3c0*/  LEA.HI.X R11, R11, R7, R20, 0x1, P4 ;  /* 0x000000070b0b7211 */ /* 0x000fe400020f0c14 */
[----:B--2---:R-:W-:-:S05]  /*b3d0*/  PRMT R17, R21, 0x7610, R17 ;  /* 0x0000761015117816 */ /* 0x004fca0000000011 */
[----:B0-----:R-:W-:Y:S05]  /*b3e0*/  @!P0 BRA `(.L_x_45) ;  /* 0x0000000000088947 */ /* 0x001fea0003800000 */
[----:B------:R-:W-:Y:S02]  /*b3f0*/  ULDC.64 UR4, c[0x0][0x208] ;  /* 0x0000820000047ab9 */ /* 0x000fe40000000a00 */
[----:B------:R0:W5:Y:S03]  /*b400*/  LDG.E.LTC128B.U16 R17, desc[UR4][R10.64] ;  /* 0x000000040a117981 */ /* 0x000166000c1e1520 */
.L_x_45:
[----:B------:R-:W-:Y:S05]  /*b410*/  BSYNC B1 ;  /* 0x0000000000017941 */ /* 0x000fea0003800000 */
.L_x_44:
[----:B0-----:R-:W2:Y:S04]  /*b420*/  LDL R11, [R1+0x94] ;  /* 0x00009400010b7983 */ /* 0x001ea80000100800 */
[----:B-----5:R0:W-:Y:S04]  /*b430*/  STL [R1+0xbc], R4 ;  /* 0x0000bc0401007387 */ /* 0x0201e80000100800 */
[----:B0-----:R-:W3:Y:S04]  /*b440*/  LDL.LU R4, [R1+0x80] ;  /* 0x0000800001047983 */ /* 0x001ee80000300800 */
[----:B------:R0:W-:Y:S04]  /*b450*/  STL [R1+0xb8], R3 ;  /* 0x0000b80301007387 */ /* 0x0001e80000100800 */
[----:B0-----:R-:W4:Y:S04]  /*b460*/  LDL.LU R3, [R1+0x84] ;  /* 0x0000840001037983 */ /* 0x001f280000300800 */
[----:B------:R-:W4:Y:S04]  /*b470*/  LDL.LU R21, [R1+0x48] ;  /* 0x0000480001157983 */ /* 0x000f280000300800 */
[----:B------:R-:W4:Y:S04]  /*b480*/  LDL R10, [R1+0xa8] ;  /* 0x0000a800010a7983 */ /* 0x000f280000100800 */
[----:B------:R-:W4:Y:S01]  /*b490*/  LDL R20, [R1+0xac] ;  /* 0x0000ac0001147983 */ /* 0x000f220000100800 */
[----:B--2---:R-:W-:Y:S01]  /*b4a0*/  R2UR UR4, R11 ;  /* 0x000000000b0472ca */ /* 0x004fe200000e0000 */
[----:B------:R-:W-:-:S12]  /*b4b0*/  HADD2.F32 R11, -RZ, R17.H0_H0 ;  /* 0x20000011ff0b7230 */ /* 0x000fd80000004100 */
[----:B---3--:R-:W-:Y:S02]  /*b4c0*/  IMAD.WIDE.U32 R14, R4, UR4, R14 ;  /* 0x00000004040e7c25 */ /* 0x008fe4000f8e000e */
[----:B------:R0:W5:Y:S02]  /*b4d0*/  LDL.LU R4, [R1+0xbc] ;  /* 0x0000bc0001047983 */ /* 0x0001640000300800 */
[----:B------:R-:W-:Y:S01]  /*b4e0*/  FMUL R11, R11, R16 ;  /* 0x000000100b0b7220 */ /* 0x000fe20000400000 */
[----:B----4-:R-:W-:Y:S02]  /*b4f0*/  IMAD.IADD R15, R3, 0x1, R15 ;  /* 0x00000001030f7824 */ /* 0x010fe400078e020f */
[----:B------:R0:W5:Y:S01]  /*b500*/  LDL.LU R3, [R1+0xb8] ;  /* 0x0000b80001037983 */ /* 0x0001620000300800 */
[----:B------:R-:W-:Y:S01]  /*b510*/  ISETP.GT.AND P3, PT, R0, 0x88, P3 ;  /* 0x000000880000780c */ /* 0x000fe20001f64270 */
[----:B------:R-:W-:Y:S01]  /*b520*/  FFMA R11, R21, R2, R11 ;  /* 0x00000002150b7223 */ /* 0x000fe2000000000b */
[----:B------:R-:W-:Y:S01]  /*b530*/  LEA R6, P5, R14, R6, 0x1 ;  /* 0x000000060e067211 */ /* 0x000fe200078a08ff */
[----:B------:R-:W-:Y:S01]  /*b540*/  ULDC.64 UR4, c[0x0][0x208] ;  /* 0x0000820000047ab9 */ /* 0x000fe20000000a00 */
[----:B------:R-:W-:Y:S01]  /*b550*/  BSSY B1, `(.L_x_46) ;  /* 0x000000a000017945 */ /* 0x000fe20003800000 */
[----:B------:R-:W-:-:S02]  /*b560*/  IADD3 R10, P4, R10, R234, RZ ;  /* 0x000000ea0a0a7210 */ /* 0x000fc40007f9e0ff */
[----:B------:R-:W-:Y:S02]  /*b570*/  LEA.HI.X R7, R14, R7, R15, 0x1, P5 ;  /* 0x000000070e077211 */ /* 0x000fe400028f0c0f */
[----:B------:R-:W-:Y:S01]  /*b580*/  F2FP.F16.F32.PACK_AB R14, RZ, R11 ;  /* 0x0000000bff0e723e */ /* 0x000fe200000000ff */
[----:B------:R-:W-:-:S05]  /*b590*/  IMAD.X R11, R23, 0x1, R20, P4 ;  /* 0x00000001170b7824 */ /* 0x000fca00020e0614 */
[----:B------:R1:W-:Y:S02]  /*b5a0*/  @P0 STG.E.U16 desc[UR4][R10.64], R14 ;  /* 0x0000000e0a000986 */ /* 0x0003e4000c101504 */
[----:B-1----:R-:W-:Y:S01]  /*b5b0*/  PRMT R14, R17, 0x7610, R14 ;  /* 0x00007610110e7816 */ /* 0x002fe2000000000e */
[----:B0-----:R-:W-:Y:S06]  /*b5c0*/  @!P3 BRA `(.L_x_47) ;  /* 0x000000000008b947 */ /* 0x001fec0003800000 */
[----:B------:R-:W-:Y:S02]  /*b5d0*/  ULDC.64 UR4, c[0x0][0x208] ;  /* 0x0000820000047ab9 */ /* 0x000fe40000000a00 */
[----:B------:R0:W5:Y:S03]  /*b5e0*/  LDG.E.LTC128B.U16 R14, desc[UR4][R6.64+0x2] ;  /* 0x00000204060e7981 */ /* 0x000166000c1e1520 */
.L_x_47:
[----:B------:R-:W-:Y:S05]  /*b5f0*/  BSYNC B1 ;  /* 0x0000000000017941 */ /* 0x000fea0003800000 */
.L_x_46:
[----:B------:R-:W2:Y:S01]  /*b600*/  LDL.LU R17, [R1+0x4c] ;  /* 0x00004c0001117983 */ /* 0x000ea20000300800 */
[----:B-----5:R-:W-:Y:S01]  /*b610*/  HADD2.F32 R15, -RZ, R14.H0_H0 ;  /* 0x2000000eff0f7230 */ /* 0x020fe20000004100 */
        /* <DEDUP_REMOVED lines=10> */
.L_x_49:
[----:B------:R-:W-:Y:S05]  /*b6c0*/  BSYNC B1 ;  /* 0x0000000000017941 */ /* 0x000fea0003800000 */
.L_x_48:
[----:B------:R-:W3:Y:S01]  /*b6d0*/  LDL.LU R17, [R1+0x50] ;  /* 0x0000500001117983 */ /* 0x000ee20000300800 */
[----:B-1---5:R-:W-:Y:S01]  /*b6e0*/  HADD2.F32 R15, -RZ, R14.H0_H0 ;  /* 0x2000000eff0f7230 */ /* 0x022fe20000004100 */
[----:B------:R-:W-:Y:S01]  /*b6f0*/  ISETP.GT.AND P3, PT, R0, 0x80, P1 ;  /* 0x000000800000780c */ /* 0x000fe20000f64270 */
[----:B------:R-:W-:Y:S01]  /*b700*/  @P0 IMAD.MOV.U32 R21, RZ, RZ, R23 ;  /* 0x000000ffff150224 */ /* 0x000fe200078e0017 */
[----:B------:R-:W-:Y:S01]  /*b710*/  @P0 MOV R20, R234 ;  /* 0x000000ea00140202 */ /* 0x000fe20000000f00 */
[----:B------:R-:W-:Y:S01]  /*b720*/  ULDC.64 UR4, c[0x0][0x208] ;  /* 0x0000820000047ab9 */ /* 0x000fe20000000a00 */
[----:B------:R-:W-:Y:S01]  /*b730*/  FMUL R15, R15, R16 ;  /* 0x000000100f0f7220 */ /* 0x000fe20000400000 */
[----:B------:R-:W-:Y:S03]  /*b740*/  BSSY B1, `(.L_x_50) ;  /* 0x0000007000017945 */ /* 0x000fe60003800000 */
[----:B---3--:R-:W-:-:S05]  /*b750*/  FFMA R15, R17, R2, R15 ;  /* 0x00000002110f7223 */ /* 0x008fca000000000f */
[----:B------:R-:W-:-:S05]  /*b760*/  F2FP.F16.F32.PACK_AB R15, RZ, R15 ;  /* 0x0000000fff0f723e */ /* 0x000fca00000000ff */
[----:B------:R1:W-:Y:S01]  /*b770*/  @P0 STG.E.U16 desc[UR4][R20.64+0x10], R15 ;  /* 0x0000100f14000986 */ /* 0x0003e2000c101504 */
[----:B------:R-:W-:Y:S05]  /*b780*/  @!P3 BRA `(.L_x_51) ;  /* 0x000000000008b947 */ /* 0x000fea0003800000 */
[----:B------:R-:W-:Y:S02]  /*b790*/  ULDC.64 UR4, c[0x0][0x208] ;  /* 0x0000820000047ab9 */ /* 0x000fe40000000a00 */
[----:B------:R3:W5:Y:S03]  /*b7a0*/  LDG.E.LTC128B.U16 R14, desc[UR4][R8.64+0x12] ;  /* 0x00001204080e7981 */ /* 0x000766000c1e1520 */
.L_x_51:
[----:B------:R-:W-:Y:S05]  /*b7b0*/  BSYNC B1 ;  /* 0x0000000000017941 */ /* 0x000fea0003800000 */
.L_x_50:
[----:B------:R-:W4:Y:S01]  /*b7c0*/  LDL.LU R17, [R1+0x54] ;  /* 0x0000540001117983 */ /* 0x000f220000300800 */
[----:B-1---5:R-:W-:Y:S01]  /*b7d0*/  HADD2.F32 R15, -RZ, R14.H0_H0 ;  /* 0x2000000eff0f7230 */ /* 0x022fe20000004100 */
[----:B------:R-:W-:Y:S01]  /*b7e0*/  ISETP.GT.AND P2, PT, R0, 0x88, P2 ;  /* 0x000000880000780c */ /* 0x000fe20001744270 */
[----:B------:R-:W-:Y:S01]  /*b7f0*/  @P3 IMAD.MOV.U32 R22, RZ, RZ, R234 ;  /* 0x000000ffff163224 */ /* 0x000fe200078e00ea */
[----:B------:R-:W-:Y:S01]  /*b800*/  ULDC.64 UR4, c[0x0][0x208] ;  /* 0x0000820000047ab9 */ /* 0x000fe20000000a00 */
[----:B------:R-:W-:Y:S01]  /*b810*/  BSSY B1, `(.L_x_52) ;  /* 0x0000008000017945 */ /* 0x000fe20003800000 */
[----:B------:R-:W-:-:S04]  /*b820*/  FMUL R15, R15, R16 ;  /* 0x000000100f0f7220 */ /* 0x000fc80000400000 */
[----:B----4-:R-:W-:-:S05]  /*b830*/  FFMA R15, R17, R2, R15 ;  /* 0x00000002110f7223 */ /* 0x010fca000000000f */
[----:B------:R-:W-:-:S05]  /*b840*/  F2FP.F16.F32.PACK_AB R15, RZ, R15 ;  /* 0x0000000fff0f723e */ /* 0x000fca00000000ff */
[----:B------:R1:W-:Y:S01]  /*b850*/  @P3 STG.E.U16 desc[UR4][R22.64+0x12], R15 ;  /* 0x0000120f16003986 */ /* 0x0003e2000c101504 */
[----:B------:R-:W-:Y:S05]  /*b860*/  @!P2 BRA `(.L_x_53) ;  /* 0x000000000008a947 */ /* 0x000fea0003800000 */
[----:B------:R-:W-:Y:S02]  /*b870*/  ULDC.64 UR4, c[0x0][0x208] ;  /* 0x0000820000047ab9 */ /* 0x000fe40000000a00 */
[----:B------:R4:W5:Y:S03]  /*b880*/  LDG.E.LTC128B.U16 R14, desc[UR4][R6.64+0x10] ;  /* 0x00001004060e7981 */ /* 0x000966000c1e1520 */
.L_x_53:
[----:B------:R-:W-:Y:S05]  /*b890*/  BSYNC B1 ;  /* 0x0000000000017941 */ /* 0x000fea0003800000 */
.L_x_52:
[----:B------:R-:W2:Y:S01]  /*b8a0*/  LDL.LU R17, [R1+0x58] ;  /* 0x0000580001117983 */ /* 0x000ea20000300800 */
[----:B-1---5:R-:W-:Y:S01]  /*b8b0*/  HADD2.F32 R15, -RZ, R14.H0_H0 ;  /* 0x2000000eff0f7230 */ /* 0x022fe20000004100 */
        /* <DEDUP_REMOVED lines=10> */
.L_x_55:
[----:B------:R-:W-:Y:S05]  /*b960*/  BSYNC B1 ;  /* 0x0000000000017941 */ /* 0x000fea0003800000 */
.L_x_54:
[----:B------:R-:W3:Y:S01]  /*b970*/  LDL.LU R17, [R1+0x5c] ;  /* 0x00005c0001117983 */ /* 0x000ee20000300800 */
[----:B-1---5:R-:W-:Y:S01]  /*b980*/  HADD2.F32 R15, -RZ, R14.H0_H0 ;  /* 0x2000000eff0f7230 */ /* 0x022fe20000004100 */
[----:B------:R-:W-:Y:S01]  /*b990*/  ISETP.GT.AND P3, PT, R3, 0x10, PT ;  /* 0x000000100300780c */ /* 0x000fe20003f64270 */
[--C-:B------:R-:W-:Y:S01]  /*b9a0*/  @P1 IMAD.MOV.U32 R20, RZ, RZ, R10.reuse ;  /* 0x000000ffff141224 */ /* 0x100fe200078e000a */
[----:B------:R-:W-:Y:S01]  /*b9b0*/  ULDC.64 UR4, c[0x0][0x208] ;  /* 0x0000820000047ab9 */ /* 0x000fe20000000a00 */
[----:B------:R-:W-:Y:S02]  /*b9c0*/  @P1 IMAD.MOV.U32 R21, RZ, RZ, R11 ;  /* 0x000000ffff151224 */ /* 0x000fe400078e000b */
[----:B------:R-:W-:Y:S01]  /*b9d0*/  FMUL R15, R15, R16 ;  /* 0x000000100f0f7220 */ /* 0x000fe20000400000 */
[----:B------:R-:W-:Y:S01]  /*b9e0*/  ISETP.GT.AND P0, PT, R0, RZ, P3 ;  /* 0x000000ff0000720c */ /* 0x000fe20001f04270 */
[----:B------:R-:W-:Y:S01]  /*b9f0*/  BSSY B1, `(.L_x_56) ;  /* 0x0000008000017945 */ /* 0x000fe20003800000 */
[----:B------:R-:W-:Y:S01]  /*ba00*/  PRMT R10, R14, 0x7610, R10 ;  /* 0x000076100e0a7816 */ /* 0x000fe2000000000a */
[----:B---3--:R-:W-:-:S05]  /*ba10*/  FFMA R15, R17, R2, R15 ;  /* 0x00000002110f7223 */ /* 0x008fca000000000f */
[----:B------:R-:W-:-:S05]  /*ba20*/  F2FP.F16.F32.PACK_AB R15, RZ, R15 ;  /* 0x0000000fff0f723e */ /* 0x000fca00000000ff */
[----:B------:R1:W-:Y:S01]  /*ba30*/  @P1 STG.E.U16 desc[UR4][R20.64+0x12], R15 ;  /* 0x0000120f14001986 */ /* 0x0003e2000c101504 */
[----:B------:R-:W-:Y:S05]  /*ba40*/  @!P0 BRA `(.L_x_57) ;  /* 0x0000000000088947 */ /* 0x000fea0003800000 */
[----:B------:R-:W-:Y:S02]  /*ba50*/  ULDC.64 UR4, c[0x0][0x208] ;  /* 0x0000820000047ab9 */ /* 0x000fe40000000a00 */
[----:B------:R3:W5:Y:S03]  /*ba60*/  LDG.E.LTC128B.U16 R10, desc[UR4][R18.64+0x20] ;  /* 0x00002004120a7981 */ /* 0x000766000c1e1520 */
.L_x_57:
[----:B------:R-:W-:Y:S05]  /*ba70*/  BSYNC B1 ;  /* 0x0000000000017941 */ /* 0x000fea0003800000 */
.L_x_56:
[----:B------:R-:W2:Y:S01]  /*ba80*/  LDL.LU R14, [R1+0x20] ;  /* 0x00002000010e7983 */ /* 0x000ea20000300800 */
        /* <DEDUP_REMOVED lines=8> */
[----:B------:R2:W-:Y:S01]  /*bb10*/  @P0 STG.E.U16 desc[UR4][R4.64+0x20], R11 ;  /* 0x0000200b04000986 */ /* 0x0005e2000c101504 */
[----:B------:R-:W-:Y:S05]  /*bb20*/  @!P1 BRA `(.L_x_59) ;  /* 0x0000000000089947 */ /* 0x000fea0003800000 */
[----:B------:R-:W-:Y:S02]  /*bb30*/  ULDC.64 UR4, c[0x0][0x208] ;  /* 0x0000820000047ab9 */ /* 0x000fe40000000a00 */
[----:B------:R0:W5:Y:S03]  /*bb40*/  LDG.E.LTC128B.U16 R10, desc[UR4][R18.64+0x22] ;  /* 0x00002204120a7981 */ /* 0x000166000c1e1520 */
.L_x_59:
[----:B------:R-:W-:Y:S05]  /*bb50*/  BSYNC B1 ;  /* 0x0000000000017941 */ /* 0x000fea0003800000 */
.L_x_58:
[----:B-1----:R-:W3:Y:S01]  /*bb60*/  LDL.LU R15, [R1+0x24] ;  /* 0x00002400010f7983 */ /* 0x002ee20000300800 */
[----:B--2--5:R-:W-:Y:S01]  /*bb70*/  HADD2.F32 R11, -RZ, R10.H0_H0 ;  /* 0x2000000aff0b7230 */ /* 0x024fe20000004100 */
[----:B------:R-:W-:Y:S01]  /*bb80*/  ISETP.GT.AND P0, PT, R0, 0x8, P3 ;  /* 0x000000080000780c */ /* 0x000fe20001f04270 */
[----:B------:R-:W-:Y:S01]  /*bb90*/  ULDC.64 UR4, c[0x0][0x208] ;  /* 0x0000820000047ab9 */ /* 0x000fe20000000a00 */
[----:B------:R-:W-:Y:S01]  /*bba0*/  BSSY B1, `(.L_x_60) ;  /* 0x0000009000017945 */ /* 0x000fe20003800000 */
[----:B------:R-:W-:Y:S01]  /*bbb0*/  PRMT R14, R10, 0x7610, R14 ;  /* 0x000076100a0e7816 */ /* 0x000fe2000000000e */
[----:B------:R-:W-:-:S04]  /*bbc0*/  FMUL R11, R11, R16 ;  /* 0x000000100b0b7220 */ /* 0x000fc80000400000 */
[----:B---3--:R-:W-:-:S05]  /*bbd0*/  FFMA R11, R15, R2, R11 ;  /* 0x000000020f0b7223 */ /* 0x008fca000000000b */
[----:B------:R-:W-:-:S05]  /*bbe0*/  F2FP.F16.F32.PACK_AB R11, RZ, R11 ;  /* 0x0000000bff0b723e */ /* 0x000fca00000000ff */
[----:B------:R1:W-:Y:S01]  /*bbf0*/  @P1 STG.E.U16 desc[UR4][R4.64+0x22], R11 ;  /* 0x0000220b04001986 */ /* 0x0003e2000c101504 */
[----:B------:R-:W-:Y:S05]  /*bc00*/  @!P0 BRA `(.L_x_61) ;  /* 0x0000000000088947 */ /* 0x000fea0003800000 */
[----:B------:R-:W-:Y:S02]  /*bc10*/  ULDC.64 UR4, c[0x0][0x208] ;  /* 0x0000820000047ab9 */ /* 0x000fe40000000a00 */
[----:B------:R2:W5:Y:S03]  /*bc20*/  LDG.E.LTC128B.U16 R14, desc[UR4][R12.64+0x20] ;  /* 0x000020040c0e7981 */ /* 0x000566000c1e1520 */
.L_x_61:
[----:B------:R-:W-:Y:S05]  /*bc30*/  BSYNC B1 ;  /* 0x0000000000017941 */ /* 0x000fea0003800000 */
.L_x_60:
[----:B-1----:R-:W3:Y:S01]  /*bc40*/  LDL.LU R11, [R1+0x28] ;  /* 0x00002800010b7983 */ /* 0x002ee20000300800 */
[----:B-----5:R-:W-:Y:S01]  /*bc50*/  HADD2.F32 R10, -RZ, R14.H0_H0 ;  /* 0x2000000eff0a7230 */ /* 0x020fe20000004100 */
[----:B------:R-:W-:Y:S01]  /*bc60*/  ISETP.GT.AND P4, PT, R0, 0x8, P2 ;  /* 0x000000080000780c */ /* 0x000fe20001784270 */
[----:B------:R-:W-:Y:S01]  /*bc70*/  ULDC.64 UR4, c[0x0][0x208] ;  /* 0x0000820000047ab9 */ /* 0x000fe20000000a00 */
[----:B------:R-:W-:Y:S02]  /*bc80*/  BSSY B1, `(.L_x_62) ;  /* 0x000000b000017945 */ /* 0x000fe40003800000 */
[----:B------:R-:W-:-:S04]  /*bc90*/  FMUL R10, R10, R16 ;  /* 0x000000100a0a7220 */ /* 0x000fc80000400000 */
[----:B---3--:R-:W-:Y:S01]  /*bca0*/  FFMA R10, R11, R2, R10 ;  /* 0x000000020b0a7223 */ /* 0x008fe2000000000a */
[----:B------:R-:W-:-:S04]  /*bcb0*/  IMAD.MOV.U32 R11, RZ, RZ, R233 ;  /* 0x000000ffff0b7224 */ /* 0x000fc800078e00e9 */
[----:B------:R-:W-:-:S04]  /*bcc0*/  F2FP.F16.F32.PACK_AB R10, RZ, R10 ;  /* 0x0000000aff0a723e */ /* 0x000fc800000000ff */
[----:B------:R-:W-:Y:S01]  /*bcd0*/  PRMT R15, R10, 0x7610, R15 ;  /* 0x000076100a0f7816 */ /* 0x000fe2000000000f */
[----:B------:R-:W-:-:S05]  /*bce0*/  IMAD.MOV.U32 R10, RZ, RZ, R232 ;  /* 0x000000ffff0a7224 */ /* 0x000fca00078e00e8 */
[----:B------:R1:W-:Y:S01]  /*bcf0*/  @P0 STG.E.U16 desc[UR4][R10.64+0x20], R15 ;  /* 0x0000200f0a000986 */ /* 0x0003e2000c101504 */
[----:B------:R-:W-:Y:S05]  /*bd00*/  @!P4 BRA `(.L_x_63) ;  /* 0x000000000008c947 */ /* 0x000fea0003800000 */
[----:B------:R-:W-:Y:S02]  /*bd10*/  ULDC.64 UR4, c[0x0][0x208] ;  /* 0x0000820000047ab9 */ /* 0x000fe40000000a00 */
[----:B------:R3:W5:Y:S03]  /*bd20*/  LDG.E.LTC128B.U16 R14, desc[UR4][R12.64+0x22] ;  /* 0x000022040c0e7981 */ /* 0x000766000c1e1520 */
.L_x_63:
[----:B------:R-:W-:Y:S05]  /*bd30*/  BSYNC B1 ;  /* 0x0000000000017941 */ /* 0x000fea0003800000 */
.L_x_62:
[----:B------:R-:W2:Y:S01]  /*bd40*/  LDL.LU R17, [R1+0x2c] ;  /* 0x00002c0001117983 */ /* 0x000ea20000300800 */
[----:B-1---5:R-:W-:Y:S01]  /*bd50*/  HADD2.F32 R15, -RZ, R14.H0_H0 ;  /* 0x2000000eff0f7230 */ /* 0x022fe20000004100 */
        /* <DEDUP_REMOVED lines=11> */
.L_x_65:
[----:B------:R-:W-:Y:S05]  /*be10*/  BSYNC B1 ;  /* 0x0000000000017941 */ /* 0x000fea0003800000 */
.L_x_64:
[----:B------:R-:W3:Y:S01]  /*be20*/  LDL.LU R17, [R1+0x30] ;  /* 0x0000300001117983 */ /* 0x000ee20000300800 */
[----:B-1---5:R-:W-:Y:S01]  /*be30*/  HADD2.F32 R15, -RZ, R14.H0_H0 ;  /* 0x2000000eff0f7230 */ /* 0x022fe20000004100 */
        /* <DEDUP_REMOVED lines=11> */
.L_x_67:
[----:B------:R-:W-:Y:S05]  /*bef0*/  BSYNC B1 ;  /* 0x0000000000017941 */ /* 0x000fea0003800000 */
.L_x_66:
        /* <DEDUP_REMOVED lines=12> */
.L_x_69:
[----:B------:R-:W-:Y:S05]  /*bfc0*/  BSYNC B1 ;  /* 0x0000000000017941 */ /* 0x000fea0003800000 */
.L_x_68:
[----:B------:R-:W3:Y:S01]  /*bfd0*/  LDL.LU R17, [R1+0x38] ;  /* 0x0000380001117983 */ /* 0x000ee20000300800 */
[----:B-1---5:R-:W-:Y:S01]  /*bfe0*/  HADD2.F32 R15, -RZ, R14.H0_H0 ;  /* 0x2000000eff0f7230 */ /* 0x022fe20000004100 */
[----:B------:R-:W-:Y:S01]  /*bff0*/  ISETP.GT.AND P4, PT, R0, 0x8, P0 ;  /* 0x000000080000780c */ /* 0x000fe20000784270 */
[----:B------:R-:W-:Y:S01]  /*c000*/  ULDC.64 UR4, c[0x0][0x208] ;  /* 0x0000820000047ab9 */ /* 0x000fe20000000a00 */
[----:B------:R-:W-:Y:S02]  /*c010*/  BSSY B1, `(.L_x_70) ;  /* 0x0000008000017945 */ /* 0x000fe40003800000 */
[----:B------:R-:W-:-:S04]  /*c020*/  FMUL R15, R15, R16 ;  /* 0x000000100f0f7220 */ /* 0x000fc80000400000 */
[----:B---3--:R-:W-:-:S05]  /*c030*/  FFMA R15, R17, R2, R15 ;  /* 0x00000002110f7223 */ /* 0x008fca000000000f */
[----:B------:R-:W-:-:S05]  /*c040*/  F2FP.F16.F32.PACK_AB R15, RZ, R15 ;  /* 0x0000000fff0f723e */ /* 0x000fca00000000ff */
[----:B------:R1:W-:Y:S01]  /*c050*/  @P5 STG.E.U16 desc[UR4][R10.64+0x30], R15 ;  /* 0x0000300f0a005986 */ /* 0x0003e2000c101504 */
[----:B------:R-:W-:Y:S05]  /*c060*/  @!P4 BRA `(.L_x_71) ;  /* 0x000000000008c947 */ /* 0x000fea0003800000 */
[----:B------:R-:W-:Y:S02]  /*c070*/  ULDC.64 UR4, c[0x0][0x208] ;  /* 0x0000820000047ab9 */ /* 0x000fe40000000a00 */
[----:B------:R3:W5:Y:S03]  /*c080*/  LDG.E.LTC128B.U16 R14, desc[UR4][R12.64+0x32] ;  /* 0x000032040c0e7981 */ /* 0x000766000c1e1520 */
.L_x_71:
[----:B------:R-:W-:Y:S05]  /*c090*/  BSYNC B1 ;  /* 0x0000000000017941 */ /* 0x000fea0003800000 */
.L_x_70:
[----:B------:R-:W2:Y:S01]  /*c0a0*/  LDL.LU R20, [R1+0x3c] ;  /* 0x00003c0001147983 */ /* 0x000ea20000300800 */
[----:B-1---5:R-:W-:Y:S01]  /*c0b0*/  HADD2.F32 R15, -RZ, R14.H0_H0 ;  /* 0x2000000eff0f7230 */ /* 0x022fe20000004100 */
[----:B------:R-:W-:Y:S01]  /*c0c0*/  ISETP.GT.AND P5, PT, R0, 0x80, P3 ;  /* 0x000000800000780c */ /* 0x000fe20001fa4270 */
[----:B------:R-:W-:Y:S01]  /*c0d0*/  ULDC.64 UR4, c[0x0][0x208] ;  /* 0x0000820000047ab9 */ /* 0x000fe20000000a00 */
[----:B------:R-:W-:Y:S01]  /*c0e0*/  BSSY B1, `(.L_x_72) ;  /* 0x0000009000017945 */ /* 0x000fe20003800000 */
[----:B------:R-:W-:Y:S01]  /*c0f0*/  PRMT R17, R14, 0x7610, R17 ;  /* 0x000076100e117816 */ /* 0x000fe20000000011 */
[----:B------:R-:W-:-:S04]  /*c100*/  FMUL R15, R15, R16 ;  /* 0x000000100f0f7220 */ /* 0x000fc80000400000 */
[----:B--2---:R-:W-:-:S05]  /*c110*/  FFMA R15, R20, R2, R15 ;  /* 0x00000002140f7223 */ /* 0x004fca000000000f */
[----:B------:R-:W-:-:S05]  /*c120*/  F2FP.F16.F32.PACK_AB R15, RZ, R15 ;  /* 0x0000000fff0f723e */ /* 0x000fca00000000ff */
[----:B------:R1:W-:Y:S01]  /*c130*/  @P4 STG.E.U16 desc[UR4][R10.64+0x32], R15 ;  /* 0x0000320f0a004986 */ /* 0x0003e2000c101504 */
[----:B------:R-:W-:Y:S05]  /*c140*/  @!P5 BRA `(.L_x_73) ;  /* 0x000000000008d947 */ /* 0x000fea0003800000 */
[----:B------:R-:W-:Y:S02]  /*c150*/  ULDC.64 UR4, c[0x0][0x208] ;  /* 0x0000820000047ab9 */ /* 0x000fe40000000a00 */
[----:B------:R2:W5:Y:S03]  /*c160*/  LDG.E.LTC128B.U16 R17, desc[UR4][R8.64+0x20] ;  /* 0x0000200408117981 */ /* 0x000566000c1e1520 */
.L_x_73:
[----:B------:R-:W-:Y:S05]  /*c170*/  BSYNC B1 ;  /* 0x0000000000017941 */ /* 0x000fea0003800000 */
.L_x_72:
[----:B------:R-:W3:Y:S04]  /*c180*/  LDL.LU R21, [R1] ;  /* 0x0000000001157983 */ /* 0x000ee80000300800 */
[----:B-1----:R-:W4:Y:S01]  /*c190*/  LDL.LU R15, [R1+0x40] ;  /* 0x00004000010f7983 */ /* 0x002f220000300800 */
[----:B-----5:R-:W-:Y:S01]  /*c1a0*/  HADD2.F32 R14, -RZ, R17.H0_H0 ;  /* 0x20000011ff0e7230 */ /* 0x020fe20000004100 */
[----:B------:R-:W-:Y:S01]  /*c1b0*/  ISETP.GT.AND P4, PT, R0, 0x80, P2 ;  /* 0x000000800000780c */ /* 0x000fe20001784270 */
[----:B------:R-:W-:Y:S01]  /*c1c0*/  IMAD.U32 R20, RZ, RZ, UR8 ;  /* 0x00000008ff147e24 */ /* 0x000fe2000f8e00ff */
[----:B------:R-:W-:Y:S01]  /*c1d0*/  ULDC.64 UR4, c[0x0][0x208] ;  /* 0x0000820000047ab9 */ /* 0x000fe20000000a00 */
[----:B------:R-:W-:Y:S01]  /*c1e0*/  BSSY B1, `(.L_x_74) ;  /* 0x000000c000017945 */ /* 0x000fe20003800000 */
[----:B------:R-:W-:-:S04]  /*c1f0*/  FMUL R14, R14, R16 ;  /* 0x000000100e0e7220 */ /* 0x000fc80000400000 */
[----:B---3--:R-:W-:Y:S01]  /*c200*/  FFMA R14, R21, R2, R14 ;  /* 0x00000002150e7223 */ /* 0x008fe2000000000e */
[----:B------:R-:W-:-:S04]  /*c210*/  IMAD.WIDE.U32 R20, R20, 0xf0, R10 ;  /* 0x000000f014147825 */ /* 0x000fc800078e000a */
[----:B------:R-:W-:Y:S01]  /*c220*/  F2FP.F16.F32.PACK_AB R14, RZ, R14 ;  /* 0x0000000eff0e723e */ /* 0x000fe200000000ff */
[----:B----4-:R-:W-:-:S03]  /*c230*/  IMAD.IADD R15, R15, 0x1, R21 ;  /* 0x000000010f0f7824 */ /* 0x010fc600078e0215 */
[----:B------:R-:W-:Y:S02]  /*c240*/  PRMT R22, R14, 0x7610, R22 ;  /* 0x000076100e167816 */ /* 0x000fe40000000016 */
[----:B------:R-:W-:-:S05]  /*c250*/  MOV R14, R20 ;  /* 0x00000014000e7202 */ /* 0x000fca0000000f00 */
[----:B------:R1:W-:Y:S01]  /*c260*/  @P5 STG.E.U16 desc[UR4][R14.64+0x20], R22 ;  /* 0x000020160e005986 */ /* 0x0003e2000c101504 */
[----:B------:R-:W-:Y:S05]  /*c270*/  @!P4 BRA `(.L_x_75) ;  /* 0x000000000008c947 */ /* 0x000fea0003800000 */
[----:B------:R-:W-:Y:S02]  /*c280*/  ULDC.64 UR4, c[0x0][0x208] ;  /* 0x0000820000047ab9 */ /* 0x000fe40000000a00 */
[----:B------:R3:W5:Y:S03]  /*c290*/  LDG.E.LTC128B.U16 R17, desc[UR4][R8.64+0x22] ;  /* 0x0000220408117981 */ /* 0x000766000c1e1520 */
.L_x_75:
[----:B------:R-:W-:Y:S05]  /*c2a0*/  BSYNC B1 ;  /* 0x0000000000017941 */ /* 0x000fea0003800000 */
.L_x_74:
[----:B------:R-:W4:Y:S01]  /*c2b0*/  LDL.LU R23, [R1+0x4] ;  /* 0x0000040001177983 */ /* 0x000f220000300800 */
[----:B-1---5:R-:W-:Y:S01]  /*c2c0*/  HADD2.F32 R22, -RZ, R17.H0_H0 ;  /* 0x20000011ff167230 */ /* 0x022fe20000004100 */
        /* <DEDUP_REMOVED lines=10> */
.L_x_77:
[----:B------:R-:W-:Y:S05]  /*c370*/  BSYNC B1 ;  /* 0x0000000000017941 */ /* 0x000fea0003800000 */
.L_x_76:
[----:B-1----:R-:W2:Y:S04]  /*c380*/  LDL.LU R22, [R1+0x8] ;  /* 0x0000080001167983 */ /* 0x002ea80000300800 */
[----:B------:R-:W3:Y:S04]  /*c390*/  LDL.LU R232, [R1+0xa8] ;  /* 0x0000a80001e87983 */ /* 0x000ee80000300800 */
[----:B------:R-:W4:Y:S01]  /*c3a0*/  LDL.LU R23, [R1+0xac] ;  /* 0x0000ac0001177983 */ /* 0x000f220000300800 */
[----:B-----5:R-:W-:Y:S01]  /*c3b0*/  HADD2.F32 R21, -RZ, R17.H0_H0 ;  /* 0x20000011ff157230 */ /* 0x020fe20000004100 */
[----:B------:R-:W-:Y:S01]  /*c3c0*/  ISETP.GT.AND P2, PT, R0, 0x88, P2 ;  /* 0x000000880000780c */ /* 0x000fe20001744270 */
[----:B------:R-:W-:Y:S01]  /*c3d0*/  ULDC.64 UR4, c[0x0][0x208] ;  /* 0x0000820000047ab9 */ /* 0x000fe20000000a00 */
[----:B------:R-:W-:Y:S02]  /*c3e0*/  BSSY B1, `(.L_x_78) ;  /* 0x000000a000017945 */ /* 0x000fe40003800000 */
[----:B------:R-:W-:-:S04]  /*c3f0*/  FMUL R21, R21, R16 ;  /* 0x0000001015157220 */ /* 0x000fc80000400000 */
[----:B--2---:R-:W-:Y:S01]  /*c400*/  FFMA R22, R22, R2, R21 ;  /* 0x0000000216167223 */ /* 0x004fe20000000015 */
[----:B---3--:R-:W-:-:S04]  /*c410*/  IADD3 R20, P4, R232, R20, RZ ;  /* 0x00000014e8147210 */ /* 0x008fc80007f9e0ff */
[----:B------:R-:W-:Y:S01]  /*c420*/  F2FP.F16.F32.PACK_AB R22, RZ, R22 ;  /* 0x00000016ff16723e */ /* 0x000fe200000000ff */
[----:B----4-:R-:W-:-:S05]  /*c430*/  IMAD.X R21, R23, 0x1, R15, P4 ;  /* 0x0000000117157824 */ /* 0x010fca00020e060f */
[----:B------:R1:W-:Y:S01]  /*c440*/  @P3 STG.E.U16 desc[UR4][R20.64+0x20], R22 ;  /* 0x0000201614003986 */ /* 0x0003e2000c101504 */
[----:B------:R-:W-:Y:S05]  /*c450*/  @!P2 BRA `(.L_x_79) ;  /* 0x000000000008a947 */ /* 0x000fea0003800000 */
[----:B------:R-:W-:Y:S02]  /*c460*/  ULDC.64 UR4, c[0x0][0x208] ;  /* 0x0000820000047ab9 */ /* 0x000fe40000000a00 */
[----:B------:R2:W5:Y:S03]  /*c470*/  LDG.E.LTC128B.U16 R17, desc[UR4][R6.64+0x22] ;  /* 0x0000220406117981 */ /* 0x000566000c1e1520 */
.L_x_79:
[----:B------:R-:W-:Y:S05]  /*c480*/  BSYNC B1 ;  /* 0x0000000000017941 */ /* 0x000fea0003800000 */
.L_x_78:
        /* <DEDUP_REMOVED lines=12> */
.L_x_81:
[----:B------:R-:W-:Y:S05]  /*c550*/  BSYNC B1 ;  /* 0x0000000000017941 */ /* 0x000fea0003800000 */
.L_x_80:
        /* <DEDUP_REMOVED lines=12> */
.L_x_83:
[----:B------:R-:W-:Y:S05]  /*c620*/  BSYNC B1 ;  /* 0x0000000000017941 */ /* 0x000fea0003800000 */
.L_x_82:
        /* <DEDUP_REMOVED lines=12> */
.L_x_85:
[----:B------:R-:W-:Y:S05]  /*c6f0*/  BSYNC B1 ;  /* 0x0000000000017941 */ /* 0x000fea0003800000 */
.L_x_84:
        /* <DEDUP_REMOVED lines=12> */
.L_x_87:
[----:B------:R-:W-:Y:S05]  /*c7c0*/  BSYNC B1 ;  /* 0x0000000000017941 */ /* 0x000fea0003800000 */
.L_x_86:
        /* <DEDUP_REMOVED lines=13> */
.L_x_89:
[----:B------:R-:W-:Y:S05]  /*c8a0*/  BSYNC B1 ;  /* 0x0000000000017941 */ /* 0x000fea0003800000 */
.L_x_88:
[----:B-1---5:R-:W-:Y:S01]  /*c8b0*/  HADD2.F32 R22, -RZ, R17.H0_H0 ;  /* 0x20000011ff167230 */ /* 0x022fe20000004100 */
[----:B------:R-:W-:Y:S01]  /*c8c0*/  ISETP.GT.AND P2, PT, R3, 0x21, PT ;  /* 0x000000210300780c */ /* 0x000fe20003f44270 */
[----:B------:R-:W-:Y:S01]  /*c8d0*/  ULDC.64 UR4, c[0x0][0x208] ;  /* 0x0000820000047ab9 */ /* 0x000fe20000000a00 */
[----:B------:R-:W-:Y:S02]  /*c8e0*/  BSSY B1, `(.L_x_90) ;  /* 0x0000009000017945 */ /* 0x000fe40003800000 */
[----:B------:R-:W-:Y:S01]  /*c8f0*/  FMUL R22, R22, R16 ;  /* 0x0000001016167220 */ /* 0x000fe20000400000 */
[----:B------:R-:W-:-:S03]  /*c900*/  ISETP.GT.AND P0, PT, R0, RZ, P2 ;  /* 0x000000ff0000720c */ /* 0x000fc60001704270 */
[----:B------:R-:W-:-:S05]  /*c910*/  FFMA R22, R224, R2, R22 ;  /* 0x00000002e0167223 */ /* 0x000fca0000000016 */
[----:B------:R-:W-:-:S05]  /*c920*/  F2FP.F16.F32.PACK_AB R22, RZ, R22 ;  /* 0x00000016ff16723e */ /* 0x000fca00000000ff */
[----:B------:R1:W-:Y:S01]  /*c930*/  @P1 STG.E.U16 desc[UR4][R4.64+0x40], R22 ;  /* 0x0000401604001986 */ /* 0x0003e2000c101504 */
[----:B------:R-:W-:Y:S05]  /*c940*/  @!P0 BRA `(.L_x_91) ;  /* 0x0000000000088947 */ /* 0x000fea0003800000 */
[----:B------:R-:W-:Y:S02]  /*c950*/  ULDC.64 UR4, c[0x0][0x208] ;  /* 0x0000820000047ab9 */ /* 0x000fe40000000a00 */
[----:B------:R0:W5:Y:S03]  /*c960*/  LDG.E.LTC128B.U16 R17, desc[UR4][R18.64+0x42] ;  /* 0x0000420412117981 */ /* 0x000166000c1e1520 */
.L_x_91:
[----:B------:R-:W-:Y:S05]  /*c970*/  BSYNC B1 ;  /* 0x0000000000017941 */ /* 0x000fea0003800000 */
.L_x_90:
[----:B-1---5:R-:W-:Y:S01]  /*c980*/  HADD2.F32 R22, -RZ, R17.H0_H0 ;  /* 0x20000011ff167230 */ /* 0x022fe20000004100 */
[----:B------:R-:W-:Y:S01]  /*c990*/  ISETP.GT.AND P1, PT, R0, 0x8, P3 ;  /* 0x000000080000780c */ /* 0x000fe20001f24270 */
[----:B------:R-:W-:Y:S01]  /*c9a0*/  ULDC.64 UR4, c[0x0][0x208] ;  /* 0x0000820000047ab9 */ /* 0x000fe20000000a00 */
[----:B------:R-:W-:Y:S02]  /*c9b0*/  BSSY B1, `(.L_x_92) ;  /* 0x0000008000017945 */ /* 0x000fe40003800000 */
[----:B------:R-:W-:-:S04]  /*c9c0*/  FMUL R22, R22, R16 ;  /* 0x0000001016167220 */ /* 0x000fc80000400000 */
[----:B------:R-:W-:-:S05]  /*c9d0*/  FFMA R22, R225, R2, R22 ;  /* 0x00000002e1167223 */ /* 0x000fca0000000016 */
[----:B------:R-:W-:-:S05]  /*c9e0*/  F2FP.F16.F32.PACK_AB R22, RZ, R22 ;  /* 0x00000016ff16723e */ /* 0x000fca00000000ff */
[----:B------:R1:W-:Y:S01]  /*c9f0*/  @P0 STG.E.U16 desc[UR4][R4.64+0x42], R22 ;  /* 0x0000421604000986 */ /* 0x0003e2000c101504 */
[----:B------:R-:W-:Y:S05]  /*ca00*/  @!P1 BRA `(.L_x_93) ;  /* 0x0000000000089947 */ /* 0x000fea0003800000 */
[----:B------:R-:W-:Y:S02]  /*ca10*/  ULDC.64 UR4, c[0x0][0x208] ;  /* 0x0000820000047ab9 */ /* 0x000fe40000000a00 */
[----:B------:R0:W5:Y:S03]  /*ca20*/  LDG.E.LTC128B.U16 R17, desc[UR4][R12.64+0x40] ;  /* 0x000040040c117981 */ /* 0x000166000c1e1520 */
.L_x_93:
[----:B------:R-:W-:Y:S05]  /*ca30*/  BSYNC B1 ;  /* 0x0000000000017941 */ /* 0x000fea0003800000 */
.L_x_92:
        /* <DEDUP_REMOVED lines=11> */
.L_x_95:
[----:B------:R-:W-:Y:S05]  /*caf0*/  BSYNC B1 ;  /* 0x0000000000017941 */ /* 0x000fea0003800000 */
.L_x_94:
[----:B-----5:R-:W-:Y:S01]  /*cb00*/  HADD2.F32 R23, -RZ, R17.H0_H0 ;  /* 0x20000011ff177230 */ /* 0x020fe20000004100 */
[----:B------:R-:W-:Y:S01]  /*cb10*/  ISETP.GT.AND P1, PT, R3, 0x28, PT ;  /* 0x000000280300780c */ /* 0x000fe20003f24270 */
[----:B------:R-:W-:Y:S01]  /*cb20*/  ULDC.64 UR4, c[0x0][0x208] ;  /* 0x0000820000047ab9 */ /* 0x000fe20000000a00 */
[----:B------:R-:W-:Y:S02]  /*cb30*/  BSSY B1, `(.L_x_96) ;  /* 0x0000009000017945 */ /* 0x000fe40003800000 */
[----:B-1----:R-:W-:Y:S01]  /*cb40*/  FMUL R22, R23, R16 ;  /* 0x0000001017167220 */ /* 0x002fe20000400000 */
[----:B------:R-:W-:-:S03]  /*cb50*/  ISETP.GT.AND P5, PT, R0, RZ, P1 ;  /* 0x000000ff0000720c */ /* 0x000fc60000fa4270 */
[----:B------:R-:W-:-:S05]  /*cb60*/  FFMA R22, R227, R2, R22 ;  /* 0x00000002e3167223 */ /* 0x000fca0000000016 */
[----:B------:R-:W-:-:S05]  /*cb70*/  F2FP.F16.F32.PACK_AB R22, RZ, R22 ;  /* 0x00000016ff16723e */ /* 0x000fca00000000ff */
[----:B------:R1:W-:Y:S01]  /*cb80*/  @P0 STG.E.U16 desc[UR4][R10.64+0x42], R22 ;  /* 0x000042160a000986 */ /* 0x0003e2000c101504 */
[----:B------:R-:W-:Y:S05]  /*cb90*/  @!P5 BRA `(.L_x_97) ;  /* 0x000000000008d947 */ /* 0x000fea0003800000 */
[----:B------:R-:W-:Y:S02]  /*cba0*/  ULDC.64 UR4, c[0x0][0x208] ;  /* 0x0000820000047ab9 */ /* 0x000fe40000000a00 */
[----:B------:R0:W5:Y:S03]  /*cbb0*/  LDG.E.LTC128B.U16 R17, desc[UR4][R18.64+0x50] ;  /* 0x0000500412117981 */ /* 0x000166000c1e1520 */
.L_x_97:
[----:B------:R-:W-:Y:S05]  /*cbc0*/  BSYNC B1 ;  /* 0x0000000000017941 */ /* 0x000fea0003800000 */
.L_x_96:
[----:B-----5:R-:W-:Y:S01]  /*cbd0*/  HADD2.F32 R23, -RZ, R17.H0_H0 ;  /* 0x20000011ff177230 */ /* 0x020fe20000004100 */
        /* <DEDUP_REMOVED lines=11> */
.L_x_99:
[----:B------:R-:W-:Y:S05]  /*cc90*/  BSYNC B1 ;  /* 0x0000000000017941 */ /* 0x000fea0003800000 */
.L_x_98:
[----:B0----5:R-:W-:Y:S01]  /*cca0*/  HADD2.F32 R23, -RZ, R17.H0_H0 ;  /* 0x20000011ff177230 */ /* 0x021fe20000004100 */
[----:B------:R-:W-:Y:S01]  /*ccb0*/  ISETP.GT.AND P5, PT, R0, 0x8, P1 ;  /* 0x000000080000780c */ /* 0x000fe20000fa4270 */
[----:B------:R-:W-:Y:S01]  /*ccc0*/  ULDC.64 UR4, c[0x0][0x208] ;  /* 0x0000820000047ab9 */ /* 0x000fe20000000a00 */
[----:B------:R-:W-:Y:S02]  /*ccd0*/  BSSY B1, `(.L_x_100) ;  /* 0x0000008000017945 */ /* 0x000fe40003800000 */
[----:B-1----:R-:W-:-:S04]  /*cce0*/  FMUL R22, R23, R16 ;  /* 0x0000001017167220 */ /* 0x002fc80000400000 */
[----:B------:R-:W-:-:S05]  /*ccf0*/  FFMA R22, R229, R2, R22 ;  /* 0x00000002e5167223 */ /* 0x000fca0000000016 */
[----:B------:R-:W-:-:S05]  /*cd00*/  F2FP.F16.F32.PACK_AB R22, RZ, R22 ;  /* 0x00000016ff16723e */ /* 0x000fca00000000ff */
[----:B------:R0:W-:Y:S01]  /*cd10*/  @P4 STG.E.U16 desc[UR4][R4.64+0x52], R22 ;  /* 0x0000521604004986 */ /* 0x0001e2000c101504 */
[----:B------:R-:W-:Y:S05]  /*cd20*/  @!P5 BRA `(.L_x_101) ;  /* 0x000000000008d947 */ /* 0x000fea0003800000 */
[----:B------:R-:W-:Y:S02]  /*cd30*/  ULDC.64 UR4, c[0x0][0x208] ;  /* 0x0000820000047ab9 */ /* 0x000fe40000000a00 */
[----:B------:R1:W5:Y:S03]  /*cd40*/  LDG.E.LTC128B.U16 R17, desc[UR4][R12.64+0x50] ;  /* 0x000050040c117981 */ /* 0x000366000c1e1520 */
.L_x_101:
[----:B------:R-:W-:Y:S05]  /*cd50*/  BSYNC B1 ;  /* 0x0000000000017941 */ /* 0x000fea0003800000 */
.L_x_100:
[----:B-----5:R-:W-:Y:S01]  /*cd60*/  HADD2.F32 R23, -RZ, R17.H0_H0 ;  /* 0x20000011ff177230 */ /* 0x020fe20000004100 */
        /* <DEDUP_REMOVED lines=10> */
.L_x_103:
[----:B------:R-:W-:Y:S05]  /*ce10*/  BSYNC B1 ;  /* 0x0000000000017941 */ /* 0x000fea0003800000 */
.L_x_102:
[----:B0----5:R-:W-:Y:S01]  /*ce20*/  HADD2.F32 R23, -RZ, R17.H0_H0 ;  /* 0x20000011ff177230 */ /* 0x021fe20000004100 */
        /* <DEDUP_REMOVED lines=10> */
.L_x_105:
[----:B------:R-:W-:Y:S05]  /*ced0*/  BSYNC B1 ;  /* 0x0000000000017941 */ /* 0x000fea0003800000 */
.L_x_104:
        /* <DEDUP_REMOVED lines=11> */
.L_x_107:
[----:B------:R-:W-:Y:S05]  /*cf90*/  BSYNC B1 ;  /* 0x0000000000017941 */ /* 0x000fea0003800000 */
.L_x_106:
        /* <DEDUP_REMOVED lines=11> */
.L_x_109:
[----:B------:R-:W-:Y:S05]  /*d050*/  BSYNC B1 ;  /* 0x0000000000017941 */ /* 0x000fea0003800000 */
.L_x_108:
        /* <DEDUP_REMOVED lines=11> */
.L_x_111:
[----:B------:R-:W-:Y:S05]  /*d110*/  BSYNC B1 ;  /* 0x0000000000017941 */ /* 0x000fea0003800000 */
.L_x_110:
        /* <DEDUP_REMOVED lines=11> */
.L_x_113:
[----:B------:R-:W-:Y:S05]  /*d1d0*/  BSYNC B1 ;  /* 0x0000000000017941 */ /* 0x000fea0003800000 */
.L_x_112:
        /* <DEDUP_REMOVED lines=11> */
.L_x_115:
[----:B------:R-:W-:Y:S05]  /*d290*/  BSYNC B1 ;  /* 0x0000000000017941 */ /* 0x000fea0003800000 */
.L_x_114:
        /* <DEDUP_REMOVED lines=11> */
.L_x_117:
[----:B------:R-:W-:Y:S05]  /*d350*/  BSYNC B1 ;  /* 0x0000000000017941 */ /* 0x000fea0003800000 */
.L_x_116:
        /* <DEDUP_REMOVED lines=11> */
.L_x_119:
[----:B------:R-:W-:Y:S05]  /*d410*/  BSYNC B1 ;  /* 0x0000000000017941 */ /* 0x000fea0003800000 */
.L_x_118:
[----:B0----5:R-:W-:Y:S01]  /*d420*/  HADD2.F32 R23, -RZ, R17.H0_H0 ;  /* 0x20000011ff177230 */ /* 0x021fe20000004100 */
        /* <DEDUP_REMOVED lines=11> */
.L_x_121:
[----:B------:R-:W-:Y:S05]  /*d4e0*/  BSYNC B1 ;  /* 0x0000000000017941 */ /* 0x000fea0003800000 */
.L_x_120:
        /* <DEDUP_REMOVED lines=12> */
.L_x_123:
[----:B------:R-:W-:Y:S05]  /*d5b0*/  BSYNC B1 ;  /* 0x0000000000017941 */ /* 0x000fea0003800000 */
.L_x_122:
        /* <DEDUP_REMOVED lines=11> */
.L_x_125:
[----:B------:R-:W-:Y:S05]  /*d670*/  BSYNC B1 ;  /* 0x0000000000017941 */ /* 0x000fea0003800000 */
.L_x_124:
        /* <DEDUP_REMOVED lines=11> */
.L_x_127:
[----:B------:R-:W-:Y:S05]  /*d730*/  BSYNC B1 ;  /* 0x0000000000017941 */ /* 0x000fea0003800000 */
.L_x_126:
        /* <DEDUP_REMOVED lines=12> */
.L_x_129:
[----:B------:R-:W-:Y:S05]  /*d800*/  BSYNC B1 ;  /* 0x0000000000017941 */ /* 0x000fea0003800000 */
.L_x_128:
        /* <DEDUP_REMOVED lines=12> */
.L_x_131:
[----:B------:R-:W-:Y:S05]  /*d8d0*/  BSYNC B1 ;  /* 0x0000000000017941 */ /* 0x000fea0003800000 */
.L_x_130:
        /* <DEDUP_REMOVED lines=11> */
.L_x_133:
[----:B------:R-:W-:Y:S05]  /*d990*/  BSYNC B1 ;  /* 0x0000000000017941 */ /* 0x000fea0003800000 */
.L_x_132:
        /* <DEDUP_REMOVED lines=11> */
.L_x_135:
[----:B------:R-:W-:Y:S05]  /*da50*/  BSYNC B1 ;  /* 0x0000000000017941 */ /* 0x000fea0003800000 */
.L_x_134:
        /* <DEDUP_REMOVED lines=11> */
.L_x_137:
[----:B------:R-:W-:Y:S05]  /*db10*/  BSYNC B1 ;  /* 0x0000000000017941 */ /* 0x000fea0003800000 */
.L_x_136:
        /* <DEDUP_REMOVED lines=11> */
.L_x_139:
[----:B------:R-:W-:Y:S05]  /*dbd0*/  BSYNC B1 ;  /* 0x0000000000017941 */ /* 0x000fea0003800000 */
.L_x_138:
        /* <DEDUP_REMOVED lines=11> */
.L_x_141:
[----:B------:R-:W-:Y:S05]  /*dc90*/  BSYNC B1 ;  /* 0x0000000000017941 */ /* 0x000fea0003800000 */
.L_x_140:
        /* <DEDUP_REMOVED lines=11> */
.L_x_143:
[----:B------:R-:W-:Y:S05]  /*dd50*/  BSYNC B1 ;  /* 0x0000000000017941 */ /* 0x000fea0003800000 */
.L_x_142:
        /* <DEDUP_REMOVED lines=11> */
.L_x_145:
[----:B------:R-:W-:Y:S05]  /*de10*/  BSYNC B1 ;  /* 0x0000000000017941 */ /* 0x000fea0003800000 */
.L_x_144:
        /* <DEDUP_REMOVED lines=11> */
.L_x_147:
[----:B------:R-:W-:Y:S05]  /*ded0*/  BSYNC B1 ;  /* 0x0000000000017941 */ /* 0x000fea0003800000 */
.L_x_146:
        /* <DEDUP_REMOVED lines=11> */
.L_x_149:
[----:B------:R-:W-:Y:S05]  /*df90*/  BSYNC B1 ;  /* 0x0000000000017941 */ /* 0x000fea0003800000 */
.L_x_148:
        /* <DEDUP_REMOVED lines=11> */
.L_x_151:
[----:B------:R-:W-:Y:S05]  /*e050*/  BSYNC B1 ;  /* 0x0000000000017941 */ /* 0x000fea0003800000 */
.L_x_150:
        /* <DEDUP_REMOVED lines=12> */
.L_x_153:
[----:B------:R-:W-:Y:S05]  /*e120*/  BSYNC B1 ;  /* 0x0000000000017941 */ /* 0x000fea0003800000 */
.L_x_152:
        /* <DEDUP_REMOVED lines=12> */
.L_x_155:
[----:B------:R-:W-:Y:S05]  /*e1f0*/  BSYNC B1 ;  /* 0x0000000000017941 */ /* 0x000fea0003800000 */
.L_x_154:
        /* <DEDUP_REMOVED lines=11> */
.L_x_157:
[----:B------:R-:W-:Y:S05]  /*e2b0*/  BSYNC B1 ;  /* 0x0000000000017941 */ /* 0x000fea0003800000 */
.L_x_156:
        /* <DEDUP_REMOVED lines=11> */
.L_x_159:
[----:B------:R-:W-:Y:S05]  /*e370*/  BSYNC B1 ;  /* 0x0000000000017941 */ /* 0x000fea0003800000 */
.L_x_158:
        /* <DEDUP_REMOVED lines=12> */
.L_x_161:
[----:B------:R-:W-:Y:S05]  /*e440*/  BSYNC B1 ;  /* 0x0000000000017941 */ /* 0x000fea0003800000 */
.L_x_160:
        /* <DEDUP_REMOVED lines=12> */
.L_x_163:
[----:B------:R-:W-:Y:S05]  /*e510*/  BSYNC B1 ;  /* 0x0000000000017941 */ /* 0x000fea0003800000 */
.L_x_162:
        /* <DEDUP_REMOVED lines=11> */
.L_x_165:
[----:B------:R-:W-:Y:S05]  /*e5d0*/  BSYNC B1 ;  /* 0x0000000000017941 */ /* 0x000fea0003800000 */
.L_x_164:
        /* <DEDUP_REMOVED lines=11> */
.L_x_167:
[----:B------:R-:W-:Y:S05]  /*e690*/  BSYNC B1 ;  /* 0x0000000000017941 */ /* 0x000fea0003800000 */
.L_x_166:
        /* <DEDUP_REMOVED lines=11> */
.L_x_169:
[----:B------:R-:W-:Y:S05]  /*e750*/  BSYNC B1 ;  /* 0x0000000000017941 */ /* 0x000fea0003800000 */
.L_x_168:
        /* <DEDUP_REMOVED lines=11> */
.L_x_171:
[----:B------:R-:W-:Y:S05]  /*e810*/  BSYNC B1 ;  /* 0x0000000000017941 */ /* 0x000fea0003800000 */
.L_x_170:
        /* <DEDUP_REMOVED lines=11> */
.L_x_173:
[----:B------:R-:W-:Y:S05]  /*e8d0*/  BSYNC B1 ;  /* 0x0000000000017941 */ /* 0x000fea0003800000 */
.L_x_172:
        /* <DEDUP_REMOVED lines=11> */
.L_x_175:
[----:B------:R-:W-:Y:S05]  /*e990*/  BSYNC B1 ;  /* 0x0000000000017941 */ /* 0x000fea0003800000 */
.L_x_174:
        /* <DEDUP_REMOVED lines=11> */
.L_x_177:
[----:B------:R-:W-:Y:S05]  /*ea50*/  BSYNC B1 ;  /* 0x0000000000017941 */ /* 0x000fea0003800000 */
.L_x_176:
        /* <DEDUP_REMOVED lines=11> */
.L_x_179:
[----:B------:R-:W-:Y:S05]  /*eb10*/  BSYNC B1 ;  /* 0x0000000000017941 */ /* 0x000fea0003800000 */
.L_x_178:
        /* <DEDUP_REMOVED lines=11> */
.L_x_181:
[----:B------:R-:W-:Y:S05]  /*ebd0*/  BSYNC B1 ;  /* 0x0000000000017941 */ /* 0x000fea0003800000 */
.L_x_180:
        /* <DEDUP_REMOVED lines=11> */
.L_x_183:
[----:B------:R-:W-:Y:S05]  /*ec90*/  BSYNC B1 ;  /* 0x0000000000017941 */ /* 0x000fea0003800000 */
.L_x_182:
        /* <DEDUP_REMOVED lines=12> */
.L_x_185:
[----:B------:R-:W-:Y:S05]  /*ed60*/  BSYNC B1 ;  /* 0x0000000000017941 */ /* 0x000fea0003800000 */
.L_x_184:
        /* <DEDUP_REMOVED lines=12> */
.L_x_187:
[----:B------:R-:W-:Y:S05]  /*ee30*/  BSYNC B1 ;  /* 0x0000000000017941 */ /* 0x000fea0003800000 */
.L_x_186:
        /* <DEDUP_REMOVED lines=11> */
.L_x_189:
[----:B------:R-:W-:Y:S05]  /*eef0*/  BSYNC B1 ;  /* 0x0000000000017941 */ /* 0x000fea0003800000 */
.L_x_188:
        /* <DEDUP_REMOVED lines=11> */
.L_x_191:
[----:B------:R-:W-:Y:S05]  /*efb0*/  BSYNC B1 ;  /* 0x0000000000017941 */ /* 0x000fea0003800000 */
.L_x_190:
        /* <DEDUP_REMOVED lines=12> */
.L_x_193:
[----:B------:R-:W-:Y:S05]  /*f080*/  BSYNC B1 ;  /* 0x0000000000017941 */ /* 0x000fea0003800000 */
.L_x_192:
        /* <DEDUP_REMOVED lines=12> */
.L_x_195:
[----:B------:R-:W-:Y:S05]  /*f150*/  BSYNC B1 ;  /* 0x0000000000017941 */ /* 0x000fea0003800000 */
.L_x_194:
        /* <DEDUP_REMOVED lines=11> */
.L_x_197:
[----:B------:R-:W-:Y:S05]  /*f210*/  BSYNC B1 ;  /* 0x0000000000017941 */ /* 0x000fea0003800000 */
.L_x_196:
        /* <DEDUP_REMOVED lines=11> */
.L_x_199:
[----:B------:R-:W-:Y:S05]  /*f2d0*/  BSYNC B1 ;  /* 0x0000000000017941 */ /* 0x000fea0003800000 */
.L_x_198:
        /* <DEDUP_REMOVED lines=11> */
.L_x_201:
[----:B------:R-:W-:Y:S05]  /*f390*/  BSYNC B1 ;  /* 0x0000000000017941 */ /* 0x000fea0003800000 */
.L_x_200:
        /* <DEDUP_REMOVED lines=11> */
.L_x_203:
[----:B------:R-:W-:Y:S05]  /*f450*/  BSYNC B1 ;  /* 0x0000000000017941 */ /* 0x000fea0003800000 */
.L_x_202:
        /* <DEDUP_REMOVED lines=11> */
.L_x_205:
[----:B------:R-:W-:Y:S05]  /*f510*/  BSYNC B1 ;  /* 0x0000000000017941 */ /* 0x000fea0003800000 */
.L_x_204:
        /* <DEDUP_REMOVED lines=11> */
.L_x_207:
[----:B------:R-:W-:Y:S05]  /*f5d0*/  BSYNC B1 ;  /* 0x0000000000017941 */ /* 0x000fea0003800000 */
.L_x_206:
        /* <DEDUP_REMOVED lines=11> */
.L_x_209:
[----:B------:R-:W-:Y:S05]  /*f690*/  BSYNC B1 ;  /* 0x0000000000017941 */ /* 0x000fea0003800000 */
.L_x_208:
        /* <DEDUP_REMOVED lines=11> */
.L_x_211:
[----:B------:R-:W-:Y:S05]  /*f750*/  BSYNC B1 ;  /* 0x0000000000017941 */ /* 0x000fea0003800000 */
.L_x_210:
        /* <DEDUP_REMOVED lines=11> */
.L_x_213:
[----:B------:R-:W-:Y:S05]  /*f810*/  BSYNC B1 ;  /* 0x0000000000017941 */ /* 0x000fea0003800000 */
.L_x_212:
        /* <DEDUP_REMOVED lines=11> */
.L_x_215:
[----:B------:R-:W-:Y:S05]  /*f8d0*/  BSYNC B1 ;  /* 0x0000000000017941 */ /* 0x000fea0003800000 */
.L_x_214:
        /* <DEDUP_REMOVED lines=12> */
.L_x_217:
[----:B------:R-:W-:Y:S05]  /*f9a0*/  BSYNC B1 ;  /* 0x0000000000017941 */ /* 0x000fea0003800000 */
.L_x_216:
        /* <DEDUP_REMOVED lines=12> */
.L_x_219:
[----:B------:R-:W-:Y:S05]  /*fa70*/  BSYNC B1 ;  /* 0x0000000000017941 */ /* 0x000fea0003800000 */
.L_x_218:
        /* <DEDUP_REMOVED lines=11> */
.L_x_221:
[----:B------:R-:W-:Y:S05]  /*fb30*/  BSYNC B1 ;  /* 0x0000000000017941 */ /* 0x000fea0003800000 */
.L_x_220:
        /* <DEDUP_REMOVED lines=11> */
.L_x_223:
[----:B------:R-:W-:Y:S05]  /*fbf0*/  BSYNC B1 ;  /* 0x0000000000017941 */ /* 0x000fea0003800000 */
.L_x_222:
        /* <DEDUP_REMOVED lines=12> */
.L_x_225:
[----:B------:R-:W-:Y:S05]  /*fcc0*/  BSYNC B1 ;  /* 0x0000000000017941 */ /* 0x000fea0003800000 */
.L_x_224:
        /* <DEDUP_REMOVED lines=12> */
.L_x_227:
[----:B------:R-:W-:Y:S05]  /*fd90*/  BSYNC B1 ;  /* 0x0000000000017941 */ /* 0x000fea0003800000 */
.L_x_226:
        /* <DEDUP_REMOVED lines=11> */
.L_x_229:
[----:B------:R-:W-:Y:S05]  /*fe50*/  BSYNC B1 ;  /* 0x0000000000017941 */ /* 0x000fea0003800000 */
.L_x_228:
        /* <DEDUP_REMOVED lines=11> */
.L_x_231:
[----:B------:R-:W-:Y:S05]  /*ff10*/  BSYNC B1 ;  /* 0x0000000000017941 */ /* 0x000fea0003800000 */
.L_x_230:
        /* <DEDUP_REMOVED lines=11> */
.L_x_233:
[----:B------:R-:W-:Y:S05]  /*ffd0*/  BSYNC B1 ;  /* 0x0000000000017941 */ /* 0x000fea0003800000 */
.L_x_232:
        /* <DEDUP_REMOVED lines=11> */
.L_x_235:
[----:B------:R-:W-:Y:S05]  /*10090*/  BSYNC B1 ;  /* 0x0000000000017941 */ /* 0x000fea0003800000 */
.L_x_234:
        /* <DEDUP_REMOVED lines=11> */
.L_x_237:
[----:B------:R-:W-:Y:S05]  /*10150*/  BSYNC B1 ;  /* 0x0000000000017941 */ /* 0x000fea0003800000 */
.L_x_236:
        /* <DEDUP_REMOVED lines=11> */
.L_x_239:
[----:B------:R-:W-:Y:S05]  /*10210*/  BSYNC B1 ;  /* 0x0000000000017941 */ /* 0x000fea0003800000 */
.L_x_238:
        /* <DEDUP_REMOVED lines=11> */
.L_x_241:
[----:B------:R-:W-:Y:S05]  /*102d0*/  BSYNC B1 ;  /* 0x0000000000017941 */ /* 0x000fea0003800000 */
.L_x_240:
        /* <DEDUP_REMOVED lines=11> */
.L_x_243:
[----:B------:R-:W-:Y:S05]  /*10390*/  BSYNC B1 ;  /* 0x0000000000017941 */ /* 0x000fea0003800000 */
.L_x_242:
        /* <DEDUP_REMOVED lines=11> */
.L_x_245:
[----:B------:R-:W-:Y:S05]  /*10450*/  BSYNC B1 ;  /* 0x0000000000017941 */ /* 0x000fea0003800000 */
.L_x_244:
        /* <DEDUP_REMOVED lines=11> */
.L_x_247:
[----:B------:R-:W-:Y:S05]  /*10510*/  BSYNC B1 ;  /* 0x0000000000017941 */ /* 0x000fea0003800000 */
.L_x_246:
        /* <DEDUP_REMOVED lines=12> */
.L_x_249:
[----:B------:R-:W-:Y:S05]  /*105e0*/  BSYNC B1 ;  /* 0x0000000000017941 */ /* 0x000fea0003800000 */
.L_x_248:
        /* <DEDUP_REMOVED lines=12> */
.L_x_251:
[----:B------:R-:W-:Y:S05]  /*106b0*/  BSYNC B1 ;  /* 0x0000000000017941 */ /* 0x000fea0003800000 */
.L_x_250:
        /* <DEDUP_REMOVED lines=11> */
.L_x_253:
[----:B------:R-:W-:Y:S05]  /*10770*/  BSYNC B1 ;  /* 0x0000000000017941 */ /* 0x000fea0003800000 */
.L_x_252:
        /* <DEDUP_REMOVED lines=11> */
.L_x_255:
[----:B------:R-:W-:Y:S05]  /*10830*/  BSYNC B1 ;  /* 0x0000000000017941 */ /* 0x000fea0003800000 */
.L_x_254:
        /* <DEDUP_REMOVED lines=12> */
.L_x_257:
[----:B------:R-:W-:Y:S05]  /*10900*/  BSYNC B1 ;  /* 0x0000000000017941 */ /* 0x000fea0003800000 */
.L_x_256:
        /* <DEDUP_REMOVED lines=12> */
.L_x_259:
[----:B------:R-:W-:Y:S05]  /*109d0*/  BSYNC B1 ;  /* 0x0000000000017941 */ /* 0x000fea0003800000 */
.L_x_258:
        /* <DEDUP_REMOVED lines=11> */
.L_x_261:
[----:B------:R-:W-:Y:S05]  /*10a90*/  BSYNC B1 ;  /* 0x0000000000017941 */ /* 0x000fea0003800000 */
.L_x_260:
        /* <DEDUP_REMOVED lines=11> */
.L_x_263:
[----:B------:R-:W-:Y:S05]  /*10b50*/  BSYNC B1 ;  /* 0x0000000000017941 */ /* 0x000fea0003800000 */
.L_x_262:
        /* <DEDUP_REMOVED lines=11> */
.L_x_265:
[----:B------:R-:W-:Y:S05]  /*10c10*/  BSYNC B1 ;  /* 0x0000000000017941 */ /* 0x000fea0003800000 */
.L_x_264:
        /* <DEDUP_REMOVED lines=11> */
.L_x_267:
[----:B------:R-:W-:Y:S05]  /*10cd0*/  BSYNC B1 ;  /* 0x0000000000017941 */ /* 0x000fea0003800000 */
.L_x_266:
        /* <DEDUP_REMOVED lines=11> */
.L_x_269:
[----:B------:R-:W-:Y:S05]  /*10d90*/  BSYNC B1 ;  /* 0x0000000000017941 */ /* 0x000fea0003800000 */
.L_x_268:
        /* <DEDUP_REMOVED lines=11> */
.L_x_271:
[----:B------:R-:W-:Y:S05]  /*10e50*/  BSYNC B1 ;  /* 0x0000000000017941 */ /* 0x000fea0003800000 */
.L_x_270:
        /* <DEDUP_REMOVED lines=11> */
.L_x_273:
[----:B------:R-:W-:Y:S05]  /*10f10*/  BSYNC B1 ;  /* 0x0000000000017941 */ /* 0x000fea0003800000 */
.L_x_272:
        /* <DEDUP_REMOVED lines=11> */
.L_x_275:
[----:B------:R-:W-:Y:S05]  /*10fd0*/  BSYNC B1 ;  /* 0x0000000000017941 */ /* 0x000fea0003800000 */
.L_x_274:
        /* <DEDUP_REMOVED lines=11> */
.L_x_277:
[----:B------:R-:W-:Y:S05]  /*11090*/  BSYNC B1 ;  /* 0x0000000000017941 */ /* 0x000fea0003800000 */
.L_x_276:
        /* <DEDUP_REMOVED lines=11> */
.L_x_279:
[----:B------:R-:W-:Y:S05]  /*11150*/  BSYNC B1 ;  /* 0x0000000000017941 */ /* 0x000fea0003800000 */
.L_x_278:
        /* <DEDUP_REMOVED lines=12> */
.L_x_281:
[----:B------:R-:W-:Y:S05]  /*11220*/  BSYNC B1 ;  /* 0x0000000000017941 */ /* 0x000fea0003800000 */
.L_x_280:
        /* <DEDUP_REMOVED lines=12> */
.L_x_283:
[----:B------:R-:W-:Y:S05]  /*112f0*/  BSYNC B1 ;  /* 0x0000000000017941 */ /* 0x000fea0003800000 */
.L_x_282:
        /* <DEDUP_REMOVED lines=11> */
.L_x_285:
[----:B------:R-:W-:Y:S05]  /*113b0*/  BSYNC B1 ;  /* 0x0000000000017941 */ /* 0x000fea0003800000 */
.L_x_284:
        /* <DEDUP_REMOVED lines=11> */
.L_x_287:
[----:B------:R-:W-:Y:S05]  /*11470*/  BSYNC B1 ;  /* 0x0000000000017941 */ /* 0x000fea0003800000 */
.L_x_286:
        /* <DEDUP_REMOVED lines=12> */
.L_x_289:
[----:B------:R-:W-:Y:S05]  /*11540*/  BSYNC B1 ;  /* 0x0000000000017941 */ /* 0x000fea0003800000 */
.L_x_288:
        /* <DEDUP_REMOVED lines=12> */
.L_x_291:
[----:B------:R-:W-:Y:S05]  /*11610*/  BSYNC B1 ;  /* 0x0000000000017941 */ /* 0x000fea0003800000 */
.L_x_290:
        /* <DEDUP_REMOVED lines=11> */
.L_x_293:
[----:B------:R-:W-:Y:S05]  /*116d0*/  BSYNC B1 ;  /* 0x0000000000017941 */ /* 0x000fea0003800000 */
.L_x_292:
        /* <DEDUP_REMOVED lines=11> */
.L_x_295:
[----:B------:R-:W-:Y:S05]  /*11790*/  BSYNC B1 ;  /* 0x0000000000017941 */ /* 0x000fea0003800000 */
.L_x_294:
        /* <DEDUP_REMOVED lines=11> */
.L_x_297:
[----:B------:R-:W-:Y:S05]  /*11850*/  BSYNC B1 ;  /* 0x0000000000017941 */ /* 0x000fea0003800000 */
.L_x_296:
        /* <DEDUP_REMOVED lines=11> */
.L_x_299:
[----:B------:R-:W-:Y:S05]  /*11910*/  BSYNC B1 ;  /* 0x0000000000017941 */ /* 0x000fea0003800000 */
.L_x_298:
        /* <DEDUP_REMOVED lines=11> */
.L_x_301:
[----:B------:R-:W-:Y:S05]  /*119d0*/  BSYNC B1 ;  /* 0x0000000000017941 */ /* 0x000fea0003800000 */
.L_x_300:
        /* <DEDUP_REMOVED lines=11> */
.L_x_303:
[----:B------:R-:W-:Y:S05]  /*11a90*/  BSYNC B1 ;  /* 0x0000000000017941 */ /* 0x000fea0003800000 */
.L_x_302:
        /* <DEDUP_REMOVED lines=11> */
.L_x_305:
[----:B------:R-:W-:Y:S05]  /*11b50*/  BSYNC B1 ;  /* 0x0000000000017941 */ /* 0x000fea0003800000 */
.L_x_304:
        /* <DEDUP_REMOVED lines=11> */
.L_x_307:
[----:B------:R-:W-:Y:S05]  /*11c10*/  BSYNC B1 ;  /* 0x0000000000017941 */ /* 0x000fea0003800000 */
.L_x_306:
        /* <DEDUP_REMOVED lines=11> */
.L_x_309:
[----:B------:R-:W-:Y:S05]  /*11cd0*/  BSYNC B1 ;  /* 0x0000000000017941 */ /* 0x000fea0003800000 */
.L_x_308:
        /* <DEDUP_REMOVED lines=11> */
.L_x_311:
[----:B------:R-:W-:Y:S05]  /*11d90*/  BSYNC B1 ;  /* 0x0000000000017941 */ /* 0x000fea0003800000 */
.L_x_310:
        /* <DEDUP_REMOVED lines=12> */
.L_x_313:
[----:B------:R-:W-:Y:S05]  /*11e60*/  BSYNC B1 ;  /* 0x0000000000017941 */ /* 0x000fea0003800000 */
.L_x_312:
        /* <DEDUP_REMOVED lines=12> */
.L_x_315:
[----:B------:R-:W-:Y:S05]  /*11f30*/  BSYNC B1 ;  /* 0x0000000000017941 */ /* 0x000fea0003800000 */
.L_x_314:
        /* <DEDUP_REMOVED lines=11> */
.L_x_317:
[----:B------:R-:W-:Y:S05]  /*11ff0*/  BSYNC B1 ;  /* 0x0000000000017941 */ /* 0x000fea0003800000 */
.L_x_316:
        /* <DEDUP_REMOVED lines=11> */
.L_x_319:
[----:B------:R-:W-:Y:S05]  /*120b0*/  BSYNC B1 ;  /* 0x0000000000017941 */ /* 0x000fea0003800000 */
.L_x_318:
        /* <DEDUP_REMOVED lines=12> */
.L_x_321:
[----:B------:R-:W-:Y:S05]  /*12180*/  BSYNC B1 ;  /* 0x0000000000017941 */ /* 0x000fea0003800000 */
.L_x_320:
        /* <DEDUP_REMOVED lines=12> */
.L_x_323:
[----:B------:R-:W-:Y:S05]  /*12250*/  BSYNC B1 ;  /* 0x0000000000017941 */ /* 0x000fea0003800000 */
.L_x_322:
        /* <DEDUP_REMOVED lines=11> */
.L_x_325:
[----:B------:R-:W-:Y:S05]  /*12310*/  BSYNC B1 ;  /* 0x0000000000017941 */ /* 0x000fea0003800000 */
.L_x_324:
        /* <DEDUP_REMOVED lines=11> */
.L_x_327:
[----:B------:R-:W-:Y:S05]  /*123d0*/  BSYNC B1 ;  /* 0x0000000000017941 */ /* 0x000fea0003800000 */
.L_x_326:
        /* <DEDUP_REMOVED lines=11> */
.L_x_329:
[----:B------:R-:W-:Y:S05]  /*12490*/  BSYNC B1 ;  /* 0x0000000000017941 */ /* 0x000fea0003800000 */
.L_x_328:
        /* <DEDUP_REMOVED lines=11> */
.L_x_331:
[----:B------:R-:W-:Y:S05]  /*12550*/  BSYNC B1 ;  /* 0x0000000000017941 */ /* 0x000fea0003800000 */
.L_x_330:
        /* <DEDUP_REMOVED lines=11> */
.L_x_333:
[----:B------:R-:W-:Y:S05]  /*12610*/  BSYNC B1 ;  /* 0x0000000000017941 */ /* 0x000fea0003800000 */
.L_x_332:
        /* <DEDUP_REMOVED lines=11> */
.L_x_335:
[----:B------:R-:W-:Y:S05]  /*126d0*/  BSYNC B1 ;  /* 0x0000000000017941 */ /* 0x000fea0003800000 */
.L_x_334:
        /* <DEDUP_REMOVED lines=11> */
.L_x_337:
[----:B------:R-:W-:Y:S05]  /*12790*/  BSYNC B1 ;  /* 0x0000000000017941 */ /* 0x000fea0003800000 */
.L_x_336:
        /* <DEDUP_REMOVED lines=11> */
.L_x_339:
[----:B------:R-:W-:Y:S05]  /*12850*/  BSYNC B1 ;  /* 0x0000000000017941 */ /* 0x000fea0003800000 */
.L_x_338:
        /* <DEDUP_REMOVED lines=11> */
.L_x_341:
[----:B------:R-:W-:Y:S05]  /*12910*/  BSYNC B1 ;  /* 0x0000000000017941 */ /* 0x000fea0003800000 */
.L_x_340:
        /* <DEDUP_REMOVED lines=11> */
.L_x_343:
[----:B------:R-:W-:Y:S05]  /*129d0*/  BSYNC B1 ;  /* 0x0000000000017941 */ /* 0x000fea0003800000 */
.L_x_342:
        /* <DEDUP_REMOVED lines=12> */
.L_x_345:
[----:B------:R-:W-:Y:S05]  /*12aa0*/  BSYNC B1 ;  /* 0x0000000000017941 */ /* 0x000fea0003800000 */
.L_x_344:
        /* <DEDUP_REMOVED lines=12> */
.L_x_347:
[----:B------:R-:W-:Y:S05]  /*12b70*/  BSYNC B1 ;  /* 0x0000000000017941 */ /* 0x000fea0003800000 */
.L_x_346:
        /* <DEDUP_REMOVED lines=11> */
.L_x_349:
[----:B------:R-:W-:Y:S05]  /*12c30*/  BSYNC B1 ;  /* 0x0000000000017941 */ /* 0x000fea0003800000 */
.L_x_348:
        /* <DEDUP_REMOVED lines=11> */
.L_x_351:
[----:B------:R-:W-:Y:S05]  /*12cf0*/  BSYNC B1 ;  /* 0x0000000000017941 */ /* 0x000fea0003800000 */
.L_x_350:
        /* <DEDUP_REMOVED lines=12> */
.L_x_353:
[----:B------:R-:W-:Y:S05]  /*12dc0*/  BSYNC B1 ;  /* 0x0000000000017941 */ /* 0x000fea0003800000 */
.L_x_352:
        /* <DEDUP_REMOVED lines=12> */
.L_x_355:
[----:B------:R-:W-:Y:S05]  /*12e90*/  BSYNC B1 ;  /* 0x0000000000017941 */ /* 0x000fea0003800000 */
.L_x_354:
        /* <DEDUP_REMOVED lines=11> */
.L_x_357:
[----:B------:R-:W-:Y:S05]  /*12f50*/  BSYNC B1 ;  /* 0x0000000000017941 */ /* 0x000fea0003800000 */
.L_x_356:
        /* <DEDUP_REMOVED lines=11> */
.L_x_359:
[----:B------:R-:W-:Y:S05]  /*13010*/  BSYNC B1 ;  /* 0x0000000000017941 */ /* 0x000fea0003800000 */
.L_x_358:
        /* <DEDUP_REMOVED lines=11> */
.L_x_361:
[----:B------:R-:W-:Y:S05]  /*130d0*/  BSYNC B1 ;  /* 0x0000000000017941 */ /* 0x000fea0003800000 */
.L_x_360:
        /* <DEDUP_REMOVED lines=11> */
.L_x_363:
[----:B------:R-:W-:Y:S05]  /*13190*/  BSYNC B1 ;  /* 0x0000000000017941 */ /* 0x000fea0003800000 */
.L_x_362:
        /* <DEDUP_REMOVED lines=11> */
.L_x_365:
[----:B------:R-:W-:Y:S05]  /*13250*/  BSYNC B1 ;  /* 0x0000000000017941 */ /* 0x000fea0003800000 */
.L_x_364:
        /* <DEDUP_REMOVED lines=11> */
.L_x_367:
[----:B------:R-:W-:Y:S05]  /*13310*/  BSYNC B1 ;  /* 0x0000000000017941 */ /* 0x000fea0003800000 */
.L_x_366:
        /* <DEDUP_REMOVED lines=11> */
.L_x_369:
[----:B------:R-:W-:Y:S05]  /*133d0*/  BSYNC B1 ;  /* 0x0000000000017941 */ /* 0x000fea0003800000 */
.L_x_368:
        /* <DEDUP_REMOVED lines=11> */
.L_x_371:
[----:B------:R-:W-:Y:S05]  /*13490*/  BSYNC B1 ;  /* 0x0000000000017941 */ /* 0x000fea0003800000 */
.L_x_370:
        /* <DEDUP_REMOVED lines=11> */
.L_x_373:
[----:B------:R-:W-:Y:S05]  /*13550*/  BSYNC B1 ;  /* 0x0000000000017941 */ /* 0x000fea0003800000 */
.L_x_372:
        /* <DEDUP_REMOVED lines=11> */
.L_x_375:
[----:B------:R-:W-:Y:S05]  /*13610*/  BSYNC B1 ;  /* 0x0000000000017941 */ /* 0x000fea0003800000 */
.L_x_374:
        /* <DEDUP_REMOVED lines=12> */
.L_x_377:
[----:B------:R-:W-:Y:S05]  /*136e0*/  BSYNC B1 ;  /* 0x0000000000017941 */ /* 0x000fea0003800000 */
.L_x_376:
        /* <DEDUP_REMOVED lines=12> */
.L_x_379:
[----:B------:R-:W-:Y:S05]  /*137b0*/  BSYNC B1 ;  /* 0x0000000000017941 */ /* 0x000fea0003800000 */
.L_x_378:
        /* <DEDUP_REMOVED lines=11> */
.L_x_381:
[----:B------:R-:W-:Y:S05]  /*13870*/  BSYNC B1 ;  /* 0x0000000000017941 */ /* 0x000fea0003800000 */
.L_x_380:
        /* <DEDUP_REMOVED lines=11> */
.L_x_383:
[----:B------:R-:W-:Y:S05]  /*13930*/  BSYNC B1 ;  /* 0x0000000000017941 */ /* 0x000fea0003800000 */
.L_x_382:
        /* <DEDUP_REMOVED lines=12> */
.L_x_385:
[----:B------:R-:W-:Y:S05]  /*13a00*/  BSYNC B1 ;  /* 0x0000000000017941 */ /* 0x000fea0003800000 */
.L_x_384:
        /* <DEDUP_REMOVED lines=12> */
.L_x_387:
[----:B------:R-:W-:Y:S05]  /*13ad0*/  BSYNC B1 ;  /* 0x0000000000017941 */ /* 0x000fea0003800000 */
.L_x_386:
        /* <DEDUP_REMOVED lines=11> */
.L_x_389:
[----:B------:R-:W-:Y:S05]  /*13b90*/  BSYNC B1 ;  /* 0x0000000000017941 */ /* 0x000fea0003800000 */
.L_x_388:
        /* <DEDUP_REMOVED lines=11> */
.L_x_391:
[----:B------:R-:W-:Y:S05]  /*13c50*/  BSYNC B1 ;  /* 0x0000000000017941 */ /* 0x000fea0003800000 */
.L_x_390:
        /* <DEDUP_REMOVED lines=11> */
.L_x_393:
[----:B------:R-:W-:Y:S05]  /*13d10*/  BSYNC B1 ;  /* 0x0000000000017941 */ /* 0x000fea0003800000 */
.L_x_392:
        /* <DEDUP_REMOVED lines=11> */
.L_x_395:
[----:B------:R-:W-:Y:S05]  /*13dd0*/  BSYNC B1 ;  /* 0x0000000000017941 */ /* 0x000fea0003800000 */
.L_x_394:
        /* <DEDUP_REMOVED lines=11> */
.L_x_397:
[----:B------:R-:W-:Y:S05]  /*13e90*/  BSYNC B1 ;  /* 0x0000000000017941 */ /* 0x000fea0003800000 */
.L_x_396:
        /* <DEDUP_REMOVED lines=11> */
.L_x_399:
[----:B------:R-:W-:Y:S05]  /*13f50*/  BSYNC B1 ;  /* 0x0000000000017941 */ /* 0x000fea0003800000 */
.L_x_398:
        /* <DEDUP_REMOVED lines=11> */
.L_x_401:
[----:B------:R-:W-:Y:S05]  /*14010*/  BSYNC B1 ;  /* 0x0000000000017941 */ /* 0x000fea0003800000 */
.L_x_400:
        /* <DEDUP_REMOVED lines=11> */
.L_x_403:
[----:B------:R-:W-:Y:S05]  /*140d0*/  BSYNC B1 ;  /* 0x0000000000017941 */ /* 0x000fea0003800000 */
.L_x_402:
        /* <DEDUP_REMOVED lines=11> */
.L_x_405:
[----:B------:R-:W-:Y:S05]  /*14190*/  BSYNC B1 ;  /* 0x0000000000017941 */ /* 0x000fea0003800000 */
.L_x_404:
        /* <DEDUP_REMOVED lines=11> */
.L_x_407:
[----:B------:R-:W-:Y:S05]  /*14250*/  BSYNC B1 ;  /* 0x0000000000017941 */ /* 0x000fea0003800000 */
.L_x_406:
        /* <DEDUP_REMOVED lines=12> */
.L_x_409:
[----:B------:R-:W-:Y:S05]  /*14320*/  BSYNC B1 ;  /* 0x0000000000017941 */ /* 0x000fea0003800000 */
.L_x_408:
        /* <DEDUP_REMOVED lines=12> */
.L_x_411:
[----:B------:R-:W-:Y:S05]  /*143f0*/  BSYNC B1 ;  /* 0x0000000000017941 */ /* 0x000fea0003800000 */
.L_x_410:
        /* <DEDUP_REMOVED lines=11> */
.L_x_413:
[----:B------:R-:W-:Y:S05]  /*144b0*/  BSYNC B1 ;  /* 0x0000000000017941 */ /* 0x000fea0003800000 */
.L_x_412:
        /* <DEDUP_REMOVED lines=11> */
.L_x_415:
[----:B------:R-:W-:Y:S05]  /*14570*/  BSYNC B1 ;  /* 0x0000000000017941 */ /* 0x000fea0003800000 */
.L_x_414:
        /* <DEDUP_REMOVED lines=12> */
.L_x_417:
[----:B------:R-:W-:Y:S05]  /*14640*/  BSYNC B1 ;  /* 0x0000000000017941 */ /* 0x000fea0003800000 */
.L_x_416:
        /* <DEDUP_REMOVED lines=12> */
.L_x_419:
[----:B------:R-:W-:Y:S05]  /*14710*/  BSYNC B1 ;  /* 0x0000000000017941 */ /* 0x000fea0003800000 */
.L_x_418:
        /* <DEDUP_REMOVED lines=11> */
.L_x_421:
[----:B------:R-:W-:Y:S05]  /*147d0*/  BSYNC B1 ;  /* 0x0000000000017941 */ /* 0x000fea0003800000 */
.L_x_420:
        /* <DEDUP_REMOVED lines=11> */
.L_x_423:
[----:B------:R-:W-:Y:S05]  /*14890*/  BSYNC B1 ;  /* 0x0000000000017941 */ /* 0x000fea0003800000 */
.L_x_422:
        /* <DEDUP_REMOVED lines=11> */
.L_x_425:
[----:B------:R-:W-:Y:S05]  /*14950*/  BSYNC B1 ;  /* 0x0000000000017941 */ /* 0x000fea0003800000 */
.L_x_424:
        /* <DEDUP_REMOVED lines=11> */
.L_x_427:
[----:B------:R-:W-:Y:S05]  /*14a10*/  BSYNC B1 ;  /* 0x0000000000017941 */ /* 0x000fea0003800000 */
.L_x_426:
        /* <DEDUP_REMOVED lines=11> */
.L_x_429:
[----:B------:R-:W-:Y:S05]  /*14ad0*/  BSYNC B1 ;  /* 0x0000000000017941 */ /* 0x000fea0003800000 */
.L_x_428:
        /* <DEDUP_REMOVED lines=11> */
.L_x_431:
[----:B------:R-:W-:Y:S05]  /*14b90*/  BSYNC B1 ;  /* 0x0000000000017941 */ /* 0x000fea0003800000 */
.L_x_430:
        /* <DEDUP_REMOVED lines=11> */
.L_x_433:
[----:B------:R-:W-:Y:S05]  /*14c50*/  BSYNC B1 ;  /* 0x0000000000017941 */ /* 0x000fea0003800000 */
.L_x_432:
        /* <DEDUP_REMOVED lines=11> */
.L_x_435:
[----:B------:R-:W-:Y:S05]  /*14d10*/  BSYNC B1 ;  /* 0x0000000000017941 */ /* 0x000fea0003800000 */
.L_x_434:
        /* <DEDUP_REMOVED lines=11> */
.L_x_437:
[----:B------:R-:W-:Y:S05]  /*14dd0*/  BSYNC B1 ;  /* 0x0000000000017941 */ /* 0x000fea0003800000 */
.L_x_436:
        /* <DEDUP_REMOVED lines=11> */
.L_x_439:
[----:B------:R-:W-:Y:S05]  /*14e90*/  BSYNC B1 ;  /* 0x0000000000017941 */ /* 0x000fea0003800000 */
.L_x_438:
        /* <DEDUP_REMOVED lines=12> */
.L_x_441:
[----:B------:R-:W-:Y:S05]  /*14f60*/  BSYNC B1 ;  /* 0x0000000000017941 */ /* 0x000fea0003800000 */
.L_x_440:
        /* <DEDUP_REMOVED lines=12> */
.L_x_443:
[----:B------:R-:W-:Y:S05]  /*15030*/  BSYNC B1 ;  /* 0x0000000000017941 */ /* 0x000fea0003800000 */
.L_x_442:
        /* <DEDUP_REMOVED lines=11> */
.L_x_445:
[----:B------:R-:W-:Y:S05]  /*150f0*/  BSYNC B1 ;  /* 0x0000000000017941 */ /* 0x000fea0003800000 */
.L_x_444:
        /* <DEDUP_REMOVED lines=11> */
.L_x_447:
[----:B------:R-:W-:Y:S05]  /*151b0*/  BSYNC B1 ;  /* 0x0000000000017941 */ /* 0x000fea0003800000 */
.L_x_446:
        /* <DEDUP_REMOVED lines=12> */
.L_x_449:
[----:B------:R-:W-:Y:S05]  /*15280*/  BSYNC B1 ;  /* 0x0000000000017941 */ /* 0x000fea0003800000 */
.L_x_448:
        /* <DEDUP_REMOVED lines=12> */
.L_x_451:
[----:B------:R-:W-:Y:S05]  /*15350*/  BSYNC B1 ;  /* 0x0000000000017941 */ /* 0x000fea0003800000 */
.L_x_450:
        /* <DEDUP_REMOVED lines=11> */
.L_x_453:
[----:B------:R-:W-:Y:S05]  /*15410*/  BSYNC B1 ;  /* 0x0000000000017941 */ /* 0x000fea0003800000 */
.L_x_452:
        /* <DEDUP_REMOVED lines=11> */
.L_x_455:
[----:B------:R-:W-:Y:S05]  /*154d0*/  BSYNC B1 ;  /* 0x0000000000017941 */ /* 0x000fea0003800000 */
.L_x_454:
        /* <DEDUP_REMOVED lines=11> */
.L_x_457:
[----:B------:R-:W-:Y:S05]  /*15590*/  BSYNC B1 ;  /* 0x0000000000017941 */ /* 0x000fea0003800000 */
.L_x_456:
        /* <DEDUP_REMOVED lines=11> */
.L_x_459:
[----:B------:R-:W-:Y:S05]  /*15650*/  BSYNC B1 ;  /* 0x0000000000017941 */ /* 0x000fea0003800000 */
.L_x_458:
        /* <DEDUP_REMOVED lines=11> */
.L_x_461:
[----:B------:R-:W-:Y:S05]  /*15710*/  BSYNC B1 ;  /* 0x0000000000017941 */ /* 0x000fea0003800000 */
.L_x_460:
        /* <DEDUP_REMOVED lines=11> */
.L_x_463:
[----:B------:R-:W-:Y:S05]  /*157d0*/  BSYNC B1 ;  /* 0x0000000000017941 */ /* 0x000fea0003800000 */
.L_x_462:
        /* <DEDUP_REMOVED lines=11> */
.L_x_465:
[----:B------:R-:W-:Y:S05]  /*15890*/  BSYNC B1 ;  /* 0x0000000000017941 */ /* 0x000fea0003800000 */
.L_x_464:
        /* <DEDUP_REMOVED lines=11> */
.L_x_467:
[----:B------:R-:W-:Y:S05]  /*15950*/  BSYNC B1 ;  /* 0x0000000000017941 */ /* 0x000fea0003800000 */
.L_x_466:
        /* <DEDUP_REMOVED lines=11> */
.L_x_469:
[----:B------:R-:W-:Y:S05]  /*15a10*/  BSYNC B1 ;  /* 0x0000000000017941 */ /* 0x000fea0003800000 */
.L_x_468:
        /* <DEDUP_REMOVED lines=11> */
.L_x_471:
[----:B------:R-:W-:Y:S05]  /*15ad0*/  BSYNC B1 ;  /* 0x0000000000017941 */ /* 0x000fea0003800000 */
.L_x_470:
        /* <DEDUP_REMOVED lines=12> */
.L_x_473:
[----:B------:R-:W-:Y:S05]  /*15ba0*/  BSYNC B1 ;  /* 0x0000000000017941 */ /* 0x000fea0003800000 */
.L_x_472:
        /* <DEDUP_REMOVED lines=12> */
.L_x_475:
[----:B------:R-:W-:Y:S05]  /*15c70*/  BSYNC B1 ;  /* 0x0000000000017941 */ /* 0x000fea0003800000 */
.L_x_474:
        /* <DEDUP_REMOVED lines=11> */
.L_x_477:
[----:B------:R-:W-:Y:S05]  /*15d30*/  BSYNC B1 ;  /* 0x0000000000017941 */ /* 0x000fea0003800000 */
.L_x_476:
        /* <DEDUP_REMOVED lines=11> */
.L_x_479:
[----:B------:R-:W-:Y:S05]  /*15df0*/  BSYNC B1 ;  /* 0x0000000000017941 */ /* 0x000fea0003800000 */
.L_x_478:
        /* <DEDUP_REMOVED lines=12> */
.L_x_481:
[----:B------:R-:W-:Y:S05]  /*15ec0*/  BSYNC B1 ;  /* 0x0000000000017941 */ /* 0x000fea0003800000 */
.L_x_480:
        /* <DEDUP_REMOVED lines=12> */
.L_x_483:
[----:B------:R-:W-:Y:S05]  /*15f90*/  BSYNC B1 ;  /* 0x0000000000017941 */ /* 0x000fea0003800000 */
.L_x_482:
[----:B-----5:R-:W-:Y:S01]  /*15fa0*/  HADD2.F32 R3, -RZ, R17.H0_H0 ;  /* 0x20000011ff037230 */ /* 0x020fe20000004100 */
[----:B------:R-:W-:Y:S01]  /*15fb0*/  ISETP.GT.AND P5, PT, R0, 0x8, P1 ;  /* 0x000000080000780c */ /* 0x000fe20000fa4270 */
[----:B------:R-:W-:Y:S01]  /*15fc0*/  ULDC.64 UR4, c[0x0][0x208] ;  /* 0x0000820000047ab9 */ /* 0x000fe20000000a00 */
[----:B------:R-:W-:Y:S02]  /*15fd0*/  BSSY B1, `(.L_x_484) ;  /* 0x0000008000017945 */ /* 0x000fe40003800000 */
[----:B0-2---:R-:W-:-:S04]  /*15fe0*/  FMUL R18, R3, R16 ;  /* 0x0000001003127220 */ /* 0x005fc80000400000 */
[----:B------:R-:W-:-:S05]  /*15ff0*/  FFMA R18, R37, R2, R18 ;  /* 0x0000000225127223 */ /* 0x000fca0000000012 */
[----:B------:R-:W-:-:S05]  /*16000*/  F2FP.F16.F32.PACK_AB R18, RZ, R18 ;  /* 0x00000012ff12723e */ /* 0x000fca00000000ff */
[----:B------:R0:W-:Y:S01]  /*16010*/  @P4 STG.E.U16 desc[UR4][R4.64+0x1d2], R18 ;  /* 0x0001d21204004986 */ /* 0x0001e2000c101504 */
[----:B------:R-:W-:Y:S05]  /*16020*/  @!P5 BRA `(.L_x_485) ;  /* 0x000000000008d947 */ /* 0x000fea0003800000 */
[----:B------:R-:W-:Y:S02]  /*16030*/  ULDC.64 UR4, c[0x0][0x208] ;  /* 0x0000820000047ab9 */ /* 0x000fe40000000a00 */
[----:B------:R2:W5:Y:S03]  /*16040*/  LDG.E.LTC128B.U16 R17, desc[UR4][R12.64+0x1d0] ;  /* 0x0001d0040c117981 */ /* 0x000566000c1e1520 */
.L_x_485:
[----:B------:R-:W-:Y:S05]  /*16050*/  BSYNC B1 ;  /* 0x0000000000017941 */ /* 0x000fea0003800000 */
.L_x_484:
        /* <DEDUP_REMOVED lines=11> */
.L_x_487:
[----:B------:R-:W-:Y:S05]  /*16110*/  BSYNC B1 ;  /* 0x0000000000017941 */ /* 0x000fea0003800000 */
.L_x_486:
        /* <DEDUP_REMOVED lines=11> */
.L_x_489:
[----:B------:R-:W-:Y:S05]  /*161d0*/  BSYNC B1 ;  /* 0x0000000000017941 */ /* 0x000fea0003800000 */
.L_x_488:
        /* <DEDUP_REMOVED lines=11> */
.L_x_491:
[----:B------:R-:W-:Y:S05]  /*16290*/  BSYNC B1 ;  /* 0x0000000000017941 */ /* 0x000fea0003800000 */
.L_x_490:
        /* <DEDUP_REMOVED lines=11> */
.L_x_493:
[----:B------:R-:W-:Y:S05]  /*16350*/  BSYNC B1 ;  /* 0x0000000000017941 */ /* 0x000fea0003800000 */
.L_x_492:
        /* <DEDUP_REMOVED lines=11> */
.L_x_495:
[----:B------:R-:W-:Y:S05]  /*16410*/  BSYNC B1 ;  /* 0x0000000000017941 */ /* 0x000fea0003800000 */
.L_x_494:
        /* <DEDUP_REMOVED lines=11> */
.L_x_497:
[----:B------:R-:W-:Y:S05]  /*164d0*/  BSYNC B1 ;  /* 0x0000000000017941 */ /* 0x000fea0003800000 */
.L_x_496:
        /* <DEDUP_REMOVED lines=11> */
.L_x_499:
[----:B------:R-:W-:Y:S05]  /*16590*/  BSYNC B1 ;  /* 0x0000000000017941 */ /* 0x000fea0003800000 */
.L_x_498:
        /* <DEDUP_REMOVED lines=11> */
.L_x_501:
[----:B------:R-:W-:Y:S05]  /*16650*/  BSYNC B1 ;  /* 0x0000000000017941 */ /* 0x000fea0003800000 */
.L_x_500:
        /* <DEDUP_REMOVED lines=11> */
.L_x_503:
[----:B------:R-:W-:Y:S05]  /*16710*/  BSYNC B1 ;  /* 0x0000000000017941 */ /* 0x000fea0003800000 */
.L_x_502:
[----:B------:R-:W-:Y:S05]  /*16720*/  @!P0 BRA `(.L_x_504) ;  /* 0x0000004000ec8947 */ /* 0x000fea0003800000 */
[----:B-----5:R-:W-:Y:S01]  /*16730*/  HADD2.F32 R17, -RZ, R17.H0_H0 ;  /* 0x20000011ff117230 */ /* 0x020fe20000004100 */
[----:B------:R-:W-:-:S04]  /*16740*/  ULDC.64 UR4, c[0x0][0x208] ;  /* 0x0000820000047ab9 */ /* 0x000fc80000000a00 */
[----:B------:R-:W-:-:S04]  /*16750*/  FMUL R0, R17, R16 ;  /* 0x0000001011007220 */ /* 0x000fc80000400000 */
[----:B------:R-:W-:-:S05]  /*16760*/  FFMA R0, R31, R2, R0 ;  /* 0x000000021f007223 */ /* 0x000fca0000000000 */
[----:B------:R-:W-:-:S05]  /*16770*/  F2FP.F16.F32.PACK_AB R0, RZ, R0 ;  /* 0x00000000ff00723e */ /* 0x000fca00000000ff */
[----:B------:R0:W-:Y:S01]  /*16780*/  STG.E.U16 desc[UR4][R20.64+0x1d2], R0 ;  /* 0x0001d20014007986 */ /* 0x0001e2000c101504 */
[----:B------:R-:W-:Y:S05]  /*16790*/  BRA `(.L_x_504) ;  /* 0x0000004000d07947 */ /* 0x000fea0003800000 */
.L_x_29:
[----:B------:R-:W2:Y:S01]  /*167a0*/  LDL.LU R7, [R1+0x64] ;  /* 0x0000640001077983 */ /* 0x000ea20000300800 */
[----:B------:R-:W-:-:S03]  /*167b0*/  ULDC.64 UR4, c[0x0][0x5c0] ;  /* 0x0001700000047ab9 */ /* 0x000fc60000000a00 */
[----:B------:R-:W3:Y:S04]  /*167c0*/  LDL.LU R10, [R1+0x68] ;  /* 0x00006800010a7983 */ /* 0x000ee80000300800 */
[----:B------:R-:W4:Y:S04]  /*167d0*/  LDL.LU R6, [R1+0x60] ;  /* 0x0000600001067983 */ /* 0x000f280000300800 */
[----:B------:R-:W5:Y:S04]  /*167e0*/  LDL.LU R19, [R1+0x6c] ;  /* 0x00006c0001137983 */ /* 0x000f680000300800 */
[----:B------:R-:W5:Y:S04]  /*167f0*/  LDL.LU R17, [R1+0x70] ;  /* 0x0000700001117983 */ /* 0x000f680000300800 */
[----:B------:R-:W5:Y:S04]  /*16800*/  LDL.LU R15, [R1+0x74] ;  /* 0x00007400010f7983 */ /* 0x000f680000300800 */
[----:B------:R-:W5:Y:S04]  /*16810*/  LDL.LU R14, [R1+0x78] ;  /* 0x00007800010e7983 */ /* 0x000f680000300800 */
[----:B------:R-:W5:Y:S04]  /*16820*/  LDL.LU R13, [R1+0x7c] ;  /* 0x00007c00010d7983 */ /* 0x000f680000300800 */
[----:B------:R-:W5:Y:S01]  /*16830*/  LDL.LU R21, [R1+0x40] ;  /* 0x0000400001157983 */ /* 0x000f620000300800 */
[----:B-1----:R-:W-:-:S03]  /*16840*/  LEA R4, P2, R8, UR4, 0x1 ;  /* 0x0000000408047c11 */ /* 0x002fc6000f8408ff */
[----:B------:R-:W5:Y:S01]  /*16850*/  LDL.LU R20, [R1+0x44] ;  /* 0x0000440001147983 */ /* 0x000f620000300800 */
[----:B------:R-:W-:-:S03]  /*16860*/  LEA.HI.X R5, R8, UR5, R18, 0x1, P2 ;  /* 0x0000000508057c11 */ /* 0x000fc600090f0c12 */
[----:B------:R-:W5:Y:S01]  /*16870*/  LDL.LU R11, [R1+0x48] ;  /* 0x00004800010b7983 */ /* 0x000f620000300800 */
[----:B------:R-:W-:Y:S01]  /*16880*/  ISETP.GT.AND P2, PT, R3, 0x1, PT ;  /* 0x000000010300780c */ /* 0x000fe20003f44270 */
[----:B------:R-:W-:Y:S01]  /*16890*/  ULDC.64 UR14, c[0x0][0x208] ;  /* 0x00008200000e7ab9 */ /* 0x000fe20000000a00 */
[----:B------:R-:W-:Y:S01]  /*168a0*/  USHF.L.U32 UR5, UR8, 0x4, URZ ;  /* 0x0000000408057899 */ /* 0x000fe2000800063f */
[----:B------:R-:W-:Y:S01]  /*168b0*/  ISETP.GT.AND P3, PT, R0, 0x8, P0 ;  /* 0x000000080000780c */ /* 0x000fe20000764270 */
[----:B------:R-:W-:Y:S01]  /*168c0*/  USHF.L.U64.HI UR4, UR8, 0x4, UR9 ;  /* 0x0000000408047899 */ /* 0x000fe20008010209 */
[-C--:B--2---:R-:W-:Y:S01]  /*168d0*/  FMUL R7, R7, R2.reuse ;  /* 0x0000000207077220 */ /* 0x084fe20000400000 */
[----:B---3--:R-:W-:-:S04]  /*168e0*/  FMUL R10, R10, R2 ;  /* 0x000000020a0a7220 */ /* 0x008fc80000400000 */
[----:B------:R-:W-:Y:S01]  /*168f0*/  F2FP.F16.F32.PACK_AB R7, RZ, R7 ;  /* 0x00000007ff07723e */ /* 0x000fe200000000ff */
[----:B----4-:R-:W-:Y:S01]  /*16900*/  FMUL R6, R6, R2 ;  /* 0x0000000206067220 */ /* 0x010fe20000400000 */
[----:B------:R-:W-:Y:S01]  /*16910*/  F2FP.F16.F32.PACK_AB R10, RZ, R10 ;  /* 0x0000000aff0a723e */ /* 0x000fe200000000ff */
[----:B-----5:R-:W-:-:S03]  /*16920*/  FMUL R8, R19, R2 ;  /* 0x0000000213087220 */ /* 0x020fc60000400000 */
[----:B------:R-:W-:Y:S01]  /*16930*/  F2FP.F16.F32.PACK_AB R6, RZ, R6 ;  /* 0x00000006ff06723e */ /* 0x000fe200000000ff */
[----:B------:R-:W2:Y:S03]  /*16940*/  LDL.LU R19, [R1+0x4c] ;  /* 0x00004c0001137983 */ /* 0x000ea60000300800 */
[----:B------:R-:W-:Y:S02]  /*16950*/  PRMT R9, R6, 0x7610, R9 ;  /* 0x0000761006097816 */ /* 0x000fe40000000009 */
[----:B------:R-:W-:-:S03]  /*16960*/  F2FP.F16.F32.PACK_AB R6, RZ, R8 ;  /* 0x00000008ff06723e */ /* 0x000fc600000000ff */
[----:B------:R1:W-:Y:S01]  /*16970*/  @P1 STG.E.U16 desc[UR14][R4.64], R9 ;  /* 0x0000000904001986 */ /* 0x0003e2000c10150e */
[----:B------:R-:W-:-:S13]  /*16980*/  ISETP.GT.AND P1, PT, R0, RZ, P2 ;  /* 0x000000ff0000720c */ /* 0x000fda0001724270 */
[----:B------:R3:W-:Y:S01]  /*16990*/  @P1 STG.E.U16 desc[UR14][R4.64+0x2], R7 ;  /* 0x0000020704001986 */ /* 0x0007e2000c10150e */
[----:B------:R-:W-:-:S04]  /*169a0*/  IADD3 R8, P1, R4, UR5, RZ ;  /* 0x0000000504087c10 */ /* 0x000fc8000ff3e0ff */
[----:B-1----:R-:W-:Y:S02]  /*169b0*/  IADD3.X R9, R5, UR4, RZ, P1, !PT ;  /* 0x0000000405097c10 */ /* 0x002fe40008ffe4ff */
[----:B------:R-:W-:-:S03]  /*169c0*/  ISETP.GT.AND P1, PT, R0, 0x8, P2 ;  /* 0x000000080000780c */ /* 0x000fc60001724270 */
[----:B------:R-:W-:Y:S01]  /*169d0*/  @P3 STG.E.U16 desc[UR14][R8.64], R10 ;  /* 0x0000000a08003986 */ /* 0x000fe2000c10150e */
[----:B------:R-:W-:Y:S01]  /*169e0*/  ISETP.GT.AND P3, PT, R3, 0x8, PT ;  /* 0x000000080300780c */ /* 0x000fe20003f64270 */
[----:B---3--:R-:W-:Y:S02]  /*169f0*/  FMUL R7, R17, R2 ;  /* 0x0000000211077220 */ /* 0x008fe40000400000 */
[----:B------:R-:W3:Y:S01]  /*16a00*/  LDL.LU R17, [R1+0x50] ;  /* 0x0000500001117983 */ /* 0x000ee20000300800 */
[----:B------:R-:W-:Y:S02]  /*16a10*/  ISETP.GT.AND P4, PT, R0, RZ, P3 ;  /* 0x000000ff0000720c */ /* 0x000fe40001f84270 */
[----:B------:R-:W-:-:S03]  /*16a20*/  F2FP.F16.F32.PACK_AB R7, RZ, R7 ;  /* 0x00000007ff07723e */ /* 0x000fc600000000ff */
[----:B------:R1:W-:Y:S01]  /*16a30*/  @P1 STG.E.U16 desc[UR14][R8.64+0x2], R6 ;  /* 0x0000020608001986 */ /* 0x0003e2000c10150e */
[----:B------:R-:W-:-:S04]  /*16a40*/  ISETP.GT.AND P1, PT, R3, 0x9, PT ;  /* 0x000000090300780c */ /* 0x000fc80003f24270 */
[----:B------:R-:W-:-:S03]  /*16a50*/  ISETP.GT.AND P5, PT, R0, RZ, P1 ;  /* 0x000000ff0000720c */ /* 0x000fc60000fa4270 */
[----:B------:R4:W-:Y:S01]  /*16a60*/  @P4 STG.E.U16 desc[UR14][R4.64+0x10], R7 ;  /* 0x0000100704004986 */ /* 0x0009e2000c10150e */
[----:B-1----:R-:W-:-:S03]  /*16a70*/  FMUL R6, R15, R2 ;  /* 0x000000020f067220 */ /* 0x002fc60000400000 */
[----:B------:R-:W5:Y:S02]  /*16a80*/  LDL.LU R15, [R1+0x54] ;  /* 0x00005400010f7983 */ /* 0x000f640000300800 */
[----:B------:R-:W-:Y:S01]  /*16a90*/  F2FP.F16.F32.PACK_AB R6, RZ, R6 ;  /* 0x00000006ff06723e */ /* 0x000fe200000000ff */
[-C--:B----4-:R-:W-:Y:S02]  /*16aa0*/  FMUL R7, R14, R2.reuse ;  /* 0x000000020e077220 */ /* 0x090fe40000400000 */
[----:B------:R-:W4:Y:S04]  /*16ab0*/  LDL.LU R14, [R1+0x58] ;  /* 0x00005800010e7983 */ /* 0x000f280000300800 */
[----:B------:R1:W-:Y:S02]  /*16ac0*/  @P5 STG.E.U16 desc[UR14][R4.64+0x12], R6 ;  /* 0x0000120604005986 */ /* 0x0003e4000c10150e */
[----:B-1----:R-:W-:-:S02]  /*16ad0*/  FMUL R6, R13, R2 ;  /* 0x000000020d067220 */ /* 0x002fc40000400000 */
[----:B------:R-:W4:Y:S01]  /*16ae0*/  LDL.LU R13, [R1+0x5c] ;  /* 0x00005c00010d7983 */ /* 0x000f220000300800 */
[C---:B------:R-:W-:Y:S02]  /*16af0*/  ISETP.GT.AND P4, PT, R0.reuse, 0x8, P3 ;  /* 0x000000080000780c */ /* 0x040fe40001f84270 */
[----:B------:R-:W-:Y:S02]  /*16b00*/  ISETP.GT.AND P5, PT, R0, 0x8, P1 ;  /* 0x000000080000780c */ /* 0x000fe40000fa4270 */
[----:B------:R-:W-:Y:S02]  /*16b10*/  F2FP.F16.F32.PACK_AB R7, RZ, R7 ;  /* 0x00000007ff07723e */ /* 0x000fe400000000ff */
[----:B------:R-:W-:Y:S01]  /*16b20*/  F2FP.F16.F32.PACK_AB R6, RZ, R6 ;  /* 0x00000006ff06723e */ /* 0x000fe200000000ff */
[----:B------:R-:W-:Y:S01]  /*16b30*/  UIMAD UR7, UR9, 0xf0, URZ ;  /* 0x000000f0090778a4 */ /* 0x000fe2000f8e023f */
[----:B------:R-:W-:-:S05]  /*16b40*/  FMUL R10, R21, R2 ;  /* 0x00000002150a7220 */ /* 0x000fca0000400000 */
[----:B------:R-:W-:Y:S01]  /*16b50*/  @P4 STG.E.U16 desc[UR14][R8.64+0x10], R7 ;  /* 0x0000100708004986 */ /* 0x000fe2000c10150e */
[----:B------:R-:W-:-:S03]  /*16b60*/  ISETP.GT.AND P4, PT, R0, 0x80, P0 ;  /* 0x000000800000780c */ /* 0x000fc60000784270 */
[----:B------:R1:W-:Y:S01]  /*16b70*/  @P5 STG.E.U16 desc[UR14][R8.64+0x12], R6 ;  /* 0x0000120608005986 */ /* 0x0003e2000c10150e */
[----:B------:R-:W-:Y:S01]  /*16b80*/  F2FP.F16.F32.PACK_AB R10, RZ, R10 ;  /* 0x0000000aff0a723e */ /* 0x000fe200000000ff */
[----:B-1----:R-:W-:-:S04]  /*16b90*/  IMAD.U32 R6, RZ, RZ, UR8 ;  /* 0x00000008ff067e24 */ /* 0x002fc8000f8e00ff */
[----:B------:R-:W-:-:S04]  /*16ba0*/  IMAD.WIDE.U32 R6, R6, 0xf0, R8 ;  /* 0x000000f006067825 */ /* 0x000fc800078e0008 */
[----:B------:R-:W-:-:S05]  /*16bb0*/  VIADD R7, R7, UR7 ;  /* 0x0000000707077c36 */ /* 0x000fca0008000000 */
[----:B------:R1:W-:Y:S01]  /*16bc0*/  @P4 STG.E.U16 desc[UR14][R6.64], R10 ;  /* 0x0000000a06004986 */ /* 0x0003e2000c10150e */
[C---:B------:R-:W-:Y:S01]  /*16bd0*/  ISETP.GT.AND P4, PT, R0.reuse, 0x80, P2 ;  /* 0x000000800000780c */ /* 0x040fe20001784270 */
[-C--:B------:R-:W-:Y:S01]  /*16be0*/  FMUL R11, R11, R2.reuse ;  /* 0x000000020b0b7220 */ /* 0x080fe20000400000 */
[----:B------:R-:W-:Y:S01]  /*16bf0*/  ISETP.GT.AND P0, PT, R0, 0x88, P0 ;  /* 0x000000880000780c */ /* 0x000fe20000704270 */
[----:B-1----:R-:W-:-:S05]  /*16c00*/  FMUL R10, R20, R2 ;  /* 0x00000002140a7220 */ /* 0x002fca0000400000 */
[----:B------:R-:W-:Y:S02]  /*16c10*/  F2FP.F16.F32.PACK_AB R10, RZ, R10 ;  /* 0x0000000aff0a723e */ /* 0x000fe400000000ff */
[----:B------:R-:W-:-:S03]  /*16c20*/  F2FP.F16.F32.PACK_AB R11, RZ, R11 ;  /* 0x0000000bff0b723e */ /* 0x000fc600000000ff */
[----:B------:R1:W-:Y:S01]  /*16c30*/  @P4 STG.E.U16 desc[UR14][R6.64+0x2], R10 ;  /* 0x0000020a06004986 */ /* 0x0003e2000c10150e */
[----:B------:R-:W-:Y:S02]  /*16c40*/  PRMT R12, R11, 0x7610, R12 ;  /* 0x000076100b0c7816 */ /* 0x000fe4000000000c */
[----:B------:R-:W-:Y:S02]  /*16c50*/  ISETP.GT.AND P2, PT, R0, 0x88, P2 ;  /* 0x000000880000780c */ /* 0x000fe40001744270 */
[----:B-1----:R-:W-:-:S04]  /*16c60*/  IADD3 R10, P4, R6, UR5, RZ ;  /* 0x00000005060a7c10 */ /* 0x002fc8000ff9e0ff */
[----:B------:R-:W-:-:S05]  /*16c70*/  IADD3.X R11, R7, UR4, RZ, P4, !PT ;  /* 0x00000004070b7c10 */ /* 0x000fca000a7fe4ff */
[----:B------:R2:W-:Y:S01]  /*16c80*/  @P0 STG.E.U16 desc[UR14][R10.64], R12 ;  /* 0x0000000c0a000986 */ /* 0x0005e2000c10150e */
[C---:B------:R-:W-:Y:S02]  /*16c90*/  ISETP.GT.AND P0, PT, R0.reuse, 0x80, P3 ;  /* 0x000000800000780c */ /* 0x040fe40001f04270 */
[----:B------:R-:W-:Y:S01]  /*16ca0*/  ISETP.GT.AND P3, PT, R0, 0x88, P3 ;  /* 0x000000880000780c */ /* 0x000fe20001f64270 */
[----:B--2---:R-:W-:-:S05]  /*16cb0*/  FMUL R12, R19, R2 ;  /* 0x00000002130c7220 */ /* 0x004fca0000400000 */
[----:B------:R-:W-:-:S05]  /*16cc0*/  F2FP.F16.F32.PACK_AB R12, RZ, R12 ;  /* 0x0000000cff0c723e */ /* 0x000fca00000000ff */
[----:B------:R3:W-:Y:S02]  /*16cd0*/  @P2 STG.E.U16 desc[UR14][R10.64+0x2], R12 ;  /* 0x0000020c0a002986 */ /* 0x0007e4000c10150e */
[----:B---3--:R-:W-:-:S05]  /*16ce0*/  FMUL R12, R17, R2 ;  /* 0x00000002110c7220 */ /* 0x008fca0000400000 */
[----:B------:R-:W-:-:S05]  /*16cf0*/  F2FP.F16.F32.PACK_AB R12, RZ, R12 ;  /* 0x0000000cff0c723e */ /* 0x000fca00000000ff */
[----:B------:R5:W-:Y:S01]  /*16d00*/  @P0 STG.E.U16 desc[UR14][R6.64+0x10], R12 ;  /* 0x0000100c06000986 */ /* 0x000be2000c10150e */
[----:B------:R-:W-:Y:S01]  /*16d10*/  ISETP.GT.AND P0, PT, R0, 0x80, P1 ;  /* 0x000000800000780c */ /* 0x000fe20000f04270 */
[----:B-----5:R-:W-:-:S05]  /*16d20*/  FMUL R12, R15, R2 ;  /* 0x000000020f0c7220 */ /* 0x020fca0000400000 */
[----:B------:R-:W-:-:S07]  /*16d30*/  F2FP.F16.F32.PACK_AB R12, RZ, R12 ;  /* 0x0000000cff0c723e */ /* 0x000fce00000000ff */
[----:B------:R4:W-:Y:S02]  /*16d40*/  @P0 STG.E.U16 desc[UR14][R6.64+0x12], R12 ;  /* 0x0000120c06000986 */ /* 0x0009e4000c10150e */
[----:B----4-:R-:W-:-:S05]  /*16d50*/  FMUL R6, R14, R2 ;  /* 0x000000020e067220 */ /* 0x010fca0000400000 */
[----:B------:R-:W-:Y:S01]  /*16d60*/  F2FP.F16.F32.PACK_AB R6, RZ, R6 ;  /* 0x00000006ff06723e */ /* 0x000fe200000000ff */
[----:B------:R-:W-:-:S03]  /*16d70*/  @P3 IMAD.MOV.U32 R7, RZ, RZ, R11 ;  /* 0x000000ffff073224 */ /* 0x000fc600078e000b */
[----:B------:R-:W-:Y:S01]  /*16d80*/  PRMT R12, R6, 0x7610, R12 ;  /* 0x00007610060c7816 */ /* 0x000fe2000000000c */
[----:B------:R-:W-:Y:S01]  /*16d90*/  @P3 IMAD.MOV.U32 R6, RZ, RZ, R10 ;  /* 0x000000ffff063224 */ /* 0x000fe200078e000a */
[----:B------:R-:W-:-:S04]  /*16da0*/  ISETP.GT.AND P1, PT, R0, 0x88, P1 ;  /* 0x000000880000780c */ /* 0x000fc80000f24270 */
[----:B------:R1:W-:Y:S04]  /*16db0*/  @P3 STG.E.U16 desc[UR14][R6.64+0x10], R12 ;  /* 0x0000100c06003986 */ /* 0x0003e8000c10150e */
[----:B-1----:R-:W2:Y:S01]  /*16dc0*/  LDL.LU R7, [R1+0x24] ;  /* 0x0000240001077983 */ /* 0x002ea20000300800 */
[----:B------:R-:W-:-:S03]  /*16dd0*/  FMUL R6, R13, R2 ;  /* 0x000000020d067220 */ /* 0x000fc60000400000 */
[----:B------:R-:W3:Y:S04]  /*16de0*/  LDL.LU R12, [R1+0x28] ;  /* 0x00002800010c7983 */ /* 0x000ee80000300800 */
[----:B0-----:R-:W4:Y:S04]  /*16df0*/  LDL.LU R235, [R1+0x2c] ;  /* 0x00002c0001eb7983 */ /* 0x001f280000300800 */
[----:B------:R-:W5:Y:S04]  /*16e00*/  LDL.LU R234, [R1+0x30] ;  /* 0x0000300001ea7983 */ /* 0x000f680000300800 */
[----:B------:R-:W5:Y:S04]  /*16e10*/  LDL.LU R233, [R1+0x34] ;  /* 0x0000340001e97983 */ /* 0x000f680000300800 */
[----:B------:R-:W5:Y:S01]  /*16e20*/  LDL.LU R232, [R1+0x38] ;  /* 0x0000380001e87983 */ /* 0x000f620000300800 */
[----:B------:R-:W-:-:S03]  /*16e30*/  F2FP.F16.F32.PACK_AB R6, RZ, R6 ;  /* 0x00000006ff06723e */ /* 0x000fc600000000ff */
[----:B------:R-:W5:Y:S04]  /*16e40*/  LDL.LU R23, [R1+0x3c] ;  /* 0x00003c0001177983 */ /* 0x000f680000300800 */
[----:B------:R-:W5:Y:S04]  /*16e50*/  LDL.LU R22, [R1] ;  /* 0x0000000001167983 */ /* 0x000f680000300800 */
[----:B------:R-:W5:Y:S04]  /*16e60*/  LDL.LU R21, [R1+0x4] ;  /* 0x0000040001157983 */ /* 0x000f680000300800 */
[----:B------:R-:W5:Y:S04]  /*16e70*/  LDL.LU R13, [R1+0x8] ;  /* 0x00000800010d7983 */ /* 0x000f680000300800 */
[----:B------:R-:W5:Y:S04]  /*16e80*/  LDL.LU R14, [R1+0xc] ;  /* 0x00000c00010e7983 */ /* 0x000f680000300800 */
[----:B------:R-:W5:Y:S04]  /*16e90*/  LDL.LU R15, [R1+0x10] ;  /* 0x00001000010f7983 */ /* 0x000f680000300800 */
[----:B------:R-:W5:Y:S04]  /*16ea0*/  LDL.LU R17, [R1+0x14] ;  /* 0x0000140001117983 */ /* 0x000f680000300800 */
[----:B------:R-:W5:Y:S04]  /*16eb0*/  LDL.LU R20, [R1+0x18] ;  /* 0x0000180001147983 */ /* 0x000f680000300800 */
[----:B------:R-:W5:Y:S04]  /*16ec0*/  LDL.LU R19, [R1+0x1c] ;  /* 0x00001c0001137983 */ /* 0x000f680000300800 */
[----:B------:R0:W-:Y:S04]  /*16ed0*/  @P1 STG.E.U16 desc[UR14][R10.64+0x12], R6 ;  /* 0x000012060a001986 */ /* 0x0001e8000c10150e */
[----:B0-----:R-:W5:Y:S01]  /*16ee0*/  LDL.LU R11, [R1+0x20] ;  /* 0x00002000010b7983 */ /* 0x001f620000300800 */
[----:B------:R-:W-:-:S02]  /*16ef0*/  ISETP.GT.AND P2, PT, R3, 0x11, PT ;  /* 0x000000110300780c */ /* 0x000fc40003f44270 */
[----:B------:R-:W-:Y:S02]  /*16f00*/  ISETP.GT.AND P3, PT, R3, 0x10, PT ;  /* 0x000000100300780c */ /* 0x000fe40003f64270 */
[C---:B------:R-:W-:Y:S02]  /*16f10*/  ISETP.GT.AND P1, PT, R0.reuse, RZ, P2 ;  /* 0x000000ff0000720c */ /* 0x040fe40001724270 */
[C---:B------:R-:W-:Y:S02]  /*16f20*/  ISETP.GT.AND P0, PT, R0.reuse, RZ, P3 ;  /* 0x000000ff0000720c */ /* 0x040fe40001f04270 */
[----:B------:R-:W-:Y:S01]  /*16f30*/  ISETP.GT.AND P4, PT, R0, 0x8, P2 ;  /* 0x000000080000780c */ /* 0x000fe20001784270 */
[-C--:B------:R-:W-:Y:S01]  /*16f40*/  FMUL R224, R224, R2.reuse ;  /* 0x00000002e0e07220 */ /* 0x080fe20000400000 */
[-C--:B------:R-:W-:Y:S01]  /*16f50*/  FMUL R225, R225, R2.reuse ;  /* 0x00000002e1e17220 */ /* 0x080fe20000400000 */
[-C--:B------:R-:W-:Y:S01]  /*16f60*/  FMUL R227, R227, R2.reuse ;  /* 0x00000002e3e37220 */ /* 0x080fe20000400000 */
[----:B------:R-:W-:-:S02]  /*16f70*/  FMUL R226, R226, R2 ;  /* 0x00000002e2e27220 */ /* 0x000fc40000400000 */
[----:B------:R-:W-:Y:S02]  /*16f80*/  F2FP.F16.F32.PACK_AB R224, RZ, R224 ;  /* 0x000000e0ffe0723e */ /* 0x000fe400000000ff */
[----:B------:R-:W-:Y:S02]  /*16f90*/  F2FP.F16.F32.PACK_AB R225, RZ, R225 ;  /* 0x000000e1ffe1723e */ /* 0x000fe400000000ff */
[----:B------:R-:W-:Y:S02]  /*16fa0*/  F2FP.F16.F32.PACK_AB R227, RZ, R227 ;  /* 0x000000e3ffe3723e */ /* 0x000fe400000000ff */
[----:B------:R-:W-:Y:S01]  /*16fb0*/  F2FP.F16.F32.PACK_AB R226, RZ, R226 ;  /* 0x000000e2ffe2723e */ /* 0x000fe200000000ff */
[-C--:B------:R-:W-:Y:S01]  /*16fc0*/  FMUL R228, R228, R2.reuse ;  /* 0x00000002e4e47220 */ /* 0x080fe20000400000 */
[----:B------:R-:W-:-:S04]  /*16fd0*/  FMUL R229, R229, R2 ;  /* 0x00000002e5e57220 */ /* 0x000fc80000400000 */
[----:B------:R-:W-:Y:S02]  /*16fe0*/  F2FP.F16.F32.PACK_AB R228, RZ, R228 ;  /* 0x000000e4ffe4723e */ /* 0x000fe400000000ff */
[----:B------:R-:W-:Y:S01]  /*16ff0*/  F2FP.F16.F32.PACK_AB R229, RZ, R229 ;  /* 0x000000e5ffe5723e */ /* 0x000fe200000000ff */
[-C--:B------:R-:W-:Y:S01]  /*17000*/  FMUL R230, R230, R2.reuse ;  /* 0x00000002e6e67220 */ /* 0x080fe20000400000 */
[----:B------:R-:W-:-:S04]  /*17010*/  FMUL R231, R231, R2 ;  /* 0x00000002e7e77220 */ /* 0x000fc80000400000 */
[----:B------:R-:W-:Y:S02]  /*17020*/  F2FP.F16.F32.PACK_AB R230, RZ, R230 ;  /* 0x000000e6ffe6723e */ /* 0x000fe400000000ff */
[----:B------:R-:W-:Y:S01]  /*17030*/  F2FP.F16.F32.PACK_AB R231, RZ, R231 ;  /* 0x000000e7ffe7723e */ /* 0x000fe200000000ff */
[-C--:B------:R-:W-:Y:S01]  /*17040*/  FMUL R216, R216, R2.reuse ;  /* 0x00000002d8d87220 */ /* 0x080fe20000400000 */
[-C--:B------:R-:W-:Y:S01]  /*17050*/  FMUL R217, R217, R2.reuse ;  /* 0x00000002d9d97220 */ /* 0x080fe20000400000 */
[----:B------:R-:W-:-:S03]  /*17060*/  FMUL R218, R218, R2 ;  /* 0x00000002dada7220 */ /* 0x000fc60000400000 */
[----:B------:R-:W-:Y:S02]  /*17070*/  F2FP.F16.F32.PACK_AB R216, RZ, R216 ;  /* 0x000000d8ffd8723e */ /* 0x000fe400000000ff */
[----:B------:R-:W-:Y:S02]  /*17080*/  F2FP.F16.F32.PACK_AB R217, RZ, R217 ;  /* 0x000000d9ffd9723e */ /* 0x000fe400000000ff */
[----:B------:R-:W-:Y:S01]  /*17090*/  F2FP.F16.F32.PACK_AB R218, RZ, R218 ;  /* 0x000000daffda723e */ /* 0x000fe200000000ff */
[-C--:B------:R-:W-:Y:S01]  /*170a0*/  FMUL R219, R219, R2.reuse ;  /* 0x00000002dbdb7220 */ /* 0x080fe20000400000 */
[-C--:B------:R-:W-:Y:S01]  /*170b0*/  FMUL R221, R221, R2.reuse ;  /* 0x00000002dddd7220 */ /* 0x080fe20000400000 */
[-C--:B------:R-:W-:Y:S01]  /*170c0*/  FMUL R220, R220, R2.reuse ;  /* 0x00000002dcdc7220 */ /* 0x080fe20000400000 */
[-C--:B------:R-:W-:Y:S01]  /*170d0*/  FMUL R222, R222, R2.reuse ;  /* 0x00000002dede7220 */ /* 0x080fe20000400000 */
[----:B------:R-:W-:Y:S01]  /*170e0*/  FMUL R223, R223, R2 ;  /* 0x00000002dfdf7220 */ /* 0x000fe20000400000 */
[----:B------:R-:W-:-:S02]  /*170f0*/  F2FP.F16.F32.PACK_AB R219, RZ, R219 ;  /* 0x000000dbffdb723e */ /* 0x000fc400000000ff */
[----:B------:R-:W-:Y:S02]  /*17100*/  F2FP.F16.F32.PACK_AB R221, RZ, R221 ;  /* 0x000000ddffdd723e */ /* 0x000fe400000000ff */
[----:B------:R-:W-:Y:S02]  /*17110*/  F2FP.F16.F32.PACK_AB R220, RZ, R220 ;  /* 0x000000dcffdc723e */ /* 0x000fe400000000ff */
[----:B------:R-:W-:Y:S02]  /*17120*/  F2FP.F16.F32.PACK_AB R222, RZ, R222 ;  /* 0x000000deffde723e */ /* 0x000fe400000000ff */
[----:B------:R-:W-:Y:S01]  /*17130*/  F2FP.F16.F32.PACK_AB R223, RZ, R223 ;  /* 0x000000dfffdf723e */ /* 0x000fe200000000ff */
[----:B--2---:R-:W-:-:S05]  /*17140*/  FMUL R7, R7, R2 ;  /* 0x0000000207077220 */ /* 0x004fca0000400000 */
[----:B------:R-:W-:Y:S01]  /*17150*/  F2FP.F16.F32.PACK_AB R7, RZ, R7 ;  /* 0x00000007ff07723e */ /* 0x000fe200000000ff */
[----:B---3--:R-:W-:-:S04]  /*17160*/  FMUL R10, R12, R2 ;  /* 0x000000020c0a7220 */ /* 0x008fc80000400000 */
[----:B------:R4:W-:Y:S01]  /*17170*/  @P1 STG.E.U16 desc[UR14][R4.64+0x22], R7 ;  /* 0x0000220704001986 */ /* 0x0009e2000c10150e */
[----:B------:R-:W-:Y:S02]  /*17180*/  ISETP.GT.AND P1, PT, R0, 0x8, P3 ;  /* 0x000000080000780c */ /* 0x000fe40001f24270 */
[----:B------:R-:W-:Y:S01]  /*17190*/  F2FP.F16.F32.PACK_AB R10, RZ, R10 ;  /* 0x0000000aff0a723e */ /* 0x000fe200000000ff */
[----:B----4-:R-:W-:-:S05]  /*171a0*/  FMUL R7, R235, R2 ;  /* 0x00000002eb077220 */ /* 0x010fca0000400000 */
[----:B------:R-:W-:Y:S01]  /*171b0*/  F2FP.F16.F32.PACK_AB R7, RZ, R7 ;  /* 0x00000007ff07723e */ /* 0x000fe200000000ff */
[----:B-----5:R-:W-:-:S05]  /*171c0*/  FMUL R6, R11, R2 ;  /* 0x000000020b067220 */ /* 0x020fca0000400000 */
[----:B------:R-:W-:-:S05]  /*171d0*/  F2FP.F16.F32.PACK_AB R6, RZ, R6 ;  /* 0x00000006ff06723e */ /* 0x000fca00000000ff */
[----:B------:R0:W-:Y:S01]  /*171e0*/  @P0 STG.E.U16 desc[UR14][R4.64+0x20], R6 ;  /* 0x0000200604000986 */ /* 0x0001e2000c10150e */
[----:B------:R-:W-:-:S04]  /*171f0*/  ISETP.GT.AND P0, PT, R3, 0x18, PT ;  /* 0x000000180300780c */ /* 0x000fc80003f04270 */
[----:B------:R-:W-:Y:S01]  /*17200*/  ISETP.GT.AND P5, PT, R0, RZ, P0 ;  /* 0x000000ff0000720c */ /* 0x000fe200007a4270 */
[----:B------:R-:W-:Y:S01]  /*17210*/  @P1 STG.E.U16 desc[UR14][R8.64+0x20], R10 ;  /* 0x0000200a08001986 */ /* 0x000fe2000c10150e */
[----:B------:R-:W-:Y:S01]  /*17220*/  ISETP.GT.AND P1, PT, R3, 0x19, PT ;  /* 0x000000190300780c */ /* 0x000fe20003f24270 */
[----:B0-----:R-:W-:Y:S02]  /*17230*/  FMUL R6, R234, R2 ;  /* 0x00000002ea067220 */ /* 0x001fe40000400000 */
[----:B------:R0:W-:Y:S01]  /*17240*/  @P4 STG.E.U16 desc[UR14][R8.64+0x22], R7 ;  /* 0x0000220708004986 */ /* 0x0001e2000c10150e */
[----:B------:R-:W-:Y:S02]  /*17250*/  ISETP.GT.AND P4, PT, R0, RZ, P1 ;  /* 0x000000ff0000720c */ /* 0x000fe40000f84270 */
[----:B------:R-:W-:-:S05]  /*17260*/  F2FP.F16.F32.PACK_AB R6, RZ, R6 ;  /* 0x00000006ff06723e */ /* 0x000fca00000000ff */
[----:B------:R1:W-:Y:S01]  /*17270*/  @P5 STG.E.U16 desc[UR14][R4.64+0x30], R6 ;  /* 0x0000300604005986 */ /* 0x0003e2000c10150e */
[----:B0-----:R-:W-:Y:S01]  /*17280*/  FMUL R7, R233, R2 ;  /* 0x00000002e9077220 */ /* 0x001fe20000400000 */
[----:B------:R-:W-:-:S04]  /*17290*/  ISETP.GT.AND P5, PT, R0, 0x8, P0 ;  /* 0x000000080000780c */ /* 0x000fc800007a4270 */
[----:B------:R-:W-:Y:S01]  /*172a0*/  F2FP.F16.F32.PACK_AB R7, RZ, R7 ;  /* 0x00000007ff07723e */ /* 0x000fe200000000ff */
[----:B-1----:R-:W-:-:S04]  /*172b0*/  FMUL R6, R232, R2 ;  /* 0x00000002e8067220 */ /* 0x002fc80000400000 */
[----:B------:R-:W-:Y:S01]  /*172c0*/  @P4 STG.E.U16 desc[UR14][R4.64+0x32], R7 ;  /* 0x0000320704004986 */ /* 0x000fe2000c10150e */
[----:B------:R-:W-:Y:S02]  /*172d0*/  ISETP.GT.AND P4, PT, R0, 0x8, P1 ;  /* 0x000000080000780c */ /* 0x000fe40000f84270 */
[----:B------:R-:W-:Y:S01]  /*172e0*/  F2FP.F16.F32.PACK_AB R6, RZ, R6 ;  /* 0x00000006ff06723e */ /* 0x000fe200000000ff */
[----:B------:R-:W-:Y:S01]  /*172f0*/  FMUL R10, R23, R2 ;  /* 0x00000002170a7220 */ /* 0x000fe20000400000 */
[----:B------:R-:W-:-:S03]  /*17300*/  IMAD.U32 R11, RZ, RZ, UR8 ;  /* 0x00000008ff0b7e24 */ /* 0x000fc6000f8e00ff */
[----:B------:R0:W-:Y:S01]  /*17310*/  @P5 STG.E.U16 desc[UR14][R8.64+0x30], R6 ;  /* 0x0000300608005986 */ /* 0x0001e2000c10150e */
[----:B------:R-:W-:Y:S01]  /*17320*/  ISETP.GT.AND P5, PT, R0, 0x80, P3 ;  /* 0x000000800000780c */ /* 0x000fe20001fa4270 */
[----:B------:R-:W-:Y:S01]  /*17330*/  FMUL R12, R22, R2 ;  /* 0x00000002160c7220 */ /* 0x000fe20000400000 */
[----:B------:R-:W-:Y:S02]  /*17340*/  ISETP.GT.AND P3, PT, R0, 0x88, P3 ;  /* 0x000000880000780c */ /* 0x000fe40001f64270 */
[----:B0-----:R-:W-:Y:S01]  /*17350*/  F2FP.F16.F32.PACK_AB R6, RZ, R10 ;  /* 0x0000000aff06723e */ /* 0x001fe200000000ff */
[----:B------:R-:W-:Y:S01]  /*17360*/  IMAD.WIDE.U32 R10, R11, 0xf0, R8 ;  /* 0x000000f00b0a7825 */ /* 0x000fe200078e0008 */
[----:B------:R-:W-:-:S03]  /*17370*/  F2FP.F16.F32.PACK_AB R12, RZ, R12 ;  /* 0x0000000cff0c723e */ /* 0x000fc600000000ff */
[----:B------:R-:W-:Y:S01]  /*17380*/  VIADD R7, R11, UR7 ;  /* 0x000000070b077c36 */ /* 0x000fe20008000000 */
[----:B------:R0:W-:Y:S01]  /*17390*/  @P4 STG.E.U16 desc[UR14][R8.64+0x32], R6 ;  /* 0x0000320608004986 */ /* 0x0001e2000c10150e */
[-C--:B------:R-:W-:Y:S01]  /*173a0*/  FMUL R11, R21, R2.reuse ;  /* 0x00000002150b7220 */ /* 0x080fe20000400000 */
[----:B------:R-:W-:Y:S01]  /*173b0*/  ISETP.GT.AND P4, PT, R0, 0x80, P2 ;  /* 0x000000800000780c */ /* 0x000fe20001784270 */
[----:B------:R-:W-:-:S03]  /*173c0*/  FMUL R13, R13, R2 ;  /* 0x000000020d0d7220 */ /* 0x000fc60000400000 */
[----:B------:R-:W-:Y:S01]  /*173d0*/  F2FP.F16.F32.PACK_AB R11, RZ, R11 ;  /* 0x0000000bff0b723e */ /* 0x000fe200000000ff */
[----:B0-----:R-:W-:-:S03]  /*173e0*/  IMAD.MOV.U32 R6, RZ, RZ, R10 ;  /* 0x000000ffff067224 */ /* 0x001fc600078e000a */
[----:B------:R-:W-:Y:S02]  /*173f0*/  PRMT R18, R11, 0x7610, R18 ;  /* 0x000076100b127816 */ /* 0x000fe40000000012 */
[----:B------:R0:W-:Y:S01]  /*17400*/  @P5 STG.E.U16 desc[UR14][R6.64+0x20], R12 ;  /* 0x0000200c06005986 */ /* 0x0001e2000c10150e */
[----:B------:R-:W-:Y:S02]  /*17410*/  IADD3 R10, P5, R10, UR5, RZ ;  /* 0x000000050a0a7c10 */ /* 0x000fe4000ffbe0ff */
[----:B------:R-:W-:Y:S02]  /*17420*/  F2FP.F16.F32.PACK_AB R13, RZ, R13 ;  /* 0x0000000dff0d723e */ /* 0x000fe400000000ff */
[----:B------:R-:W-:Y:S01]  /*17430*/  IADD3.X R11, R7, UR4, RZ, P5, !PT ;  /* 0x00000004070b7c10 */ /* 0x000fe2000affe4ff */
[----:B------:R1:W-:Y:S01]  /*17440*/  @P4 STG.E.U16 desc[UR14][R6.64+0x22], R18 ;  /* 0x0000221206004986 */ /* 0x0003e2000c10150e */
[----:B------:R-:W-:-:S03]  /*17450*/  ISETP.GT.AND P2, PT, R0, 0x88, P2 ;  /* 0x000000880000780c */ /* 0x000fc60001744270 */
[----:B------:R1:W-:Y:S01]  /*17460*/  @P3 STG.E.U16 desc[UR14][R10.64+0x20], R13 ;  /* 0x0000200d0a003986 */ /* 0x0003e2000c10150e */
[----:B------:R-:W-:Y:S01]  /*17470*/  ISETP.GT.AND P3, PT, R0, 0x80, P1 ;  /* 0x000000800000780c */ /* 0x000fe20000f64270 */
[-C--:B------:R-:W-:Y:S01]  /*17480*/  FMUL R14, R14, R2.reuse ;  /* 0x000000020e0e7220 */ /* 0x080fe20000400000 */
[-C--:B------:R-:W-:Y:S01]  /*17490*/  FMUL R17, R17, R2.reuse ;  /* 0x0000000211117220 */ /* 0x080fe20000400000 */
[C---:B------:R-:W-:Y:S02]  /*174a0*/  ISETP.GT.AND P4, PT, R0.reuse, 0x80, P0 ;  /* 0x000000800000780c */ /* 0x040fe40000784270 */
[C---:B------:R-:W-:Y:S01]  /*174b0*/  ISETP.GT.AND P0, PT, R0.reuse, 0x88, P0 ;  /* 0x000000880000780c */ /* 0x040fe20000704270 */
[-C--:B------:R-:W-:Y:S01]  /*174c0*/  FMUL R15, R15, R2.reuse ;  /* 0x000000020f0f7220 */ /* 0x080fe20000400000 */
[----:B------:R-:W-:Y:S01]  /*174d0*/  ISETP.GT.AND P1, PT, R0, 0x88, P1 ;  /* 0x000000880000780c */ /* 0x000fe20000f24270 */
[----:B0-----:R-:W-:Y:S01]  /*174e0*/  FMUL R12, R20, R2 ;  /* 0x00000002140c7220 */ /* 0x001fe20000400000 */
[----:B------:R-:W-:Y:S01]  /*174f0*/  F2FP.F16.F32.PACK_AB R14, RZ, R14 ;  /* 0x0000000eff0e723e */ /* 0x000fe200000000ff */
[----:B------:R-:W-:Y:S01]  /*17500*/  FMUL R19, R19, R2 ;  /* 0x0000000213137220 */ /* 0x000fe20000400000 */
[----:B------:R-:W-:-:S02]  /*17510*/  F2FP.F16.F32.PACK_AB R17, RZ, R17 ;  /* 0x00000011ff11723e */ /* 0x000fc400000000ff */
[----:B------:R-:W-:Y:S01]  /*17520*/  F2FP.F16.F32.PACK_AB R15, RZ, R15 ;  /* 0x0000000fff0f723e */ /* 0x000fe200000000ff */
[----:B------:R1:W-:Y:S01]  /*17530*/  @P2 STG.E.U16 desc[UR14][R10.64+0x22], R14 ;  /* 0x0000220e0a002986 */ /* 0x0003e2000c10150e */
[----:B------:R-:W-:Y:S02]  /*17540*/  F2FP.F16.F32.PACK_AB R12, RZ, R12 ;  /* 0x0000000cff0c723e */ /* 0x000fe400000000ff */
[----:B------:R-:W-:Y:S01]  /*17550*/  F2FP.F16.F32.PACK_AB R19, RZ, R19 ;  /* 0x00000013ff13723e */ /* 0x000fe200000000ff */
[----:B------:R1:W-:Y:S01]  /*17560*/  @P3 STG.E.U16 desc[UR14][R6.64+0x32], R17 ;  /* 0x0000321106003986 */ /* 0x0003e2000c10150e */
[C---:B------:R-:W-:Y:S02]  /*17570*/  ISETP.GT.AND P3, PT, R3.reuse, 0x20, PT ;  /* 0x000000200300780c */ /* 0x040fe40003f64270 */
[----:B------:R-:W-:Y:S01]  /*17580*/  ISETP.GT.AND P2, PT, R3, 0x21, PT ;  /* 0x000000210300780c */ /* 0x000fe20003f44270 */
[----:B------:R1:W-:Y:S03]  /*17590*/  @P4 STG.E.U16 desc[UR14][R6.64+0x30], R15 ;  /* 0x0000300f06004986 */ /* 0x0003e6000c10150e */
[C---:B------:R-:W-:Y:S01]  /*175a0*/  ISETP.GT.AND P4, PT, R0.reuse, RZ, P2 ;  /* 0x000000ff0000720c */ /* 0x040fe20001784270 */
[----:B------:R1:W-:Y:S01]  /*175b0*/  @P0 STG.E.U16 desc[UR14][R10.64+0x30], R12 ;  /* 0x0000300c0a000986 */ /* 0x0003e2000c10150e */
[----:B------:R-:W-:-:S03]  /*175c0*/  ISETP.GT.AND P0, PT, R0, RZ, P3 ;  /* 0x000000ff0000720c */ /* 0x000fc60001f04270 */
[----:B------:R1:W-:Y:S01]  /*175d0*/  @P1 STG.E.U16 desc[UR14][R10.64+0x32], R19 ;  /* 0x000032130a001986 */ /* 0x0003e2000c10150e */
[C---:B------:R-:W-:Y:S02]  /*175e0*/  ISETP.GT.AND P1, PT, R0.reuse, 0x8, P2 ;  /* 0x000000080000780c */ /* 0x040fe40001724270 */
[----:B------:R-:W-:-:S05]  /*175f0*/  ISETP.GT.AND P5, PT, R0, 0x8, P3 ;  /* 0x000000080000780c */ /* 0x000fca0001fa4270 */
[----:B------:R1:W-:Y:S04]  /*17600*/  @P4 STG.E.U16 desc[UR14][R4.64+0x42], R225 ;  /* 0x000042e104004986 */ /* 0x0003e8000c10150e */
[----:B------:R1:W-:Y:S01]  /*17610*/  @P0 STG.E.U16 desc[UR14][R4.64+0x40], R224 ;  /* 0x000040e004000986 */ /* 0x0003e2000c10150e */
[----:B------:R-:W-:-:S03]  /*17620*/  ISETP.GT.AND P0, PT, R3, 0x28, PT ;  /* 0x000000280300780c */ /* 0x000fc60003f04270 */
[----:B------:R1:W-:Y:S01]  /*17630*/  @P1 STG.E.U16 desc[UR14][R8.64+0x42], R227 ;  /* 0x000042e308001986 */ /* 0x0003e2000c10150e */
[----:B------:R-:W-:-:S03]  /*17640*/  ISETP.GT.AND P1, PT, R3, 0x29, PT ;  /* 0x000000290300780c */ /* 0x000fc60003f24270 */
[----:B------:R1:W-:Y:S01]  /*17650*/  @P5 STG.E.U16 desc[UR14][R8.64+0x40], R226 ;  /* 0x000040e208005986 */ /* 0x0003e2000c10150e */
[C---:B------:R-:W-:Y:S02]  /*17660*/  ISETP.GT.AND P5, PT, R0.reuse, RZ, P0 ;  /* 0x000000ff0000720c */ /* 0x040fe400007a4270 */
[----:B------:R-:W-:-:S11]  /*17670*/  ISETP.GT.AND P4, PT, R0, RZ, P1 ;  /* 0x000000ff0000720c */ /* 0x000fd60000f84270 */
[----:B------:R1:W-:Y:S01]  /*17680*/  @P5 STG.E.U16 desc[UR14][R4.64+0x50], R228 ;  /* 0x000050e404005986 */ /* 0x0003e2000c10150e */
[----:B------:R-:W-:-:S03]  /*17690*/  ISETP.GT.AND P5, PT, R0, 0x8, P0 ;  /* 0x000000080000780c */ /* 0x000fc600007a4270 */
[----:B------:R1:W-:Y:S01]  /*176a0*/  @P4 STG.E.U16 desc[UR14][R4.64+0x52], R229 ;  /* 0x000052e504004986 */ /* 0x0003e2000c10150e */
[----:B------:R-:W-:-:S09]  /*176b0*/  ISETP.GT.AND P4, PT, R0, 0x8, P1 ;  /* 0x000000080000780c */ /* 0x000fd20000f84270 */
[----:B------:R1:W-:Y:S01]  /*176c0*/  @P5 STG.E.U16 desc[UR14][R8.64+0x50], R230 ;  /* 0x000050e608005986 */ /* 0x0003e2000c10150e */
[----:B------:R-:W-:-:S03]  /*176d0*/  ISETP.GT.AND P5, PT, R0, 0x80, P3 ;  /* 0x000000800000780c */ /* 0x000fc60001fa4270 */
[----:B------:R1:W-:Y:S01]  /*176e0*/  @P4 STG.E.U16 desc[UR14][R8.64+0x52], R231 ;  /* 0x000052e708004986 */ /* 0x0003e2000c10150e */
[C---:B------:R-:W-:Y:S02]  /*176f0*/  ISETP.GT.AND P4, PT, R0.reuse, 0x80, P2 ;  /* 0x000000800000780c */ /* 0x040fe40001784270 */
[C---:B------:R-:W-:Y:S02]  /*17700*/  ISETP.GT.AND P3, PT, R0.reuse, 0x88, P3 ;  /* 0x000000880000780c */ /* 0x040fe40001f64270 */
[----:B------:R-:W-:-:S05]  /*17710*/  ISETP.GT.AND P2, PT, R0, 0x88, P2 ;  /* 0x000000880000780c */ /* 0x000fca0001744270 */
[----:B------:R1:W-:Y:S04]  /*17720*/  @P5 STG.E.U16 desc[UR14][R6.64+0x40], R216 ;  /* 0x000040d806005986 */ /* 0x0003e8000c10150e */
[----:B------:R1:W-:Y:S04]  /*17730*/  @P4 STG.E.U16 desc[UR14][R6.64+0x42], R217 ;  /* 0x000042d906004986 */ /* 0x0003e8000c10150e */
[----:B------:R1:W-:Y:S01]  /*17740*/  @P3 STG.E.U16 desc[UR14][R10.64+0x40], R218 ;  /* 0x000040da0a003986 */ /* 0x0003e2000c10150e */
[C---:B------:R-:W-:Y:S02]  /*17750*/  ISETP.GT.AND P3, PT, R0.reuse, 0x80, P1 ;  /* 0x000000800000780c */ /* 0x040fe40000f64270 */
[----:B------:R-:W-:-:S02]  /*17760*/  ISETP.GT.AND P4, PT, R0, 0x80, P0 ;  /* 0x000000800000780c */ /* 0x000fc40000784270 */
[C---:B------:R-:W-:Y:S02]  /*17770*/  ISETP.GT.AND P0, PT, R0.reuse, 0x88, P0 ;  /* 0x000000880000780c */ /* 0x040fe40000704270 */
[----:B------:R-:W-:Y:S01]  /*17780*/  ISETP.GT.AND P1, PT, R0, 0x88, P1 ;  /* 0x000000880000780c */ /* 0x000fe20000f24270 */
[----:B------:R1:W-:Y:S01]  /*17790*/  @P2 STG.E.U16 desc[UR14][R10.64+0x42], R219 ;  /* 0x000042db0a002986 */ /* 0x0003e2000c10150e */
[----:B------:R-:W-:-:S05]  /*177a0*/  ISETP.GT.AND P2, PT, R3, 0x31, PT ;  /* 0x000000310300780c */ /* 0x000fca0003f44270 */
[----:B------:R1:W-:Y:S01]  /*177b0*/  @P3 STG.E.U16 desc[UR14][R6.64+0x52], R221 ;  /* 0x000052dd06003986 */ /* 0x0003e2000c10150e */
[----:B------:R-:W-:-:S03]  /*177c0*/  ISETP.GT.AND P3, PT, R3, 0x30, PT ;  /* 0x000000300300780c */ /* 0x000fc60003f64270 */
[----:B------:R1:W-:Y:S01]  /*177d0*/  @P4 STG.E.U16 desc[UR14][R6.64+0x50], R220 ;  /* 0x000050dc06004986 */ /* 0x0003e2000c10150e */
[----:B------:R-:W-:-:S03]  /*177e0*/  ISETP.GT.AND P4, PT, R0, RZ, P2 ;  /* 0x000000ff0000720c */ /* 0x000fc60001784270 */
[----:B------:R1:W-:Y:S01]  /*177f0*/  @P0 STG.E.U16 desc[UR14][R10.64+0x50], R222 ;  /* 0x000050de0a000986 */ /* 0x0003e2000c10150e */
[----:B------:R-:W-:-:S03]  /*17800*/  ISETP.GT.AND P0, PT, R0, RZ, P3 ;  /* 0x000000ff0000720c */ /* 0x000fc60001f04270 */
[----:B------:R1:W-:Y:S01]  /*17810*/  @P1 STG.E.U16 desc[UR14][R10.64+0x52], R223 ;  /* 0x000052df0a001986 */ /* 0x0003e2000c10150e */
[----:B------:R-:W-:Y:S01]  /*17820*/  ISETP.GT.AND P1, PT, R0, 0x8, P2 ;  /* 0x000000080000780c */ /* 0x000fe20001724270 */
[-C--:B------:R-:W-:Y:S01]  /*17830*/  FMUL R208, R208, R2.reuse ;  /* 0x00000002d0d07220 */ /* 0x080fe20000400000 */
[-C--:B------:R-:W-:Y:S01]  /*17840*/  FMUL R209, R209, R2.reuse ;  /* 0x00000002d1d17220 */ /* 0x080fe20000400000 */
[-C--:B------:R-:W-:Y:S01]  /*17850*/  FMUL R211, R211, R2.reuse ;  /* 0x00000002d3d37220 */ /* 0x080fe20000400000 */
[----:B------:R-:W-:Y:S01]  /*17860*/  ISETP.GT.AND P5, PT, R0, 0x8, P3 ;  /* 0x000000080000780c */ /* 0x000fe20001fa4270 */
[----:B------:R-:W-:Y:S01]  /*17870*/  FMUL R210, R210, R2 ;  /* 0x00000002d2d27220 */ /* 0x000fe20000400000 */
[----:B------:R-:W-:Y:S02]  /*17880*/  F2FP.F16.F32.PACK_AB R208, RZ, R208 ;  /* 0x000000d0ffd0723e */ /* 0x000fe400000000ff */
[----:B------:R-:W-:Y:S02]  /*17890*/  F2FP.F16.F32.PACK_AB R209, RZ, R209 ;  /* 0x000000d1ffd1723e */ /* 0x000fe400000000ff */
[----:B------:R-:W-:Y:S01]  /*178a0*/  F2FP.F16.F32.PACK_AB R211, RZ, R211 ;  /* 0x000000d3ffd3723e */ /* 0x000fe200000000ff */
[----:B------:R1:W-:Y:S01]  /*178b0*/  @P0 STG.E.U16 desc[UR14][R4.64+0x60], R208 ;  /* 0x000060d004000986 */ /* 0x0003e2000c10150e */
[----:B------:R-:W-:-:S03]  /*178c0*/  F2FP.F16.F32.PACK_AB R210, RZ, R210 ;  /* 0x000000d2ffd2723e */ /* 0x000fc600000000ff */
[----:B------:R1:W-:Y:S01]  /*178d0*/  @P4 STG.E.U16 desc[UR14][R4.64+0x62], R209 ;  /* 0x000062d104004986 */ /* 0x0003e2000c10150e */
[----:B------:R-:W-:-:S03]  /*178e0*/  ISETP.GT.AND P0, PT, R3, 0x38, PT ;  /* 0x000000380300780c */ /* 0x000fc60003f04270 */
[----:B------:R1:W-:Y:S01]  /*178f0*/  @P1 STG.E.U16 desc[UR14][R8.64+0x62], R211 ;  /* 0x000062d308001986 */ /* 0x0003e2000c10150e */
[----:B------:R-:W-:-:S03]  /*17900*/  ISETP.GT.AND P1, PT, R3, 0x39, PT ;  /* 0x000000390300780c */ /* 0x000fc60003f24270 */
[----:B------:R1:W-:Y:S01]  /*17910*/  @P5 STG.E.U16 desc[UR14][R8.64+0x60], R210 ;  /* 0x000060d208005986 */ /* 0x0003e2000c10150e */
[C---:B------:R-:W-:Y:S02]  /*17920*/  ISETP.GT.AND P5, PT, R0.reuse, RZ, P0 ;  /* 0x000000ff0000720c */ /* 0x040fe400007a4270 */
[----:B------:R-:W-:Y:S01]  /*17930*/  ISETP.GT.AND P4, PT, R0, RZ, P1 ;  /* 0x000000ff0000720c */ /* 0x000fe20000f84270 */
[-C--:B------:R-:W-:Y:S01]  /*17940*/  FMUL R212, R212, R2.reuse ;  /* 0x00000002d4d47220 */ /* 0x080fe20000400000 */
[----:B------:R-:W-:-:S04]  /*17950*/  FMUL R213, R213, R2 ;  /* 0x00000002d5d57220 */ /* 0x000fc80000400000 */
[----:B------:R-:W-:Y:S02]  /*17960*/  F2FP.F16.F32.PACK_AB R212, RZ, R212 ;  /* 0x000000d4ffd4723e */ /* 0x000fe400000000ff */
[----:B------:R-:W-:-:S03]  /*17970*/  F2FP.F16.F32.PACK_AB R213, RZ, R213 ;  /* 0x000000d5ffd5723e */ /* 0x000fc600000000ff */
[----:B------:R1:W-:Y:S01]  /*17980*/  @P5 STG.E.U16 desc[UR14][R4.64+0x70], R212 ;  /* 0x000070d404005986 */ /* 0x0003e2000c10150e */
[----:B------:R-:W-:-:S03]  /*17990*/  ISETP.GT.AND P5, PT, R0, 0x8, P0 ;  /* 0x000000080000780c */ /* 0x000fc600007a4270 */
[----:B------:R1:W-:Y:S01]  /*179a0*/  @P4 STG.E.U16 desc[UR14][R4.64+0x72], R213 ;  /* 0x000072d504004986 */ /* 0x0003e2000c10150e */
[----:B------:R-:W-:Y:S01]  /*179b0*/  ISETP.GT.AND P4, PT, R0, 0x8, P1 ;  /* 0x000000080000780c */ /* 0x000fe20000f84270 */
[-C--:B------:R-:W-:Y:S01]  /*179c0*/  FMUL R214, R214, R2.reuse ;  /* 0x00000002d6d67220 */ /* 0x080fe20000400000 */
[----:B------:R-:W-:-:S04]  /*179d0*/  FMUL R215, R215, R2 ;  /* 0x00000002d7d77220 */ /* 0x000fc80000400000 */
[----:B------:R-:W-:Y:S02]  /*179e0*/  F2FP.F16.F32.PACK_AB R214, RZ, R214 ;  /* 0x000000d6ffd6723e */ /* 0x000fe400000000ff */
[----:B------:R-:W-:-:S03]  /*179f0*/  F2FP.F16.F32.PACK_AB R215, RZ, R215 ;  /* 0x000000d7ffd7723e */ /* 0x000fc600000000ff */
[----:B------:R1:W-:Y:S01]  /*17a00*/  @P5 STG.E.U16 desc[UR14][R8.64+0x70], R214 ;  /* 0x000070d608005986 */ /* 0x0003e2000c10150e */
[----:B------:R-:W-:-:S03]  /*17a10*/  ISETP.GT.AND P5, PT, R0, 0x80, P3 ;  /* 0x000000800000780c */ /* 0x000fc60001fa4270 */
[----:B------:R1:W-:Y:S01]  /*17a20*/  @P4 STG.E.U16 desc[UR14][R8.64+0x72], R215 ;  /* 0x000072d708004986 */ /* 0x0003e2000c10150e */
[C---:B------:R-:W-:Y:S02]  /*17a30*/  ISETP.GT.AND P4, PT, R0.reuse, 0x80, P2 ;  /* 0x000000800000780c */ /* 0x040fe40001784270 */
[----:B------:R-:W-:Y:S01]  /*17a40*/  ISETP.GT.AND P3, PT, R0, 0x88, P3 ;  /* 0x000000880000780c */ /* 0x000fe20001f64270 */
[-C--:B------:R-:W-:Y:S01]  /*17a50*/  FMUL R200, R200, R2.reuse ;  /* 0x00000002c8c87220 */ /* 0x080fe20000400000 */
[-C--:B------:R-:W-:Y:S01]  /*17a60*/  FMUL R201, R201, R2.reuse ;  /* 0x00000002c9c97220 */ /* 0x080fe20000400000 */
[----:B------:R-:W-:-:S03]  /*17a70*/  FMUL R202, R202, R2 ;  /* 0x00000002caca7220 */ /* 0x000fc60000400000 */
[----:B------:R-:W-:Y:S02]  /*17a80*/  F2FP.F16.F32.PACK_AB R200, RZ, R200 ;  /* 0x000000c8ffc8723e */ /* 0x000fe400000000ff */
[----:B------:R-:W-:Y:S02]  /*17a90*/  F2FP.F16.F32.PACK_AB R201, RZ, R201 ;  /* 0x000000c9ffc9723e */ /* 0x000fe400000000ff */
[----:B------:R-:W-:Y:S01]  /*17aa0*/  F2FP.F16.F32.PACK_AB R202, RZ, R202 ;  /* 0x000000caffca723e */ /* 0x000fe200000000ff */
[----:B------:R1:W-:Y:S01]  /*17ab0*/  @P5 STG.E.U16 desc[UR14][R6.64+0x60], R200 ;  /* 0x000060c806005986 */ /* 0x0003e2000c10150e */
[----:B------:R-:W-:-:S03]  /*17ac0*/  ISETP.GT.AND P2, PT, R0, 0x88, P2 ;  /* 0x000000880000780c */ /* 0x000fc60001744270 */
[----:B------:R1:W-:Y:S01]  /*17ad0*/  @P4 STG.E.U16 desc[UR14][R6.64+0x62], R201 ;  /* 0x000062c906004986 */ /* 0x0003e2000c10150e */
[----:B------:R-:W-:-:S03]  /*17ae0*/  FMUL R203, R203, R2 ;  /* 0x00000002cbcb7220 */ /* 0x000fc60000400000 */
[----:B------:R1:W-:Y:S01]  /*17af0*/  @P3 STG.E.U16 desc[UR14][R10.64+0x60], R202 ;  /* 0x000060ca0a003986 */ /* 0x0003e2000c10150e */
[C---:B------:R-:W-:Y:S01]  /*17b00*/  ISETP.GT.AND P3, PT, R0.reuse, 0x80, P1 ;  /* 0x000000800000780c */ /* 0x040fe20000f64270 */
[-C--:B------:R-:W-:Y:S01]  /*17b10*/  FMUL R205, R205, R2.reuse ;  /* 0x00000002cdcd7220 */ /* 0x080fe20000400000 */
[C---:B------:R-:W-:Y:S02]  /*17b20*/  ISETP.GT.AND P4, PT, R0.reuse, 0x80, P0 ;  /* 0x000000800000780c */ /* 0x040fe40000784270 */
[----:B------:R-:W-:Y:S01]  /*17b30*/  ISETP.GT.AND P0, PT, R0, 0x88, P0 ;  /* 0x000000880000780c */ /* 0x000fe20000704270 */
[-C--:B------:R-:W-:Y:S01]  /*17b40*/  FMUL R204, R204, R2.reuse ;  /* 0x00000002cccc7220 */ /* 0x080fe20000400000 */
[----:B------:R-:W-:Y:S01]  /*17b50*/  ISETP.GT.AND P1, PT, R0, 0x88, P1 ;  /* 0x000000880000780c */ /* 0x000fe20000f24270 */
[-C--:B------:R-:W-:Y:S01]  /*17b60*/  FMUL R206, R206, R2.reuse ;  /* 0x00000002cece7220 */ /* 0x080fe20000400000 */
        /* <DEDUP_REMOVED lines=637> */
[----:B------:R-:W-:-:S02]  /*1a340*/  F2FP.F16.F32.PACK_AB R51, RZ, R51 ;  /* 0x00000033ff33723e */ /* 0x000fc400000000ff */
[C---:B------:R-:W-:Y:S01]  /*1a350*/  ISETP.GT.AND P0, PT, R3.reuse, 0xd8, PT ;  /* 0x000000d80300780c */ /* 0x040fe20003f04270 */
[----:B------:R1:W-:Y:S04]  /*1a360*/  @P4 STG.E.U16 desc[UR14][R4.64+0x1a2], R49 ;  /* 0x0001a23104004986 */ /* 0x0003e8000c10150e */
[----:B------:R1:W-:Y:S01]  /*1a370*/  @P1 STG.E.U16 desc[UR14][R8.64+0x1a0], R50 ;  /* 0x0001a03208001986 */ /* 0x0003e2000c10150e */
[----:B------:R-:W-:Y:S02]  /*1a380*/  ISETP.GT.AND P1, PT, R3, 0xd9, PT ;  /* 0x000000d90300780c */ /* 0x000fe40003f24270 */
[C---:B------:R-:W-:Y:S01]  /*1a390*/  ISETP.GT.AND P4, PT, R0.reuse, RZ, P0 ;  /* 0x000000ff0000720c */ /* 0x040fe20000784270 */
[----:B------:R1:W-:Y:S01]  /*1a3a0*/  @P5 STG.E.U16 desc[UR14][R8.64+0x1a2], R51 ;  /* 0x0001a23308005986 */ /* 0x0003e2000c10150e */
        /* <DEDUP_REMOVED lines=32> */
[C---:B------:R-:W-:Y:S02]  /*1a5b0*/  ISETP.GT.AND P0, PT, R0.reuse, 0x88, P0 ;  /* 0x000000880000780c */ /* 0x040fe40000704270 */
[----:B------:R-:W-:Y:S01]  /*1a5c0*/  ISETP.GT.AND P1, PT, R0, 0x88, P1 ;  /* 0x000000880000780c */ /* 0x000fe20000f24270 */
[-C--:B------:R-:W-:Y:S01]  /*1a5d0*/  FMUL R44, R44, R2.reuse ;  /* 0x000000022c2c7220 */ /* 0x080fe20000400000 */
[-C--:B------:R-:W-:Y:S01]  /*1a5e0*/  FMUL R46, R46, R2.reuse ;  /* 0x000000022e2e7220 */ /* 0x080fe20000400000 */
[----:B------:R-:W-:Y:S01]  /*1a5f0*/  FMUL R47, R47, R2 ;  /* 0x000000022f2f7220 */ /* 0x000fe20000400000 */
[----:B------:R-:W-:-:S02]  /*1a600*/  F2FP.F16.F32.PACK_AB R43, RZ, R43 ;  /* 0x0000002bff2b723e */ /* 0x000fc400000000ff */
[----:B------:R-:W-:Y:S02]  /*1a610*/  F2FP.F16.F32.PACK_AB R45, RZ, R45 ;  /* 0x0000002dff2d723e */ /* 0x000fe400000000ff */
[----:B------:R-:W-:Y:S01]  /*1a620*/  F2FP.F16.F32.PACK_AB R44, RZ, R44 ;  /* 0x0000002cff2c723e */ /* 0x000fe200000000ff */
[----:B------:R1:W-:Y:S01]  /*1a630*/  @P2 STG.E.U16 desc[UR14][R10.64+0x1a2], R43 ;  /* 0x0001a22b0a002986 */ /* 0x0003e2000c10150e */
[----:B------:R-:W-:Y:S02]  /*1a640*/  F2FP.F16.F32.PACK_AB R46, RZ, R46 ;  /* 0x0000002eff2e723e */ /* 0x000fe400000000ff */
[----:B------:R-:W-:Y:S01]  /*1a650*/  F2FP.F16.F32.PACK_AB R47, RZ, R47 ;  /* 0x0000002fff2f723e */ /* 0x000fe200000000ff */
[----:B------:R1:W-:Y:S01]  /*1a660*/  @P3 STG.E.U16 desc[UR14][R6.64+0x1b2], R45 ;  /* 0x0001b22d06003986 */ /* 0x0003e2000c10150e */
[C---:B------:R-:W-:Y:S02]  /*1a670*/  ISETP.GT.AND P2, PT, R3.reuse, 0xe0, PT ;  /* 0x000000e00300780c */ /* 0x040fe40003f44270 */
[----:B------:R-:W-:Y:S01]  /*1a680*/  ISETP.GT.AND P3, PT, R3, 0xe1, PT ;  /* 0x000000e10300780c */ /* 0x000fe20003f64270 */
[----:B------:R1:W-:Y:S04]  /*1a690*/  @P4 STG.E.U16 desc[UR14][R6.64+0x1b0], R44 ;  /* 0x0001b02c06004986 */ /* 0x0003e8000c10150e */
[----:B------:R1:W-:Y:S01]  /*1a6a0*/  @P0 STG.E.U16 desc[UR14][R10.64+0x1b0], R46 ;  /* 0x0001b02e0a000986 */ /* 0x0003e2000c10150e */
[----:B------:R-:W-:-:S03]  /*1a6b0*/  ISETP.GT.AND P0, PT, R0, RZ, P2 ;  /* 0x000000ff0000720c */ /* 0x000fc60001704270 */
[----:B------:R1:W-:Y:S01]  /*1a6c0*/  @P1 STG.E.U16 desc[UR14][R10.64+0x1b2], R47 ;  /* 0x0001b22f0a001986 */ /* 0x0003e2000c10150e */
[----:B------:R-:W-:Y:S01]  /*1a6d0*/  ISETP.GT.AND P1, PT, R0, RZ, P3 ;  /* 0x000000ff0000720c */ /* 0x000fe20001f24270 */
[-C--:B------:R-:W-:Y:S01]  /*1a6e0*/  FMUL R32, R32, R2.reuse ;  /* 0x0000000220207220 */ /* 0x080fe20000400000 */
[-C--:B------:R-:W-:Y:S01]  /*1a6f0*/  FMUL R33, R33, R2.reuse ;  /* 0x0000000221217220 */ /* 0x080fe20000400000 */
[C---:B------:R-:W-:Y:S02]  /*1a700*/  ISETP.GT.AND P4, PT, R0.reuse, 0x8, P2 ;  /* 0x000000080000780c */ /* 0x040fe40001784270 */
[----:B------:R-:W-:Y:S01]  /*1a710*/  ISETP.GT.AND P5, PT, R0, 0x8, P3 ;  /* 0x000000080000780c */ /* 0x000fe20001fa4270 */
[-C--:B------:R-:W-:Y:S01]  /*1a720*/  FMUL R34, R34, R2.reuse ;  /* 0x0000000222227220 */ /* 0x080fe20000400000 */
[----:B------:R-:W-:Y:S01]  /*1a730*/  FMUL R35, R35, R2 ;  /* 0x0000000223237220 */ /* 0x000fe20000400000 */
[----:B------:R-:W-:Y:S02]  /*1a740*/  F2FP.F16.F32.PACK_AB R32, RZ, R32 ;  /* 0x00000020ff20723e */ /* 0x000fe400000000ff */
[----:B------:R-:W-:-:S02]  /*1a750*/  F2FP.F16.F32.PACK_AB R33, RZ, R33 ;  /* 0x00000021ff21723e */ /* 0x000fc400000000ff */
[----:B------:R-:W-:Y:S01]  /*1a760*/  F2FP.F16.F32.PACK_AB R34, RZ, R34 ;  /* 0x00000022ff22723e */ /* 0x000fe200000000ff */
[----:B------:R1:W-:Y:S01]  /*1a770*/  @P0 STG.E.U16 desc[UR14][R4.64+0x1c0], R32 ;  /* 0x0001c02004000986 */ /* 0x0003e2000c10150e */
[----:B------:R-:W-:Y:S02]  /*1a780*/  F2FP.F16.F32.PACK_AB R35, RZ, R35 ;  /* 0x00000023ff23723e */ /* 0x000fe400000000ff */
[C---:B------:R-:W-:Y:S01]  /*1a790*/  ISETP.GT.AND P0, PT, R3.reuse, 0xe9, PT ;  /* 0x000000e90300780c */ /* 0x040fe20003f04270 */
[----:B------:R1:W-:Y:S01]  /*1a7a0*/  @P1 STG.E.U16 desc[UR14][R4.64+0x1c2], R33 ;  /* 0x0001c22104001986 */ /* 0x0003e2000c10150e */
[----:B------:R-:W-:-:S03]  /*1a7b0*/  ISETP.GT.AND P1, PT, R3, 0xe8, PT ;  /* 0x000000e80300780c */ /* 0x000fc60003f24270 */
[----:B------:R1:W-:Y:S01]  /*1a7c0*/  @P4 STG.E.U16 desc[UR14][R8.64+0x1c0], R34 ;  /* 0x0001c02208004986 */ /* 0x0003e2000c10150e */
[----:B------:R-:W-:-:S03]  /*1a7d0*/  ISETP.GT.AND P4, PT, R0, RZ, P0 ;  /* 0x000000ff0000720c */ /* 0x000fc60000784270 */
[----:B------:R1:W-:Y:S01]  /*1a7e0*/  @P5 STG.E.U16 desc[UR14][R8.64+0x1c2], R35 ;  /* 0x0001c22308005986 */ /* 0x0003e2000c10150e */
[----:B------:R-:W-:Y:S01]  /*1a7f0*/  ISETP.GT.AND P5, PT, R0, RZ, P1 ;  /* 0x000000ff0000720c */ /* 0x000fe20000fa4270 */
[-C--:B------:R-:W-:Y:S01]  /*1a800*/  FMUL R36, R36, R2.reuse ;  /* 0x0000000224247220 */ /* 0x080fe20000400000 */
[----:B------:R-:W-:-:S04]  /*1a810*/  FMUL R37, R37, R2 ;  /* 0x0000000225257220 */ /* 0x000fc80000400000 */
[----:B------:R-:W-:Y:S02]  /*1a820*/  F2FP.F16.F32.PACK_AB R36, RZ, R36 ;  /* 0x00000024ff24723e */ /* 0x000fe400000000ff */
[----:B------:R-:W-:Y:S01]  /*1a830*/  F2FP.F16.F32.PACK_AB R37, RZ, R37 ;  /* 0x00000025ff25723e */ /* 0x000fe200000000ff */
[----:B------:R-:W-:-:S04]  /*1a840*/  FMUL R38, R38, R2 ;  /* 0x0000000226267220 */ /* 0x000fc80000400000 */
[----:B------:R1:W-:Y:S01]  /*1a850*/  @P5 STG.E.U16 desc[UR14][R4.64+0x1d0], R36 ;  /* 0x0001d02404005986 */ /* 0x0003e2000c10150e */
[----:B------:R-:W-:-:S03]  /*1a860*/  ISETP.GT.AND P5, PT, R0, 0x8, P1 ;  /* 0x000000080000780c */ /* 0x000fc60000fa4270 */
[----:B------:R1:W-:Y:S01]  /*1a870*/  @P4 STG.E.U16 desc[UR14][R4.64+0x1d2], R37 ;  /* 0x0001d22504004986 */ /* 0x0003e2000c10150e */
[----:B------:R-:W-:Y:S01]  /*1a880*/  ISETP.GT.AND P4, PT, R0, 0x8, P0 ;  /* 0x000000080000780c */ /* 0x000fe20000784270 */
[----:B------:R-:W-:Y:S01]  /*1a890*/  FMUL R39, R39, R2 ;  /* 0x0000000227277220 */ /* 0x000fe20000400000 */
[----:B------:R-:W-:-:S04]  /*1a8a0*/  F2FP.F16.F32.PACK_AB R38, RZ, R38 ;  /* 0x00000026ff26723e */ /* 0x000fc800000000ff */
        /* <DEDUP_REMOVED lines=8> */
[----:B------:R-:W-:Y:S02]  /*1a930*/  F2FP.F16.F32.PACK_AB R25, RZ, R25 ;  /* 0x00000019ff19723e */ /* 0x000fe400000000ff */
[C---:B------:R-:W-:Y:S02]  /*1a940*/  ISETP.GT.AND P2, PT, R0.reuse, 0x88, P2 ;  /* 0x000000880000780c */ /* 0x040fe40001744270 */
[C---:B------:R-:W-:Y:S01]  /*1a950*/  ISETP.GT.AND P3, PT, R0.reuse, 0x88, P3 ;  /* 0x000000880000780c */ /* 0x040fe20001f64270 */
[----:B------:R1:W-:Y:S01]  /*1a960*/  @P4 STG.E.U16 desc[UR14][R6.64+0x1c0], R24 ;  /* 0x0001c01806004986 */ /* 0x0003e2000c10150e */
[----:B------:R-:W-:-:S03]  /*1a970*/  ISETP.GT.AND P4, PT, R0, 0x80, P0 ;  /* 0x000000800000780c */ /* 0x000fc60000784270 */
[----:B------:R1:W-:Y:S01]  /*1a980*/  @P5 STG.E.U16 desc[UR14][R6.64+0x1c2], R25 ;  /* 0x0001c21906005986 */ /* 0x0003e2000c10150e */
[----:B------:R-:W-:Y:S01]  /*1a990*/  ISETP.GT.AND P5, PT, R0, 0x80, P1 ;  /* 0x000000800000780c */ /* 0x000fe20000fa4270 */
[-C--:B------:R-:W-:Y:S01]  /*1a9a0*/  FMUL R26, R26, R2.reuse ;  /* 0x000000021a1a7220 */ /* 0x080fe20000400000 */
[C---:B------:R-:W-:Y:S01]  /*1a9b0*/  ISETP.GT.AND P1, PT, R0.reuse, 0x88, P1 ;  /* 0x000000880000780c */ /* 0x040fe20000f24270 */
[-C--:B------:R-:W-:Y:S01]  /*1a9c0*/  FMUL R27, R27, R2.reuse ;  /* 0x000000021b1b7220 */ /* 0x080fe20000400000 */
[----:B------:R-:W-:Y:S01]  /*1a9d0*/  ISETP.GT.AND P0, PT, R0, 0x88, P0 ;  /* 0x000000880000780c */ /* 0x000fe20000704270 */
        /* <DEDUP_REMOVED lines=8> */
[----:B------:R-:W-:Y:S02]  /*1aa60*/  F2FP.F16.F32.PACK_AB R30, RZ, R30 ;  /* 0x0000001eff1e723e */ /* 0x000fe400000000ff */
[----:B------:R-:W-:Y:S01]  /*1aa70*/  F2FP.F16.F32.PACK_AB R31, RZ, R31 ;  /* 0x0000001fff1f723e */ /* 0x000fe200000000ff */
[----:B------:R1:W-:Y:S04]  /*1aa80*/  @P2 STG.E.U16 desc[UR14][R10.64+0x1c0], R26 ;  /* 0x0001c01a0a002986 */ /* 0x0003e8000c10150e */
[----:B------:R1:W-:Y:S04]  /*1aa90*/  @P3 STG.E.U16 desc[UR14][R10.64+0x1c2], R27 ;  /* 0x0001c21b0a003986 */ /* 0x0003e8000c10150e */
[----:B------:R1:W-:Y:S04]  /*1aaa0*/  @P5 STG.E.U16 desc[UR14][R6.64+0x1d0], R28 ;  /* 0x0001d01c06005986 */ /* 0x0003e8000c10150e */
[----:B------:R1:W-:Y:S04]  /*1aab0*/  @P4 STG.E.U16 desc[UR14][R6.64+0x1d2], R29 ;  /* 0x0001d21d06004986 */ /* 0x0003e8000c10150e */
[----:B------:R1:W-:Y:S04]  /*1aac0*/  @P1 STG.E.U16 desc[UR14][R10.64+0x1d0], R30 ;  /* 0x0001d01e0a001986 */ /* 0x0003e8000c10150e */
[----:B------:R1:W-:Y:S02]  /*1aad0*/  @P0 STG.E.U16 desc[UR14][R10.64+0x1d2], R31 ;  /* 0x0001d21f0a000986 */ /* 0x0003e4000c10150e */
.L_x_504:
[----:B------:R-:W-:Y:S05]  /*1aae0*/  BSYNC B0 ;  /* 0x0000000000007941 */ /* 0x000fea0003800000 */
.L_x_28:
[----:B-1----:R-:W2:Y:S04]  /*1aaf0*/  LDL.LU R5, [R1+0x98] ;  /* 0x0000980001057983 */ /* 0x002ea80000300800 */
[----:B0-----:R-:W2:Y:S01]  /*1ab00*/  LDL.LU R4, [R1+0x9c] ;  /* 0x00009c0001047983 */ /* 0x001ea20000300800 */
[----:B------:R-:W-:Y:S01]  /*1ab10*/  ULDC UR4, c[0x0][0xc] ;  /* 0x0000030000047ab9 */ /* 0x000fe20000000800 */
[----:B------:R-:W-:Y:S01]  /*1ab20*/  ULDC UR5, c[0x0][0x10] ;  /* 0x0000040000057ab9 */ /* 0x000fe20000000800 */
[----:B------:R-:W2:Y:S01]  /*1ab30*/  LDC R3, c[0x0][0x14] ;  /* 0x00000500ff037b82 */ /* 0x000ea20000000800 */
[----:B------:R-:W-:Y:S01]  /*1ab40*/  UIMAD.WIDE.U32 UR4, UR4, UR5, URZ ;  /* 0x00000005040472a5 */ /* 0x000fe2000f8e003f */
[----:B------:R-:W-:-:S05]  /*1ab50*/  PRMT R0, RZ, 0x7610, R0 ;  /* 0x00007610ff007816 */ /* 0x000fca0000000000 */
[----:B--2---:R-:W-:-:S04]  /*1ab60*/  IMAD.WIDE.U32 R4, R3, UR4, R4 ;  /* 0x0000000403047c25 */ /* 0x004fc8000f8e0004 */
[----:B------:R-:W-:Y:S01]  /*1ab70*/  IMAD R3, R3, UR5, RZ ;  /* 0x0000000503037c24 */ /* 0x000fe2000f8e02ff */
[----:B------:R-:W-:Y:S01]  /*1ab80*/  ULDC.64 UR4, c[0x0][0x650] ;  /* 0x0001940000047ab9 */ /* 0x000fe20000000a00 */
[----:B------:R-:W-:Y:S01]  /*1ab90*/  IMAD.MOV.U32 R21, RZ, RZ, R4 ;  /* 0x000000ffff157224 */ /* 0x000fe200078e0004 */
[----:B------:R-:W-:Y:S01]  /*1aba0*/  ISETP.GE.U32.AND P0, PT, R4, UR4, PT ;  /* 0x0000000404007c0c */ /* 0x000fe2000bf06070 */
[----:B------:R-:W-:Y:S01]  /*1abb0*/  UMOV UR4, 0xffffffff ;  /* 0xffffffff00047882 */ /* 0x000fe20000000000 */
[----:B------:R-:W-:Y:S01]  /*1abc0*/  IADD3 R23, R5, R3, RZ ;  /* 0x0000000305177210 */ /* 0x000fe20007ffe0ff */
[----:B------:R-:W-:-:S03]  /*1abd0*/  IMAD.U32 R3, RZ, RZ, UR4 ;  /* 0x00000004ff037e24 */ /* 0x000fc6000f8e00ff */
[----:B------:R-:W-:Y:S01]  /*1abe0*/  ISETP.GE.U32.AND.EX P0, PT, R23, UR5, PT, P0 ;  /* 0x0000000517007c0c */ /* 0x000fe2000bf06100 */
[----:B------:R0:W-:Y:S01]  /*1abf0*/  STL [R1+0x98], R23 ;  /* 0x0000981701007387 */ /* 0x0001e20000100800 */
[----:B------:R-:W-:Y:S02]  /*1ac00*/  UMOV UR5, 0xffffffff ;  /* 0xffffffff00057882 */ /* 0x000fe40000000000 */
[----:B------:R-:W-:Y:S01]  /*1ac10*/  IMAD.U32 R18, RZ, RZ, UR5 ;  /* 0x00000005ff127e24 */ /* 0x000fe2000f8e00ff */
[----:B------:R0:W-:Y:S04]  /*1ac20*/  STL [R1+0x9c], R21 ;  /* 0x00009c1501007387 */ /* 0x0001e80000100800 */
[----:B------:R0:W-:Y:S04]  /*1ac30*/  STL [R1+0x94], R3 ;  /* 0x0000940301007387 */ /* 0x0001e80000100800 */
[----:B------:R-:W-:Y:S05]  /*1ac40*/  @P0 BRA `(.L_x_505) ;  /* 0x0000000400840947 */ /* 0x000fea0003800000 */
[----:B-----5:R-:W1:Y:S01]  /*1ac50*/  S2R R17, SR_CTAID.X ;  /* 0x0000000000117919 */ /* 0x020e620000002500 */
[----:B------:R-:W2:Y:S01]  /*1ac60*/  LDC.64 R10, c[0x0][0x628] ;  /* 0x00018a00ff0a7b82 */ /* 0x000ea20000000a00 */
[----:B------:R-:W-:Y:S01]  /*1ac70*/  ULDC UR4, c[0x0][0x150] ;  /* 0x0000540000047ab9 */ /* 0x000fe20000000800 */
[----:B----4-:R-:W-:Y:S01]  /*1ac80*/  IMAD.MOV.U32 R8, RZ, RZ, R21 ;  /* 0x000000ffff087224 */ /* 0x010fe200078e0015 */
[----:B------:R-:W4:Y:S01]  /*1ac90*/  S2R R19, SR_CTAID.Y ;  /* 0x0000000000137919 */ /* 0x000f220000002600 */
[----:B------:R-:W-:-:S04]  /*1aca0*/  IMAD.MOV.U32 R9, RZ, RZ, R23 ;  /* 0x000000ffff097224 */ /* 0x000fc800078e0017 */
[----:B------:R-:W0:Y:S08]  /*1acb0*/  LDC R20, c[0x0][0x144] ;  /* 0x00005100ff147b82 */ /* 0x000e300000000800 */
[----:B------:R-:W0:Y:S08]  /*1acc0*/  LDC R12, c[0x0][0x630] ;  /* 0x00018c00ff0c7b82 */ /* 0x000e300000000800 */
[----:B------:R-:W0:Y:S01]  /*1acd0*/  LDC.64 R14, c[0x0][0x620] ;  /* 0x00018800ff0e7b82 */ /* 0x000e220000000a00 */
[----:B--2---:R-:W-:-:S04]  /*1ace0*/  ISETP.NE.U32.AND P0, PT, R10, RZ, PT ;  /* 0x000000ff0a00720c */ /* 0x004fc80003f05070 */
[----:B------:R-:W-:Y:S02]  /*1acf0*/  ISETP.NE.AND.EX P0, PT, R11, RZ, PT, P0 ;  /* 0x000000ff0b00720c */ /* 0x000fe40003f05300 */
[----:B-1----:R-:W-:-:S05]  /*1ad00*/  I2FP.F32.U32 R0, R17 ;  /* 0x0000001100007245 */ /* 0x002fca0000201000 */
[----:B------:R-:W-:-:S04]  /*1ad10*/  FMUL R0, R0, UR4 ;  /* 0x0000000400007c20 */ /* 0x000fc80008400000 */
[----:B------:R1:W2:Y:S02]  /*1ad20*/  F2I.U32.TRUNC.NTZ R18, R0 ;  /* 0x0000000000127305 */ /* 0x0002a4000020f000 */
[----:B----4-:R-:W-:Y:S05]  /*1ad30*/  @!P0 BRA `(.L_x_506) ;  /* 0x0000000000288947 */ /* 0x010fea0003800000 */
[----:B-1----:R-:W0:Y:S02]  /*1ad40*/  LDC R0, c[0x0][0x634] ;  /* 0x00018d00ff007b82 */ /* 0x002e240000000800 */
[----:B0-----:R-:W-:-:S05]  /*1ad50*/  IADD3 R3, P0, R21, R0, RZ ;  /* 0x0000000015037210 */ /* 0x001fca0007f1e0ff */
[----:B------:R-:W-:-:S04]  /*1ad60*/  IMAD.X R13, RZ, RZ, R23, P0 ;  /* 0x000000ffff0d7224 */ /* 0x000fc800000e0617 */
[----:B------:R-:W-:-:S04]  /*1ad70*/  IMAD.WIDE.U32 R4, R13, R10, RZ ;  /* 0x0000000a0d047225 */ /* 0x000fc800078e00ff */
[----:B---3--:R-:W-:-:S04]  /*1ad80*/  IMAD.WIDE.U32 R6, P0, R3, R11, R4 ;  /* 0x0000000b03067225 */ /* 0x008fc80007800004 */
[----:B------:R-:W-:-:S04]  /*1ad90*/  IMAD.WIDE.U32 R4, R3, R10, RZ ;  /* 0x0000000a03047225 */ /* 0x000fc800078e00ff */
[----:B------:R-:W-:Y:S01]  /*1ada0*/  IMAD.X R9, RZ, RZ, RZ, P0 ;  /* 0x000000ffff097224 */ /* 0x000fe200000e06ff */
[----:B------:R-:W-:Y:S01]  /*1adb0*/  IADD3 RZ, P0, R5, R6, RZ ;  /* 0x0000000605ff7210 */ /* 0x000fe20007f1e0ff */
[----:B------:R-:W-:-:S04]  /*1adc0*/  IMAD.MOV.U32 R8, RZ, RZ, R7 ;  /* 0x000000ffff087224 */ /* 0x000fc800078e0007 */
[----:B------:R-:W-:-:S08]  /*1add0*/  IMAD.WIDE.U32.X R8, R13, R11, R8, P0 ;  /* 0x0000000b0d087225 */ /* 0x000fd000000e0408 */
.L_x_506:
[-CC-:B0-----:R-:W-:Y:S01]  /*1ade0*/  SHF.R.U64 R27, R8, R12.reuse, R9.reuse ;  /* 0x0000000c081b7219 */ /* 0x181fe20000001209 */
[----:B------:R-:W0:Y:S01]  /*1adf0*/  LDC.64 R24, c[0x0][0x640] ;  /* 0x00019000ff187b82 */ /* 0x000e220000000a00 */
[----:B-1----:R-:W-:Y:S01]  /*1ae00*/  SHF.R.U32.HI R0, RZ, R12, R9 ;  /* 0x0000000cff007219 */ /* 0x002fe20000011609 */
[----:B------:R-:W-:Y:S01]  /*1ae10*/  IMAD.MOV.U32 R4, RZ, RZ, R21 ;  /* 0x000000ffff047224 */ /* 0x000fe200078e0015 */
[----:B------:R-:W-:Y:S01]  /*1ae20*/  IADD3 R3, P0, RZ, -R27, RZ ;  /* 0x8000001bff037210 */ /* 0x000fe20007f1e0ff */
[----:B--2---:R-:W-:Y:S01]  /*1ae30*/  IMAD.MOV R18, RZ, RZ, -R18 ;  /* 0x000000ffff127224 */ /* 0x004fe200078e0a12 */
[----:B------:R-:W-:Y:S01]  /*1ae40*/  ULDC UR4, c[0x0][0x154] ;  /* 0x0000550000047ab9 */ /* 0x000fe20000000800 */
[----:B---3--:R-:W-:Y:S01]  /*1ae50*/  IMAD.MOV.U32 R7, RZ, RZ, 0x1 ;  /* 0x00000001ff077424 */ /* 0x008fe200078e00ff */
[----:B------:R-:W-:Y:S01]  /*1ae60*/  IADD3.X R5, RZ, ~R0, RZ, P0, !PT ;  /* 0x80000000ff057210 */ /* 0x000fe200007fe4ff */
[----:B------:R-:W1:Y:S01]  /*1ae70*/  LDC R6, c[0x0][0x618] ;  /* 0x00018600ff067b82 */ /* 0x000e620000000800 */
[----:B------:R-:W-:-:S03]  /*1ae80*/  IMAD R17, R20, R18, R17 ;  /* 0x0000001214117224 */ /* 0x000fc600078e0211 */
[-C--:B------:R-:W-:Y:S02]  /*1ae90*/  IMAD R0, R5, R14.reuse, RZ ;  /* 0x0000000e05007224 */ /* 0x080fe400078e02ff */
[----:B------:R-:W-:Y:S02]  /*1aea0*/  IMAD.MOV.U32 R5, RZ, RZ, R23 ;  /* 0x000000ffff057224 */ /* 0x000fe400078e0017 */
[----:B------:R-:W2:Y:S01]  /*1aeb0*/  LDC R8, c[0x0][0x608] ;  /* 0x00018200ff087b82 */ /* 0x000ea20000000800 */
[----:B------:R-:W-:-:S04]  /*1aec0*/  IMAD.WIDE.U32 R4, R3, R14, R4 ;  /* 0x0000000e03047225 */ /* 0x000fc800078e0004 */
[----:B------:R-:W-:Y:S01]  /*1aed0*/  IMAD R3, R3, R15, R0 ;  /* 0x0000000f03037224 */ /* 0x000fe200078e0200 */
[----:B------:R-:W-:Y:S02]  /*1aee0*/  I2FP.F32.U32 R0, R19 ;  /* 0x0000001300007245 */ /* 0x000fe40000201000 */
[----:B------:R-:W3:Y:S01]  /*1aef0*/  LDC R22, c[0x0][0x658] ;  /* 0x00019600ff167b82 */ /* 0x000ee20000000800 */
[----:B0-----:R-:W-:Y:S01]  /*1af00*/  ISETP.NE.U32.AND P0, PT, R24, RZ, PT ;  /* 0x000000ff1800720c */ /* 0x001fe20003f05070 */
[----:B------:R-:W-:Y:S02]  /*1af10*/  IMAD.IADD R3, R5, 0x1, R3 ;  /* 0x0000000105037824 */ /* 0x000fe400078e0203 */
[----:B------:R-:W-:Y:S01]  /*1af20*/  FMUL R0, R0, UR4 ;  /* 0x0000000400007c20 */ /* 0x000fe20008400000 */
[----:B------:R-:W-:Y:S01]  /*1af30*/  ISETP.NE.AND.EX P0, PT, R25, RZ, PT, P0 ;  /* 0x000000ff1900720c */ /* 0x000fe20003f05300 */
[----:B------:R-:W-:Y:S02]  /*1af40*/  IMAD.MOV.U32 R5, RZ, RZ, -0x1 ;  /* 0xffffffffff057424 */ /* 0x000fe400078e00ff */
[----:B------:R-:W0:Y:S01]  /*1af50*/  LDC R18, c[0x0][0x148] ;  /* 0x00005200ff127b82 */ /* 0x000e220000000800 */
[-CC-:B-1----:R-:W-:Y:S01]  /*1af60*/  SHF.R.U64 R12, R4, R6.reuse, R3.reuse ;  /* 0x00000006040c7219 */ /* 0x182fe20000001203 */
[----:B------:R1:W4:Y:S01]  /*1af70*/  F2I.U32.TRUNC.NTZ R13, R0 ;  /* 0x00000000000d7305 */ /* 0x000322000020f000 */
[----:B------:R-:W-:-:S05]  /*1af80*/  SHF.R.U32.HI R3, RZ, R6, R3 ;  /* 0x00000006ff037219 */ /* 0x000fca0000011603 */
[----:B------:R-:W0:Y:S01]  /*1af90*/  LDC R15, c[0x0][0x600] ;  /* 0x00018000ff0f7b82 */ /* 0x000e220000000800 */
[-CC-:B--2---:R-:W-:Y:S02]  /*1afa0*/  SHF.R.U64 R10, R12, R8.reuse, R3.reuse ;  /* 0x000000080c0a7219 */ /* 0x184fe40000001203 */
[----:B------:R-:W-:-:S05]  /*1afb0*/  SHF.R.U32.HI R3, RZ, R8, R3 ;  /* 0x00000008ff037219 */ /* 0x000fca0000011603 */
[----:B------:R-:W2:Y:S01]  /*1afc0*/  LDC R20, c[0x0][0x648] ;  /* 0x00019200ff147b82 */ /* 0x000ea20000000800 */
[-C--:B---3--:R-:W-:Y:S02]  /*1afd0*/  SHF.L.U32 R4, R5, R22.reuse, RZ ;  /* 0x0000001605047219 */ /* 0x088fe400000006ff */
[-CC-:B------:R-:W-:Y:S02]  /*1afe0*/  SHF.R.U64 R14, R10, R22.reuse, R3.reuse ;  /* 0x000000160a0e7219 */ /* 0x180fe40000001203 */
[----:B------:R-:W-:Y:S02]  /*1aff0*/  SHF.R.U32.HI R5, RZ, R22, R3 ;  /* 0x00000016ff057219 */ /* 0x000fe40000011603 */
[----:B------:R-:W-:Y:S01]  /*1b000*/  LOP3.LUT R21, RZ, R4, RZ, 0x33, !PT ;  /* 0x00000004ff157212 */ /* 0x000fe200078e33ff */
[----:B------:R-:W3:Y:S01]  /*1b010*/  LDC R23, c[0x0][0x638] ;  /* 0x00018e00ff177b82 */ /* 0x000ee20000000800 */
[----:B------:R-:W-:Y:S01]  /*1b020*/  SHF.L.U32 R22, R7, R22, RZ ;  /* 0x0000001607167219 */ /* 0x000fe200000006ff */
[----:B------:R-:W-:-:S06]  /*1b030*/  IMAD.MOV.U32 R4, RZ, RZ, R14 ;  /* 0x000000ffff047224 */ /* 0x000fcc00078e000e */
[----:B------:R-:W0:Y:S01]  /*1b040*/  LDC R26, c[0x0][0x610] ;  /* 0x00018400ff1a7b82 */ /* 0x000e220000000800 */
[----:B-1--4-:R-:W-:Y:S05]  /*1b050*/  @!P0 BRA `(.L_x_507) ;  /* 0x0000000000288947 */ /* 0x012fea0003800000 */
[----:B------:R-:W1:Y:S02]  /*1b060*/  LDC R3, c[0x0][0x64c] ;  /* 0x00019300ff037b82 */ /* 0x000e640000000800 */
[----:B-1----:R-:W-:-:S05]  /*1b070*/  IADD3 R3, P0, R14, R3, RZ ;  /* 0x000000030e037210 */ /* 0x002fca0007f1e0ff */
[----:B------:R-:W-:-:S04]  /*1b080*/  IMAD.X R11, RZ, RZ, R5, P0 ;  /* 0x000000ffff0b7224 */ /* 0x000fc800000e0605 */
[----:B------:R-:W-:-:S04]  /*1b090*/  IMAD.WIDE.U32 R4, R11, R24, RZ ;  /* 0x000000180b047225 */ /* 0x000fc800078e00ff */
[----:B------:R-:W-:-:S04]  /*1b0a0*/  IMAD.WIDE.U32 R6, P0, R3, R25, R4 ;  /* 0x0000001903067225 */ /* 0x000fc80007800004 */
[----:B------:R-:W-:Y:S01]  /*1b0b0*/  IMAD.WIDE.U32 R4, R3, R24, RZ ;  /* 0x0000001803047225 */ /* 0x000fe200078e00ff */
[----:B------:R-:W-:-:S03]  /*1b0c0*/  IADD3.X R9, RZ, RZ, RZ, P0, !PT ;  /* 0x000000ffff097210 */ /* 0x000fc600007fe4ff */
[----:B------:R-:W-:Y:S01]  /*1b0d0*/  IMAD.MOV.U32 R8, RZ, RZ, R7 ;  /* 0x000000ffff087224 */ /* 0x000fe200078e0007 */
[----:B------:R-:W-:-:S05]  /*1b0e0*/  IADD3 RZ, P0, R5, R6, RZ ;  /* 0x0000000605ff7210 */ /* 0x000fca0007f1e0ff */
[----:B------:R-:W-:-:S08]  /*1b0f0*/  IMAD.WIDE.U32.X R4, R11, R25, R8, P0 ;  /* 0x000000190b047225 */ /* 0x000fd000000e0408 */
.L_x_507:
[----:B------:R-:W1:Y:S01]  /*1b100*/  LDC R3, c[0x0][0x65c] ;  /* 0x00019700ff037b82 */ /* 0x000e620000000800 */
[----:B--2---:R-:W-:Y:S01]  /*1b110*/  SHF.R.U64 R0, R4, R20, R5 ;  /* 0x0000001404007219 */ /* 0x004fe20000001205 */
[----:B0-----:R-:W-:Y:S01]  /*1b120*/  VIADD R7, R15, 0xffffffff ;  /* 0xffffffff0f077836 */ /* 0x001fe20000000000 */
[----:B------:R-:W-:Y:S01]  /*1b130*/  LOP3.LUT R5, R10, R21, RZ, 0xc0, !PT ;  /* 0x000000150a057212 */ /* 0x000fe200078ec0ff */
[----:B------:R-:W-:Y:S01]  /*1b140*/  IMAD.MOV R13, RZ, RZ, -R13 ;  /* 0x000000ffff0d7224 */ /* 0x000fe200078e0a0d */
[----:B------:R-:W-:Y:S02]  /*1b150*/  R2UR UR5, R27 ;  /* 0x000000001b0572ca */ /* 0x000fe400000e0000 */
[----:B------:R-:W-:Y:S02]  /*1b160*/  LOP3.LUT R12, R12, R7, RZ, 0xc0, !PT ;  /* 0x000000070c0c7212 */ /* 0x000fe400078ec0ff */
[----:B-1----:R-:W-:Y:S01]  /*1b170*/  ISETP.NE.AND P0, PT, R3, 0x1, PT ;  /* 0x000000010300780c */ /* 0x002fe20003f05270 */
[----:B------:R-:W-:-:S02]  /*1b180*/  IMAD.MOV R3, RZ, RZ, -R0 ;  /* 0x000000ffff037224 */ /* 0x000fc400078e0a00 */
[----:B------:R-:W-:Y:S02]  /*1b190*/  IMAD R0, R22, R0, R5 ;  /* 0x0000000016007224 */ /* 0x000fe400078e0205 */
[----:B---3--:R-:W-:-:S04]  /*1b1a0*/  IMAD R3, R3, R23, R14 ;  /* 0x0000001703037224 */ /* 0x008fc800078e020e */
[----:B------:R-:W-:-:S04]  /*1b1b0*/  IMAD R3, R3, R15, R12 ;  /* 0x0000000f03037224 */ /* 0x000fc800078e020c */
[----:B------:R-:W-:-:S04]  /*1b1c0*/  @P0 IMAD R17, R18, R13, R19 ;  /* 0x0000000d12110224 */ /* 0x000fc800078e0213 */
[----:B------:R-:W-:-:S05]  /*1b1d0*/  IMAD R0, R0, R26, R17 ;  /* 0x0000001a00007224 */ /* 0x000fca00078e0211 */
[----:B------:R-:W-:Y:S02]  /*1b1e0*/  SEL R4, R3, R0, !P0 ;  /* 0x0000000003047207 */ /* 0x000fe40004000000 */
[----:B------:R-:W-:Y:S01]  /*1b1f0*/  SEL R0, R0, R3, !P0 ;  /* 0x0000000300007207 */ /* 0x000fe20004000000 */
[----:B------:R-:W-:Y:S01]  /*1b200*/  IMAD.U32 R3, RZ, RZ, UR5 ;  /* 0x00000005ff037e24 */ /* 0x000fe2000f8e00ff */
[----:B------:R-:W-:Y:S02]  /*1b210*/  R2UR UR4, R4 ;  /* 0x00000000040472ca */ /* 0x000fe400000e0000 */
[----:B------:R-:W-:Y:S01]  /*1b220*/  R2UR UR6, R0 ;  /* 0x00000000000672ca */ /* 0x000fe200000e0000 */
[----:B------:R-:W-:Y:S01]  /*1b230*/  IMAD.MOV.U32 R0, RZ, RZ, 0x1 ;  /* 0x00000001ff007424 */ /* 0x000fe200078e00ff */
[----:B------:R1:W-:Y:S09]  /*1b240*/  STL [R1+0x94], R3 ;  /* 0x0000940301007387 */ /* 0x0003f20000100800 */
[----:B------:R-:W-:-:S07]  /*1b250*/  IMAD.U32 R18, RZ, RZ, UR4 ;  /* 0x00000004ff127e24 */ /* 0x000fce000f8e00ff */
.L_x_505:
[----:B------:R-:W-:Y:S01]  /*1b260*/  LOP3.LUT P0, RZ, R0, 0xff, RZ, 0xc0, !PT ;  /* 0x000000ff00ff7812 */ /* 0x000fe2000780c0ff */
[----:B------:R-:W-:-:S12]  /*1b270*/  IMAD.U32 R19, RZ, RZ, UR6 ;  /* 0x00000006ff137e24 */ /* 0x000fd8000f8e00ff */
[----:B------:R-:W-:Y:S05]  /*1b280*/  @P0 BRA `(.L_x_508) ;  /* 0xfffffe5c00980947 */ /* 0x000fea000383ffff */
[----:B------:R-:W-:Y:S05]  /*1b290*/  EXIT ;  /* 0x000000000000794d */ /* 0x000fea0003800000 */
.L_x_3:
[----:B------:R-:W2:Y:S01]  /*1b2a0*/  LDL R17, [R1+0x9c] ;  /* 0x00009c0001117983 */ /* 0x000ea20000100800 */
[----:B------:R-:W-:-:S03]  /*1b2b0*/  ULDC.64 UR4, c[0x0][0x650] ;  /* 0x0001940000047ab9 */ /* 0x000fc60000000a00 */
[----:B------:R-:W3:Y:S01]  /*1b2c0*/  LDL R18, [R1+0x98] ;  /* 0x0000980001127983 */ /* 0x000ee20000100800 */
[----:B------:R-:W-:Y:S01]  /*1b2d0*/  PRMT R6, RZ, 0x7610, R6 ;  /* 0x00007610ff067816 */ /* 0x000fe20000000006 */
[----:B------:R-:W-:Y:S01]  /*1b2e0*/  IMAD.MOV.U32 R4, RZ, RZ, -0x1 ;  /* 0xffffffffff047424 */ /* 0x000fe200078e00ff */
[----:B------:R-:W-:Y:S01]  /*1b2f0*/  MOV R5, 0xffffffff ;  /* 0xffffffff00057802 */ /* 0x000fe20000000f00 */
[----:B------:R-:W-:Y:S01]  /*1b300*/  IMAD.MOV.U32 R9, RZ, RZ, -0x1 ;  /* 0xffffffffff097424 */ /* 0x000fe200078e00ff */
[----:B--2---:R-:W-:-:S04]  /*1b310*/  ISETP.GE.U32.AND P0, PT, R17, UR4, PT ;  /* 0x0000000411007c0c */ /* 0x004fc8000bf06070 */
[----:B---3--:R-:W-:-:S13]  /*1b320*/  ISETP.GE.U32.AND.EX P0, PT, R18, UR5, PT, P0 ;  /* 0x0000000512007c0c */ /* 0x008fda000bf06100 */
[----:B------:R-:W-:Y:S05]  /*1b330*/  @P0 BRA `(.L_x_509) ;  /* 0x0000000400680947 */ /* 0x000fea0003800000 */
[----:B------:R-:W0:Y:S01]  /*1b340*/  LDC.64 R10, c[0x0][0x628] ;  /* 0x00018a00ff0a7b82 */ /* 0x000e220000000a00 */
[----:B------:R-:W-:Y:S02]  /*1b350*/  IMAD.MOV.U32 R8, RZ, RZ, R17 ;  /* 0x000000ffff087224 */ /* 0x000fe400078e0011 */
[----:B------:R-:W-:-:S05]  /*1b360*/  IMAD.MOV.U32 R9, RZ, RZ, R18 ;  /* 0x000000ffff097224 */ /* 0x000fca00078e0012 */
[----:B------:R-:W1:Y:S08]  /*1b370*/  LDC R12, c[0x0][0x630] ;  /* 0x00018c00ff0c7b82 */ /* 0x000e700000000800 */
[----:B------:R-:W2:Y:S01]  /*1b380*/  LDC.64 R14, c[0x0][0x620] ;  /* 0x00018800ff0e7b82 */ /* 0x000ea20000000a00 */
[----:B0-----:R-:W-:-:S04]  /*1b390*/  ISETP.NE.U32.AND P0, PT, R10, RZ, PT ;  /* 0x000000ff0a00720c */ /* 0x001fc80003f05070 */
[----:B------:R-:W-:-:S13]  /*1b3a0*/  ISETP.NE.AND.EX P0, PT, R11, RZ, PT, P0 ;  /* 0x000000ff0b00720c */ /* 0x000fda0003f05300 */
[----:B-12---:R-:W-:Y:S05]  /*1b3b0*/  @!P0 BRA `(.L_x_510) ;  /* 0x0000000000288947 */ /* 0x006fea0003800000 */
        /* <DEDUP_REMOVED lines=10> */
.L_x_510:
[--C-:B------:R-:W-:Y:S01]  /*1b460*/  SHF.R.U64 R10, R8, R12, R9.reuse ;  /* 0x0000000c080a7219 */ /* 0x100fe20000001209 */
[----:B------:R-:W-:Y:S01]  /*1b470*/  IMAD.MOV.U32 R5, RZ, RZ, R18 ;  /* 0x000000ffff057224 */ /* 0x000fe200078e0012 */
[----:B------:R-:W-:Y:S01]  /*1b480*/  I2FP.F32.U32 R6, R2 ;  /* 0x0000000200067245 */ /* 0x000fe20000201000 */
[----:B------:R-:W0:Y:S01]  /*1b490*/  LDC R16, c[0x0][0x618] ;  /* 0x00018600ff107b82 */ /* 0x000e220000000800 */
[----:B------:R-:W-:Y:S01]  /*1b4a0*/  SHF.R.U32.HI R3, RZ, R12, R9 ;  /* 0x0000000cff037219 */ /* 0x000fe20000011609 */
[----:B------:R-:W-:Y:S01]  /*1b4b0*/  ULDC UR4, c[0x0][0x150] ;  /* 0x0000540000047ab9 */ /* 0x000fe20000000800 */
[----:B------:R-:W-:Y:S01]  /*1b4c0*/  IADD3 R7, P0, RZ, -R10, RZ ;  /* 0x8000000aff077210 */ /* 0x000fe20007f1e0ff */
[----:B------:R-:W-:Y:S01]  /*1b4d0*/  FMUL R9, R6, UR4 ;  /* 0x0000000406097c20 */ /* 0x000fe20008400000 */
[----:B------:R-:W-:Y:S01]  /*1b4e0*/  MOV R4, R17 ;  /* 0x0000001100047202 */ /* 0x000fe20000000f00 */
[----:B------:R-:W-:Y:S02]  /*1b4f0*/  ULDC UR4, c[0x0][0x154] ;  /* 0x0000550000047ab9 */ /* 0x000fe40000000800 */
[----:B------:R-:W1:Y:S01]  /*1b500*/  LDC.64 R18, c[0x0][0x640] ;  /* 0x00019000ff127b82 */ /* 0x000e620000000a00 */
[----:B------:R-:W-:Y:S01]  /*1b510*/  IMAD.X R3, RZ, RZ, ~R3, P0 ;  /* 0x000000ffff037224 */ /* 0x000fe200000e0e03 */
[----:B------:R-:W2:Y:S01]  /*1b520*/  F2I.U32.TRUNC.NTZ R9, R9 ;  /* 0x0000000900097305 */ /* 0x000ea2000020f000 */
[----:B------:R-:W-:-:S04]  /*1b530*/  IMAD.WIDE.U32 R4, R7, R14, R4 ;  /* 0x0000000e07047225 */ /* 0x000fc800078e0004 */
[----:B------:R-:W-:Y:S01]  /*1b540*/  IMAD R6, R3, R14, RZ ;  /* 0x0000000e03067224 */ /* 0x000fe200078e02ff */
[----:B------:R-:W3:Y:S03]  /*1b550*/  LDC R11, c[0x0][0x144] ;  /* 0x00005100ff0b7b82 */ /* 0x000ee60000000800 */
[----:B------:R-:W-:Y:S02]  /*1b560*/  IMAD R3, R7, R15, R6 ;  /* 0x0000000f07037224 */ /* 0x000fe400078e0206 */
[----:B------:R-:W-:Y:S02]  /*1b570*/  IMAD.MOV.U32 R6, RZ, RZ, -0x1 ;  /* 0xffffffffff067424 */ /* 0x000fe400078e00ff */
[----:B------:R-:W-:Y:S01]  /*1b580*/  IMAD.IADD R3, R5, 0x1, R3 ;  /* 0x0000000105037824 */ /* 0x000fe200078e0203 */
[----:B------:R-:W4:Y:S01]  /*1b590*/  LDC R12, c[0x0][0x608] ;  /* 0x00018200ff0c7b82 */ /* 0x000f220000000800 */
[----:B------:R-:W-:-:S03]  /*1b5a0*/  I2FP.F32.U32 R5, R0 ;  /* 0x0000000000057245 */ /* 0x000fc60000201000 */
[-C--:B0-----:R-:W-:Y:S01]  /*1b5b0*/  SHF.R.U64 R8, R4, R16.reuse, R3 ;  /* 0x0000001004087219 */ /* 0x081fe20000001203 */
[----:B--2---:R-:W-:Y:S01]  /*1b5c0*/  IMAD.MOV R4, RZ, RZ, -R9 ;  /* 0x000000ffff047224 */ /* 0x004fe200078e0a09 */
[----:B------:R-:W-:Y:S01]  /*1b5d0*/  SHF.R.U32.HI R3, RZ, R16, R3 ;  /* 0x00000010ff037219 */ /* 0x000fe20000011603 */
[----:B------:R-:W-:Y:S01]  /*1b5e0*/  FMUL R5, R5, UR4 ;  /* 0x0000000405057c20 */ /* 0x000fe20008400000 */
[----:B------:R-:W0:Y:S01]  /*1b5f0*/  LDC R7, c[0x0][0x658] ;  /* 0x00019600ff077b82 */ /* 0x000e220000000800 */
[----:B-1----:R-:W-:-:S04]  /*1b600*/  ISETP.NE.U32.AND P0, PT, R18, RZ, PT ;  /* 0x000000ff1200720c */ /* 0x002fc80003f05070 */
[----:B------:R-:W-:-:S03]  /*1b610*/  ISETP.NE.AND.EX P0, PT, R19, RZ, PT, P0 ;  /* 0x000000ff1300720c */ /* 0x000fc60003f05300 */
[----:B------:R-:W1:Y:S01]  /*1b620*/  LDC R15, c[0x0][0x148] ;  /* 0x00005200ff0f7b82 */ /* 0x000e620000000800 */
[----:B---3--:R-:W-:Y:S02]  /*1b630*/  IMAD R17, R11, R4, R2 ;  /* 0x000000040b117224 */ /* 0x008fe400078e0202 */
[----:B------:R-:W-:-:S05]  /*1b640*/  IMAD.MOV.U32 R4, RZ, RZ, 0x1 ;  /* 0x00000001ff047424 */ /* 0x000fca00078e00ff */
[----:B------:R-:W2:Y:S01]  /*1b650*/  LDC R14, c[0x0][0x600] ;  /* 0x00018000ff0e7b82 */ /* 0x000ea20000000800 */
[-CC-:B----4-:R-:W-:Y:S02]  /*1b660*/  SHF.R.U64 R11, R8, R12.reuse, R3.reuse ;  /* 0x0000000c080b7219 */ /* 0x190fe40000001203 */
[----:B------:R-:W-:Y:S02]  /*1b670*/  SHF.R.U32.HI R2, RZ, R12, R3 ;  /* 0x0000000cff027219 */ /* 0x000fe40000011603 */
[----:B------:R3:W4:Y:S03]  /*1b680*/  F2I.U32.TRUNC.NTZ R12, R5 ;  /* 0x00000005000c7305 */ /* 0x000726000020f000 */
[----:B------:R-:W1:Y:S01]  /*1b690*/  LDC R20, c[0x0][0x648] ;  /* 0x00019200ff147b82 */ /* 0x000e620000000800 */
[-C--:B0-----:R-:W-:Y:S02]  /*1b6a0*/  SHF.R.U64 R13, R11, R7.reuse, R2 ;  /* 0x000000070b0d7219 */ /* 0x081fe40000001202 */
[----:B------:R-:W-:-:S02]  /*1b6b0*/  SHF.L.U32 R6, R6, R7, RZ ;  /* 0x0000000706067219 */ /* 0x000fc400000006ff */
[-C--:B------:R-:W-:Y:S01]  /*1b6c0*/  SHF.R.U32.HI R3, RZ, R7.reuse, R2 ;  /* 0x00000007ff037219 */ /* 0x080fe20000011602 */
[----:B------:R-:W-:Y:S01]  /*1b6d0*/  IMAD.MOV.U32 R2, RZ, RZ, R13 ;  /* 0x000000ffff027224 */ /* 0x000fe200078e000d */
[----:B------:R-:W-:Y:S01]  /*1b6e0*/  SHF.L.U32 R16, R4, R7, RZ ;  /* 0x0000000704107219 */ /* 0x000fe200000006ff */
[----:B------:R-:W0:Y:S01]  /*1b6f0*/  LDC R21, c[0x0][0x638] ;  /* 0x00018e00ff157b82 */ /* 0x000e220000000800 */
[----:B------:R-:W-:-:S07]  /*1b700*/  LOP3.LUT R22, RZ, R6, RZ, 0x33, !PT ;  /* 0x00000006ff167212 */ /* 0x000fce00078e33ff */
[----:B------:R-:W0:Y:S01]  /*1b710*/  LDC R23, c[0x0][0x610] ;  /* 0x00018400ff177b82 */ /* 0x000e220000000800 */
[----:B---34-:R-:W-:Y:S05]  /*1b720*/  @!P0 BRA `(.L_x_511) ;  /* 0x0000000000288947 */ /* 0x018fea0003800000 */
[----:B------:R-:W3:Y:S02]  /*1b730*/  LDC R2, c[0x0][0x64c] ;  /* 0x00019300ff027b82 */ /* 0x000ee40000000800 */
[----:B---3--:R-:W-:-:S05]  /*1b740*/  IADD3 R7, P0, R13, R2, RZ ;  /* 0x000000020d077210 */ /* 0x008fca0007f1e0ff */
[----:B------:R-:W-:-:S04]  /*1b750*/  IMAD.X R9, RZ, RZ, R3, P0 ;  /* 0x000000ffff097224 */ /* 0x000fc800000e0603 */
[----:B------:R-:W-:-:S04]  /*1b760*/  IMAD.WIDE.U32 R2, R9, R18, RZ ;  /* 0x0000001209027225 */ /* 0x000fc800078e00ff */
[----:B------:R-:W-:-:S04]  /*1b770*/  IMAD.WIDE.U32 R4, P0, R7, R19, R2 ;  /* 0x0000001307047225 */ /* 0x000fc80007800002 */
[----:B------:R-:W-:Y:S01]  /*1b780*/  IMAD.WIDE.U32 R2, R7, R18, RZ ;  /* 0x0000001207027225 */ /* 0x000fe200078e00ff */
[----:B------:R-:W-:-:S03]  /*1b790*/  MOV R6, R5 ;  /* 0x0000000500067202 */ /* 0x000fc60000000f00 */
[----:B------:R-:W-:Y:S01]  /*1b7a0*/  IMAD.X R7, RZ, RZ, RZ, P0 ;  /* 0x000000ffff077224 */ /* 0x000fe200000e06ff */
[----:B------:R-:W-:-:S05]  /*1b7b0*/  IADD3 RZ, P0, R3, R4, RZ ;  /* 0x0000000403ff7210 */ /* 0x000fca0007f1e0ff */
[----:B------:R-:W-:-:S08]  /*1b7c0*/  IMAD.WIDE.U32.X R2, R9, R19, R6, P0 ;  /* 0x0000001309027225 */ /* 0x000fd000000e0406 */
.L_x_511:
[----:B------:R-:W3:Y:S01]  /*1b7d0*/  LDC R4, c[0x0][0x65c] ;  /* 0x00019700ff047b82 */ /* 0x000ee20000000800 */
[----:B-1----:R-:W-:Y:S01]  /*1b7e0*/  SHF.R.U64 R3, R2, R20, R3 ;  /* 0x0000001402037219 */ /* 0x002fe20000001203 */
[----:B--2---:R-:W-:Y:S01]  /*1b7f0*/  VIADD R5, R14, 0xffffffff ;  /* 0xffffffff0e057836 */ /* 0x004fe20000000000 */
[----:B------:R-:W-:Y:S01]  /*1b800*/  LOP3.LUT R2, R11, R22, RZ, 0xc0, !PT ;  /* 0x000000160b027212 */ /* 0x000fe200078ec0ff */
[----:B------:R-:W-:Y:S02]  /*1b810*/  IMAD.MOV R12, RZ, RZ, -R12 ;  /* 0x000000ffff0c7224 */ /* 0x000fe400078e0a0c */
[----:B------:R-:W-:Y:S02]  /*1b820*/  IMAD.MOV.U32 R6, RZ, RZ, 0x1 ;  /* 0x00000001ff067424 */ /* 0x000fe400078e00ff */
[----:B------:R-:W-:Y:S02]  /*1b830*/  IMAD R2, R16, R3, R2 ;  /* 0x0000000310027224 */ /* 0x000fe400078e0202 */
[----:B------:R-:W-:Y:S01]  /*1b840*/  IMAD.MOV.U32 R9, RZ, RZ, R10 ;  /* 0x000000ffff097224 */ /* 0x000fe200078e000a */
[----:B---3--:R-:W-:Y:S01]  /*1b850*/  ISETP.NE.AND P0, PT, R4, 0x1, PT ;  /* 0x000000010400780c */ /* 0x008fe20003f05270 */
[----:B------:R-:W-:Y:S01]  /*1b860*/  IMAD.MOV R4, RZ, RZ, -R3 ;  /* 0x000000ffff047224 */ /* 0x000fe200078e0a03 */
[----:B------:R-:W-:-:S11]  /*1b870*/  LOP3.LUT R3, R8, R5, RZ, 0xc0, !PT ;  /* 0x0000000508037212 */ /* 0x000fd600078ec0ff */
[----:B------:R-:W-:Y:S02]  /*1b880*/  @P0 IMAD R17, R15, R12, R0 ;  /* 0x0000000c0f110224 */ /* 0x000fe400078e0200 */
[----:B0-----:R-:W-:Y:S02]  /*1b890*/  IMAD R0, R4, R21, R13 ;  /* 0x0000001504007224 */ /* 0x001fe400078e020d */
[----:B------:R-:W-:Y:S02]  /*1b8a0*/  IMAD R5, R2, R23, R17 ;  /* 0x0000001702057224 */ /* 0x000fe400078e0211 */
[----:B------:R-:W-:-:S05]  /*1b8b0*/  IMAD R0, R0, R14, R3 ;  /* 0x0000000e00007224 */ /* 0x000fca00078e0203 */
[----:B------:R-:W-:Y:S02]  /*1b8c0*/  SEL R4, R0, R5, !P0 ;  /* 0x0000000500047207 */ /* 0x000fe40004000000 */
[----:B------:R-:W-:-:S07]  /*1b8d0*/  SEL R5, R5, R0, !P0 ;  /* 0x0000000005057207 */ /* 0x000fce0004000000 */
.L_x_509:
[----:B------:R-:W-:-:S08]  /*1b8e0*/  NOP ;  /* 0x0000000000007918 */ /* 0x000fd00000000000 */
[----:B------:R-:W0:-:S00]  /*1b8f0*/  USETMAXREG.DEALLOC.CTAPOOL 0x18 ;  /* 0x00000018000079c8 */ /* 0x000e0000080e0500 */
[----:B------:R-:W-:-:S13]  /*1b900*/  ISETP.NE.AND P0, PT, RZ, UR8, PT ;  /* 0x00000008ff007c0c */ /* 0x000fda000bf05270 */
[----:B------:R-:W-:Y:S05]  /*1b910*/  @P0 EXIT ;  /* 0x000000000000094d */ /* 0x000fea0003800000 */
[----:B0-----:R-:W-:Y:S01]  /*1b920*/  LOP3.LUT P0, RZ, R6, 0xff, RZ, 0xc0, !PT ;  /* 0x000000ff06ff7812 */ /* 0x001fe2000780c0ff */
[----:B------:R-:W-:Y:S02]  /*1b930*/  IMAD.MOV.U32 R0, RZ, RZ, 0x1 ;  /* 0x00000001ff007424 */ /* 0x000fe400078e00ff */
[----:B------:R-:W-:-:S10]  /*1b940*/  IMAD.MOV.U32 R6, RZ, RZ, RZ ;  /* 0x000000ffff067224 */ /* 0x000fd400078e00ff */
[----:B------:R-:W-:Y:S05]  /*1b950*/  @!P0 BRA `(.L_x_512) ;  /* 0x0000000c00648947 */ /* 0x000fea0003800000 */
[----:B------:R-:W2:Y:S01]  /*1b960*/  LDL R3, [R1+0x90] ;  /* 0x0000900001037983 */ /* 0x000ea20000100800 */
[----:B------:R-:W-:Y:S01]  /*1b970*/  ULDC UR4, c[0x0][0x28c] ;  /* 0x0000a30000047ab9 */ /* 0x000fe20000000800 */
[----:B------:R-:W-:Y:S01]  /*1b980*/  ULDC UR6, c[0x0][0x658] ;  /* 0x0001960000067ab9 */ /* 0x000fe20000000800 */
[----:B------:R-:W-:Y:S01]  /*1b990*/  UMOV UR7, 0xffffffff ;  /* 0xffffffff00077882 */ /* 0x000fe20000000000 */
[----:B------:R-:W0:Y:S01]  /*1b9a0*/  S2R R2, SR_TID.X ;  /* 0x0000000000027919 */ /* 0x000e220000002100 */
[----:B------:R-:W-:Y:S01]  /*1b9b0*/  ULDC UR5, c[0x0][0x600] ;  /* 0x0001800000057ab9 */ /* 0x000fe20000000800 */
[----:B------:R-:W-:Y:S01]  /*1b9c0*/  UMOV UR9, 0x1 ;  /* 0x0000000100097882 */ /* 0x000fe20000000000 */
[----:B------:R-:W-:Y:S01]  /*1b9d0*/  USHF.L.U32 UR7, UR7, UR6, URZ ;  /* 0x0000000607077299 */ /* 0x000fe2000800063f */
[----:B------:R-:W-:Y:S01]  /*1b9e0*/  BSSY B0, `(.L_x_512) ;  /* 0x00000d0000007945 */ /* 0x000fe20003800000 */
[----:B------:R-:W-:Y:S01]  /*1b9f0*/  ULDC UR8, c[0x0][0xc] ;  /* 0x0000030000087ab9 */ /* 0x000fe20000000800 */
[----:B------:R-:W-:Y:S01]  /*1ba00*/  IMAD.MOV.U32 R8, RZ, RZ, 0x1 ;  /* 0x00000001ff087424 */ /* 0x000fe200078e00ff */
[----:B------:R-:W-:Y:S01]  /*1ba10*/  MOV R0, 0x1 ;  /* 0x0000000100007802 */ /* 0x000fe20000000f00 */
[----:B------:R-:W-:Y:S01]  /*1ba20*/  IMAD.MOV.U32 R6, RZ, RZ, RZ ;  /* 0x000000ffff067224 */ /* 0x000fe200078e00ff */
[----:B------:R-:W-:Y:S01]  /*1ba30*/  ULDC.64 UR24, c[0x0][0x198] ;  /* 0x0000660000187ab9 */ /* 0x000fe20000000a00 */
[----:B0-----:R-:W-:-:S02]  /*1ba40*/  LOP3.LUT P2, RZ, R2, 0x7f, RZ, 0xc0, !PT ;  /* 0x0000007f02ff7812 */ /* 0x001fc4000784c0ff */
[----:B------:R-:W-:-:S04]  /*1ba50*/  LOP3.LUT P0, RZ, R2, 0x1f, RZ, 0xc0, !PT ;  /* 0x0000001f02ff7812 */ /* 0x000fc8000780c0ff */
[----:B------:R-:W-:Y:S02]  /*1ba60*/  PLOP3.LUT P0, PT, P0, P2, PT, 0x8a, 0x0 ;  /* 0x000000000000781c */ /* 0x000fe40000705172 */
[----:B--2---:R-:W-:-:S13]  /*1ba70*/  R2UR UR10, R3 ;  /* 0x00000000030a72ca */ /* 0x004fda00000e0000 */
[----:B------:R-:W-:Y:S02]  /*1ba80*/  ULOP3.LUT UR21, UR10, 0x2, URZ, 0xfc, !UPT ;  /* 0x000000020a157892 */ /* 0x000fe4000f8efc3f */
[----:B------:R-:W-:Y:S02]  /*1ba90*/  UIADD3 UR10, UR4, 0x3f, URZ ;  /* 0x0000003f040a7890 */ /* 0x000fe4000fffe03f */
[----:B------:R-:W-:Y:S02]  /*1baa0*/  UIADD3 UR4, UR5, -0x1, URZ ;  /* 0xffffffff05047890 */ /* 0x000fe4000fffe03f */
[----:B------:R-:W-:Y:S02]  /*1bab0*/  USHF.R.S32.HI UR11, URZ, 0x1f, UR10 ;  /* 0x0000001f3f0b7899 */ /* 0x000fe4000801140a */
[----:B------:R-:W-:Y:S02]  /*1bac0*/  USHF.L.U32 UR5, UR9, UR6, URZ ;  /* 0x0000000609057299 */ /* 0x000fe4000800063f */
[----:B------:R-:W-:Y:S01]  /*1bad0*/  ULEA.HI UR11, UR11, UR10, URZ, 0x6 ;  /* 0x0000000a0b0b7291 */ /* 0x000fe2000f8f303f */
[----:B------:R-:W-:Y:S01]  /*1bae0*/  ULDC UR9, c[0x0][0x10] ;  /* 0x0000040000097ab9 */ /* 0x000fe20000000800 */
[----:B------:R-:W-:-:S02]  /*1baf0*/  ULOP3.LUT UR6, URZ, UR7, URZ, 0x33, !UPT ;  /* 0x000000073f067292 */ /* 0x000fc4000f8e333f */
[----:B------:R-:W-:Y:S01]  /*1bb00*/  UIMAD.WIDE.U32 UR8, UR8, UR9, URZ ;  /* 0x00000009080872a5 */ /* 0x000fe2000f8e003f */
[----:B------:R-:W-:Y:S01]  /*1bb10*/  ULDC UR7, c[0x0][0x14] ;  /* 0x0000050000077ab9 */ /* 0x000fe20000000800 */
[----:B------:R-:W-:Y:S02]  /*1bb20*/  USHF.R.S32.HI UR19, URZ, 0x6, UR11 ;  /* 0x000000063f137899 */ /* 0x000fe4000801140b */
[----:B------:R-:W-:Y:S02]  /*1bb30*/  UIMAD.WIDE.U32 UR22, UR8, UR7, URZ ;  /* 0x00000007081672a5 */ /* 0x000fe4000f8e003f */
[----:B------:R-:W-:Y:S02]  /*1bb40*/  UIMAD UR13, UR9, UR7, URZ ;  /* 0x00000007090d72a4 */ /* 0x000fe4000f8e023f */
[----:B------:R-:W-:Y:S02]  /*1bb50*/  UIADD3 UR26, UR19, 0x1, URZ ;  /* 0x00000001131a7890 */ /* 0x000fe4000fffe03f */
[----:B------:R-:W-:-:S12]  /*1bb60*/  UIADD3 UR13, UR23, UR13, URZ ;  /* 0x0000000d170d7290 */ /* 0x000fd8000fffe03f */
.L_x_524:
[----:B------:R-:W-:-:S03]  /*1bb70*/  UMOV UR7, 0xffffffff ;  /* 0xffffffff00077882 */ /* 0x000fc60000000000 */
[----:B------:R-:W-:Y:S05]  /*1bb80*/  BRA.DIV UR7, `(.L_x_513) ;  /* 0x0000000e07ac7947 */ /* 0x000fea000b800000 */
[----:B------:R-:W-:-:S13]  /*1bb90*/  ELECT P6, URZ, PT ;  /* 0x00000000003f782f */ /* 0x000fda00038c0000 */
.L_x_534:
[----:B------:R-:W0:Y:S01]  /*1bba0*/  LDC R2, c[0x0][0x28c] ;  /* 0x0000a300ff027b82 */ /* 0x000e220000000800 */
[----:B------:R-:W-:Y:S01]  /*1bbb0*/  BSSY B1, `(.L_x_514) ;  /* 0x0000038000017945 */ /* 0x000fe20003800000 */
[----:B0-----:R-:W-:-:S13]  /*1bbc0*/  ISETP.LT.OR P6, PT, R2, 0x1, !P6 ;  /* 0x000000010200780c */ /* 0x001fda00077c1670 */
[----:B------:R-:W-:Y:S05]  /*1bbd0*/  @P6 BRA `(.L_x_515) ;  /* 0x0000000000d46947 */ /* 0x000fea0003800000 */
[----:B------:R-:W-:Y:S02]  /*1bbe0*/  IMAD.SHL.U32 R3, R5, 0x100, RZ ;  /* 0x0000010005037824 */ /* 0x000fe400078e00ff */
[----:B------:R-:W-:Y:S02]  /*1bbf0*/  IMAD R4, R4, 0xf0, RZ ;  /* 0x000000f004047824 */ /* 0x000fe400078e02ff */
[----:B------:R-:W-:Y:S02]  /*1bc00*/  IMAD.MOV.U32 R13, RZ, RZ, RZ ;  /* 0x000000ffff0d7224 */ /* 0x000fe400078e00ff */
[----:B------:R-:W-:Y:S02]  /*1bc10*/  IMAD.U32 R11, RZ, RZ, UR26 ;  /* 0x0000001aff0b7e24 */ /* 0x000fe4000f8e00ff */
[----:B------:R-:W-:Y:S02]  /*1bc20*/  IMAD.MOV.U32 R2, RZ, RZ, R0 ;  /* 0x000000ffff027224 */ /* 0x000fe400078e0000 */
[----:B------:R-:W-:-:S07]  /*1bc30*/  IMAD.MOV.U32 R5, RZ, RZ, R6 ;  /* 0x000000ffff057224 */ /* 0x000fce00078e0006 */
.L_x_519:
[----:B------:R-:W0:Y:S01]  /*1bc40*/  S2R R10, SR_CgaCtaId ;  /* 0x00000000000a7919 */ /* 0x000e220000008800 */
[----:B------:R-:W-:-:S04]  /*1bc50*/  MOV R7, 0x400 ;  /* 0x0000040000077802 */ /* 0x000fc80000000f00 */
[----:B0-----:R-:W-:Y:S02]  /*1bc60*/  LEA R14, R10, R7, 0x18 ;  /* 0x000000070a0e7211 */ /* 0x001fe400078ec0ff */
[----:B------:R-:W-:Y:S01]  /*1bc70*/  SHF.L.U32 R7, R2, 0x1f, RZ ;  /* 0x0000001f02077819 */ /* 0x000fe200000006ff */
[----:B------:R-:W0:Y:S02]  /*1bc80*/  @!P2 LDC R10, c[0x0][0x500] ;  /* 0x00014000ff0aab82 */ /* 0x000e240000000800 */
[----:B------:R-:W-:-:S04]  /*1bc90*/  IMAD R12, R5, 0x8, R14 ;  /* 0x00000008050c7824 */ /* 0x000fc800078e020e */
[----:B------:R-:W1:Y:S02]  /*1bca0*/  SYNCS.PHASECHK.TRANS64.TRYWAIT P1, [R12+URZ+0x18], R7 ;  /* 0x000018070c0075a7 */ /* 0x000e64000802017f */
[----:B-1----:R-:W-:Y:S05]  /*1bcb0*/  @!P1 BRA `(.L_x_516) ;  /* 0x0000000c00809947 */ /* 0x002fea0003800000 */
.L_x_535:
[----:B------:R-:W-:Y:S01]  /*1bcc0*/  UPRMT UR7, UR21, 0x9910, URZ ;  /* 0x0000991015077896 */ /* 0x000fe2000800003f */
[----:B0-----:R0:W-:Y:S03]  /*1bcd0*/  @!P2 SYNCS.ARRIVE.TRANS64 RZ, [R12+URZ], R10 ;  /* 0x0000000a0cffa9a7 */ /* 0x0011e6000800003f */
[----:B------:R-:W-:-:S06]  /*1bce0*/  UISETP.NE.AND UP0, UPT, UR7, 0x2, UPT ;  /* 0x000000020700788c */ /* 0x000fcc000bf05270 */
[----:B------:R-:W-:-:S13]  /*1bcf0*/  PLOP3.LUT P1, PT, PT, PT, UP0, 0x80, 0x0 ;  /* 0x000000000000781c */ /* 0x000fda0003f2f008 */
[----:B0-----:R-:W-:Y:S05]  /*1bd00*/  @P1 BRA `(.L_x_517) ;  /* 0x0000000000041947 */ /* 0x001fea0003800000 */
[----:B------:R-:W-:Y:S01]  /*1bd10*/  BPT.TRAP 0x1 ;  /* 0x000000040000795c */ /* 0x000fe20000300000 */
.L_x_517:
[----:B------:R-:W-:Y:S05]  /*1bd20*/  @P0 BRA `(.L_x_518) ;  /* 0x0000000000040947 */ /* 0x000fea0003800000 */
[----:B------:R-:W-:Y:S01]  /*1bd30*/  BPT.TRAP 0x1 ;  /* 0x000000040000795c */ /* 0x000fe20000300000 */
.L_x_518:
[C-C-:B-1----:R-:W-:Y:S01]  /*1bd40*/  IMAD R7, R5.reuse, 0x8000, R14.reuse ;  /* 0x0000800005077824 */ /* 0x142fe200078e020e */
[----:B------:R-:W-:Y:S01]  /*1bd50*/  R2UR UR9, R12 ;  /* 0x000000000c0972ca */ /* 0x000fe200000e0000 */
[----:B------:R-:W-:Y:S01]  /*1bd60*/  IMAD R14, R5, 0x7800, R14 ;  /* 0x00007800050e7824 */ /* 0x000fe200078e020e */
[----:B------:R-:W-:Y:S01]  /*1bd70*/  UIADD3 UR14, UP0, UR24, 0xf0, URZ ;  /* 0x000000f0180e7890 */ /* 0x000fe2000ff1e03f */
[----:B------:R-:W-:Y:S01]  /*1bd80*/  VIADD R11, R11, 0xffffffff ;  /* 0xffffffff0b0b7836 */ /* 0x000fe20000000000 */
[----:B------:R-:W-:Y:S01]  /*1bd90*/  R2UR UR7, R7 ;  /* 0x00000000070772ca */ /* 0x000fe200000e0000 */
[----:B------:R-:W-:Y:S01]  /*1bda0*/  UIADD3 UR28, UP1, UR24, 0x1f0, URZ ;  /* 0x000001f0181c7890 */ /* 0x000fe2000ff3e03f */
[----:B------:R-:W-:Y:S01]  /*1bdb0*/  R2UR UR8, R14 ;  /* 0x000000000e0872ca */ /* 0x000fe200000e0000 */
[----:B------:R-:W-:Y:S01]  /*1bdc0*/  UIADD3.X UR15, URZ, UR25, URZ, UP0, !UPT ;  /* 0x000000193f0f7290 */ /* 0x000fe200087fe43f */
[----:B------:R-:W-:Y:S01]  /*1bdd0*/  R2UR UR11, R3 ;  /* 0x00000000030b72ca */ /* 0x000fe200000e0000 */
[----:B------:R-:W-:Y:S01]  /*1bde0*/  UIADD3.X UR29, URZ, UR25, URZ, UP1, !UPT ;  /* 0x000000193f1d7290 */ /* 0x000fe20008ffe43f */
[----:B------:R-:W-:Y:S01]  /*1bdf0*/  R2UR UR10, R13 ;  /* 0x000000000d0a72ca */ /* 0x000fe200000e0000 */
[----:B------:R-:W-:Y:S01]  /*1be00*/  UMOV UR16, 0x0 ;  /* 0x0000000000107882 */ /* 0x000fe20000000000 */
[----:B------:R-:W-:Y:S01]  /*1be10*/  R2UR UR12, R9 ;  /* 0x00000000090c72ca */ /* 0x000fe200000e0000 */
[----:B------:R-:W-:Y:S01]  /*1be20*/  UMOV UR17, 0x10000000 ;  /* 0x1000000000117882 */ /* 0x000fe20000000000 */
[----:B------:R-:W-:Y:S01]  /*1be30*/  R2UR UR20, R4 ;  /* 0x00000000041472ca */ /* 0x000fe200000e0000 */
[----:B------:R-:W-:Y:S01]  /*1be40*/  VIADD R13, R13, 0x40 ;  /* 0x000000400d0d7836 */ /* 0x000fe20000000000 */
[----:B------:R-:W-:Y:S01]  /*1be50*/  ISETP.GT.AND P3, PT, R11, 0x1, PT ;  /* 0x000000010b00780c */ /* 0x000fe20003f64270 */
[----:B------:R-:W-:Y:S01]  /*1be60*/  UIADD3 UR7, UR7, 0x100, URZ ;  /* 0x0000010007077890 */ /* 0x000fe2000fffe03f */
[----:B------:R-:W-:Y:S01]  /*1be70*/  IADD3 R5, R5, 0x1, RZ ;  /* 0x0000000105057810 */ /* 0x000fe20007ffe0ff */
[----:B------:R-:W-:-:S03]  /*1be80*/  UIADD3 UR18, UR8, 0x18100, URZ ;  /* 0x0001810008127890 */ /* 0x000fc6000fffe03f */
[C---:B------:R-:W-:Y:S02]  /*1be90*/  ISETP.NE.AND P1, PT, R5.reuse, 0x3, PT ;  /* 0x000000030500780c */ /* 0x040fe40003f25270 */
[----:B------:R-:W-:Y:S02]  /*1bea0*/  UMOV UR8, UR7 ;  /* 0x0000000700087c82 */ /* 0x000fe40008000000 */
[----:B------:R0:W-:Y:S01]  /*1beb0*/  UTMALDG.3D [UR8], [UR14], desc[UR16] ;  /* 0x000010080e0075b4 */ /* 0x0001e20008011000 */
[----:B------:R-:W-:Y:S02]  /*1bec0*/  SEL R7, RZ, 0x1, P1 ;  /* 0x00000001ff077807 */ /* 0x000fe40000800000 */
[----:B------:R-:W-:Y:S02]  /*1bed0*/  SEL R5, R5, RZ, P1 ;  /* 0x000000ff05057207 */ /* 0x000fe40000800000 */
[----:B------:R-:W-:Y:S01]  /*1bee0*/  LOP3.LUT R2, R2, R7, RZ, 0x3c, !PT ;  /* 0x0000000702027212 */ /* 0x000fe200078e3cff */
[----:B0-----:R-:W-:Y:S01]  /*1bef0*/  UMOV UR8, UR18 ;  /* 0x0000001200087c82 */ /* 0x001fe20008000000 */
[----:B------:R-:W-:-:S02]  /*1bf00*/  UMOV UR11, UR20 ;  /* 0x00000014000b7c82 */ /* 0x000fc40008000000 */
[----:B------:R0:W-:Y:S02]  /*1bf10*/  UTMALDG.3D [UR8], [UR28], desc[UR16] ;  /* 0x000010081c0075b4 */ /* 0x0001e40008011000 */
[----:B0-----:R-:W-:Y:S05]  /*1bf20*/  @P3 BRA `(.L_x_519) ;  /* 0xfffffffc00443947 */ /* 0x001fea000383ffff */
.L_x_515:
[----:B------:R-:W-:Y:S05]  /*1bf30*/  BSYNC B1 ;  /* 0x0000000000017941 */ /* 0x000fea0003800000 */
.L_x_514:
[----:B------:R-:W2:Y:S01]  /*1bf40*/  LDL.LU R14, [R1+0x98] ;  /* 0x00009800010e7983 */ /* 0x000ea20000300800 */
[----:B------:R-:W-:Y:S01]  /*1bf50*/  LOP3.LUT P1, RZ, R8, 0xff, RZ, 0xc0, !PT ;  /* 0x000000ff08ff7812 */ /* 0x000fe2000782c0ff */
[----:B------:R-:W-:Y:S01]  /*1bf60*/  VIADD R6, R6, UR19 ;  /* 0x0000001306067c36 */ /* 0x000fe20008000000 */
[----:B------:R-:W-:Y:S01]  /*1bf70*/  ULDC.64 UR8, c[0x0][0x650] ;  /* 0x0001940000087ab9 */ /* 0x000fe20000000a00 */
[----:B------:R-:W3:Y:S01]  /*1bf80*/  LDL.LU R12, [R1+0x9c] ;  /* 0x00009c00010c7983 */ /* 0x000ee20000300800 */
[----:B------:R-:W-:Y:S01]  /*1bf90*/  UISETP.GE.U32.AND UP0, UPT, UR19, 0x3, UPT ;  /* 0x000000031300788c */ /* 0x000fe2000bf06070 */
[----:B------:R-:W-:Y:S01]  /*1bfa0*/  BSSY B1, `(.L_x_520) ;  /* 0x0000071000017945 */ /* 0x000fe20003800000 */
[----:B------:R-:W-:Y:S01]  /*1bfb0*/  IMAD.MOV.U32 R4, RZ, RZ, -0x1 ;  /* 0xffffffffff047424 */ /* 0x000fe200078e00ff */
[----:B------:R-:W-:Y:S01]  /*1bfc0*/  PRMT R8, RZ, 0x7610, R8 ;  /* 0x00007610ff087816 */ /* 0x000fe20000000008 */
[----:B------:R-:W-:Y:S02]  /*1bfd0*/  IMAD.MOV.U32 R9, RZ, RZ, -0x1 ;  /* 0xffffffffff097424 */ /* 0x000fe400078e00ff */
[----:B------:R-:W-:-:S03]  /*1bfe0*/  PLOP3.LUT P3, PT, PT, PT, UP0, 0x80, 0x0 ;  /* 0x000000000000781c */ /* 0x000fc60003f6f008 */
[----:B------:R-:W0:Y:S01]  /*1bff0*/  @P1 S2R R3, SR_CgaCtaId ;  /* 0x0000000000031919 */ /* 0x000e220000008800 */
[----:B------:R-:W-:-:S04]  /*1c000*/  @P1 MOV R2, 0x400 ;  /* 0x0000040000021802 */ /* 0x000fc80000000f00 */
[----:B0-----:R-:W-:-:S04]  /*1c010*/  @P1 LEA R2, R3, R2, 0x18 ;  /* 0x0000000203021211 */ /* 0x001fc800078ec0ff */
[----:B------:R0:W-:Y:S01]  /*1c020*/  @P1 SYNCS.ARRIVE.TRANS64.A1T0 RZ, [R2+URZ+0x48], RZ ;  /* 0x000048ff02ff19a7 */ /* 0x0001e2000810003f */
[----:B------:R-:W-:Y:S01]  /*1c030*/  ISETP.GT.U32.AND P1, PT, R6, 0x2, PT ;  /* 0x000000020600780c */ /* 0x000fe20003f24070 */
[----:B0-----:R-:W-:-:S05]  /*1c040*/  IMAD.U32 R2, RZ, RZ, UR19 ;  /* 0x00000013ff027e24 */ /* 0x001fca000f8e00ff */
[----:B------:R-:W-:Y:S01]  /*1c050*/  ISETP.LT.U32.AND P1, PT, R2, 0x3, P1 ;  /* 0x000000030200780c */ /* 0x000fe20000f21070 */
[----:B------:R-:W-:-:S05]  /*1c060*/  IMAD.WIDE.U32 R2, R6, -0x55555555, RZ ;  /* 0xaaaaaaab06027825 */ /* 0x000fca00078e00ff */
[----:B------:R-:W-:Y:S02]  /*1c070*/  SHF.R.U32.HI R5, RZ, 0x1, R3 ;  /* 0x00000001ff057819 */ /* 0x000fe40000011603 */
[----:B------:R-:W-:Y:S02]  /*1c080*/  SEL R3, RZ, 0x1, !P1 ;  /* 0x00000001ff037807 */ /* 0x000fe40004800000 */
[----:B------:R-:W-:Y:S01]  /*1c090*/  PRMT R2, RZ, 0x7610, R2 ;  /* 0x00007610ff027816 */ /* 0x000fe20000000002 */
[----:B------:R-:W-:Y:S01]  /*1c0a0*/  IMAD R6, R5, -0x3, R6 ;  /* 0xfffffffd05067824 */ /* 0x000fe200078e0206 */
[----:B------:R-:W-:-:S04]  /*1c0b0*/  LOP3.LUT R0, R0, R3, RZ, 0x3c, !PT ;  /* 0x0000000300007212 */ /* 0x000fc800078e3cff */
[----:B------:R-:W-:Y:S01]  /*1c0c0*/  @P3 LOP3.LUT R0, R0, 0x1, R5, 0x78, !PT ;  /* 0x0000000100003812 */ /* 0x000fe200078e7805 */
[----:B------:R-:W-:Y:S01]  /*1c0d0*/  IMAD.MOV.U32 R5, RZ, RZ, -0x1 ;  /* 0xffffffffff057424 */ /* 0x000fe200078e00ff */
[----:B---3--:R-:W-:-:S04]  /*1c0e0*/  IADD3 R12, P1, R12, UR22, RZ ;  /* 0x000000160c0c7c10 */ /* 0x008fc8000ff3e0ff */
[----:B--2---:R-:W-:Y:S01]  /*1c0f0*/  IADD3.X R14, R14, UR13, RZ, P1, !PT ;  /* 0x0000000d0e0e7c10 */ /* 0x004fe20008ffe4ff */
[----:B------:R0:W-:Y:S01]  /*1c100*/  STL [R1+0x9c], R12 ;  /* 0x00009c0c01007387 */ /* 0x0001e20000100800 */
[----:B------:R-:W-:-:S03]  /*1c110*/  ISETP.GE.U32.AND P1, PT, R12, UR8, PT ;  /* 0x000000080c007c0c */ /* 0x000fc6000bf26070 */
[----:B------:R0:W-:Y:S01]  /*1c120*/  STL [R1+0x98], R14 ;  /* 0x0000980e01007387 */ /* 0x0001e20000100800 */
[----:B------:R-:W-:-:S13]  /*1c130*/  ISETP.GE.U32.AND.EX P1, PT, R14, UR9, PT, P1 ;  /* 0x000000090e007c0c */ /* 0x000fda000bf26110 */
[----:B0-----:R-:W-:Y:S05]  /*1c140*/  @P1 BRA `(.L_x_521) ;  /* 0x0000000400581947 */ /* 0x001fea0003800000 */
[----:B------:R-:W0:Y:S01]  /*1c150*/  S2R R7, SR_CTAID.X ;  /* 0x0000000000077919 */ /* 0x000e220000002500 */
[----:B------:R-:W1:Y:S01]  /*1c160*/  LDC R15, c[0x0][0x65c] ;  /* 0x00019700ff0f7b82 */ /* 0x000e620000000800 */
[----:B------:R-:W-:Y:S01]  /*1c170*/  ULDC UR7, c[0x0][0x150] ;  /* 0x0000540000077ab9 */ /* 0x000fe20000000800 */
[----:B------:R-:W-:Y:S01]  /*1c180*/  ULDC.64 UR8, c[0x0][0x628] ;  /* 0x00018a0000087ab9 */ /* 0x000fe20000000a00 */
[----:B------:R-:W2:Y:S01]  /*1c190*/  S2R R5, SR_CTAID.Y ;  /* 0x0000000000057919 */ /* 0x000ea20000002600 */
[----:B------:R-:W-:Y:S01]  /*1c1a0*/  ISETP.NE.U32.AND P1, PT, RZ, UR8, PT ;  /* 0x00000008ff007c0c */ /* 0x000fe2000bf25070 */
[----:B------:R-:W-:-:S03]  /*1c1b0*/  ULDC UR10, c[0x0][0x630] ;  /* 0x00018c00000a7ab9 */ /* 0x000fc60000000800 */
[----:B------:R-:W3:Y:S01]  /*1c1c0*/  LDC R4, c[0x0][0x144] ;  /* 0x00005100ff047b82 */ /* 0x000ee20000000800 */
[----:B------:R-:W-:-:S07]  /*1c1d0*/  ISETP.NE.AND.EX P1, PT, RZ, UR9, PT, P1 ;  /* 0x00000009ff007c0c */ /* 0x000fce000bf25310 */
[----:B------:R-:W4:Y:S01]  /*1c1e0*/  LDC R10, c[0x0][0x148] ;  /* 0x00005200ff0a7b82 */ /* 0x000f220000000800 */
[----:B-1----:R-:W-:Y:S02]  /*1c1f0*/  ISETP.NE.AND P4, PT, R15, 0x1, PT ;  /* 0x000000010f00780c */ /* 0x002fe40003f85270 */
[----:B0-----:R-:W-:Y:S02]  /*1c200*/  I2FP.F32.U32 R2, R7 ;  /* 0x0000000700027245 */ /* 0x001fe40000201000 */
[----:B--2---:R-:W-:-:S03]  /*1c210*/  I2FP.F32.U32 R3, R5 ;  /* 0x0000000500037245 */ /* 0x004fc60000201000 */
[----:B------:R-:W-:Y:S01]  /*1c220*/  FMUL R2, R2, UR7 ;  /* 0x0000000702027c20 */ /* 0x000fe20008400000 */
[----:B------:R-:W-:Y:S02]  /*1c230*/  ULDC UR7, c[0x0][0x154] ;  /* 0x0000550000077ab9 */ /* 0x000fe40000000800 */
[----:B------:R-:W-:-:S03]  /*1c240*/  FMUL R9, R3, UR7 ;  /* 0x0000000703097c20 */ /* 0x000fc60008400000 */
[----:B------:R-:W0:Y:S08]  /*1c250*/  F2I.U32.TRUNC.NTZ R2, R2 ;  /* 0x0000000200027305 */ /* 0x000e30000020f000 */
[----:B------:R-:W1:Y:S01]  /*1c260*/  F2I.U32.TRUNC.NTZ R9, R9 ;  /* 0x0000000900097305 */ /* 0x000e62000020f000 */
[----:B0-----:R-:W-:Y:S02]  /*1c270*/  IMAD.MOV R3, RZ, RZ, -R2 ;  /* 0x000000ffff037224 */ /* 0x001fe400078e0a02 */
[----:B------:R-:W-:-:S02]  /*1c280*/  IMAD.MOV.U32 R2, RZ, RZ, R12 ;  /* 0x000000ffff027224 */ /* 0x000fc400078e000c */
[----:B---3--:R-:W-:Y:S01]  /*1c290*/  IMAD R7, R4, R3, R7 ;  /* 0x0000000304077224 */ /* 0x008fe200078e0207 */
[----:B-1----:R-:W-:-:S05]  /*1c2a0*/  IADD3 R3, -R9, RZ, RZ ;  /* 0x000000ff09037210 */ /* 0x002fca0007ffe1ff */
[----:B----4-:R-:W-:Y:S02]  /*1c2b0*/  @P4 IMAD R7, R10, R3, R5 ;  /* 0x000000030a074224 */ /* 0x010fe400078e0205 */
[----:B------:R-:W-:Y:S01]  /*1c2c0*/  IMAD.MOV.U32 R3, RZ, RZ, R14 ;  /* 0x000000ffff037224 */ /* 0x000fe200078e000e */
[----:B------:R-:W-:Y:S06]  /*1c2d0*/  @!P1 BRA `(.L_x_522) ;  /* 0x0000000000289947 */ /* 0x000fec0003800000 */
[----:B------:R-:W-:Y:S02]  /*1c2e0*/  ULDC UR7, c[0x0][0x634] ;  /* 0x00018d0000077ab9 */ /* 0x000fe40000000800 */
[----:B------:R-:W-:-:S05]  /*1c2f0*/  IADD3 R3, P1, R12, UR7, RZ ;  /* 0x000000070c037c10 */ /* 0x000fca000ff3e0ff */
[----:B------:R-:W-:-:S04]  /*1c300*/  IMAD.X R9, RZ, RZ, R14, P1 ;  /* 0x000000ffff097224 */ /* 0x000fc800008e060e */
[----:B------:R-:W-:-:S04]  /*1c310*/  IMAD.WIDE.U32 R4, R9, UR8, RZ ;  /* 0x0000000809047c25 */ /* 0x000fc8000f8e00ff */
[----:B------:R-:W-:-:S04]  /*1c320*/  IMAD.WIDE.U32 R4, P1, R3, UR9, R4 ;  /* 0x0000000903047c25 */ /* 0x000fc8000f820004 */
[----:B------:R-:W-:-:S04]  /*1c330*/  IMAD.WIDE.U32 R2, R3, UR8, RZ ;  /* 0x0000000803027c25 */ /* 0x000fc8000f8e00ff */
[----:B------:R-:W-:Y:S01]  /*1c340*/  IMAD.MOV.U32 R2, RZ, RZ, R5 ;  /* 0x000000ffff027224 */ /* 0x000fe200078e0005 */
[----:B------:R-:W-:Y:S01]  /*1c350*/  IADD3 RZ, P3, R3, R4, RZ ;  /* 0x0000000403ff7210 */ /* 0x000fe20007f7e0ff */
[----:B------:R-:W-:-:S04]  /*1c360*/  IMAD.X R3, RZ, RZ, RZ, P1 ;  /* 0x000000ffff037224 */ /* 0x000fc800008e06ff */
[----:B------:R-:W-:-:S08]  /*1c370*/  IMAD.WIDE.U32.X R2, R9, UR9, R2, P3 ;  /* 0x0000000909027c25 */ /* 0x000fd000098e0402 */
.L_x_522:
[--C-:B------:R-:W-:Y:S01]  /*1c380*/  SHF.R.U64 R9, R2, UR10, R3.reuse ;  /* 0x0000000a02097c19 */ /* 0x100fe20008001203 */
[----:B------:R-:W-:Y:S01]  /*1c390*/  ULDC.64 UR8, c[0x0][0x620] ;  /* 0x0001880000087ab9 */ /* 0x000fe20000000a00 */
[----:B------:R-:W-:Y:S01]  /*1c3a0*/  SHF.R.U32.HI R2, RZ, UR10, R3 ;  /* 0x0000000aff027c19 */ /* 0x000fe20008011603 */
[----:B------:R-:W-:Y:S01]  /*1c3b0*/  IMAD.MOV.U32 R3, RZ, RZ, R14 ;  /* 0x000000ffff037224 */ /* 0x000fe200078e000e */
[----:B------:R-:W-:Y:S01]  /*1c3c0*/  IADD3 R11, P1, RZ, -R9, RZ ;  /* 0x80000009ff0b7210 */ /* 0x000fe20007f3e0ff */
[----:B------:R-:W-:-:S04]  /*1c3d0*/  ULDC UR7, c[0x0][0x618] ;  /* 0x0001860000077ab9 */ /* 0x000fc80000000800 */
[----:B------:R-:W-:-:S04]  /*1c3e0*/  IMAD.X R2, RZ, RZ, ~R2, P1 ;  /* 0x000000ffff027224 */ /* 0x000fc800008e0e02 */
[----:B------:R-:W-:-:S04]  /*1c3f0*/  IMAD R2, R2, UR8, RZ ;  /* 0x0000000802027c24 */ /* 0x000fc8000f8e02ff */
[----:B------:R-:W-:Y:S02]  /*1c400*/  IMAD R5, R11, UR9, R2 ;  /* 0x000000090b057c24 */ /* 0x000fe4000f8e0202 */
[----:B------:R-:W-:-:S04]  /*1c410*/  IMAD.MOV.U32 R2, RZ, RZ, R12 ;  /* 0x000000ffff027224 */ /* 0x000fc800078e000c */
[----:B------:R-:W-:Y:S01]  /*1c420*/  IMAD.WIDE.U32 R2, R11, UR8, R2 ;  /* 0x000000080b027c25 */ /* 0x000fe2000f8e0002 */
[----:B------:R-:W-:Y:S02]  /*1c430*/  ULDC.64 UR8, c[0x0][0x640] ;  /* 0x0001900000087ab9 */ /* 0x000fe40000000a00 */
[----:B------:R-:W-:Y:S02]  /*1c440*/  ISETP.NE.U32.AND P1, PT, RZ, UR8, PT ;  /* 0x00000008ff007c0c */ /* 0x000fe4000bf25070 */
[----:B------:R-:W-:Y:S02]  /*1c450*/  IADD3 R3, R3, R5, RZ ;  /* 0x0000000503037210 */ /* 0x000fe40007ffe0ff */
[----:B------:R-:W-:Y:S02]  /*1c460*/  ISETP.NE.AND.EX P1, PT, RZ, UR9, PT, P1 ;  /* 0x00000009ff007c0c */ /* 0x000fe4000bf25310 */
[--C-:B------:R-:W-:Y:S02]  /*1c470*/  SHF.R.U64 R10, R2, UR7, R3.reuse ;  /* 0x00000007020a7c19 */ /* 0x100fe40008001203 */
[----:B------:R-:W-:Y:S01]  /*1c480*/  SHF.R.U32.HI R3, RZ, UR7, R3 ;  /* 0x00000007ff037c19 */ /* 0x000fe20008011603 */
[----:B------:R-:W-:-:S03]  /*1c490*/  ULDC UR7, c[0x0][0x608] ;  /* 0x0001820000077ab9 */ /* 0x000fc60000000800 */
[--C-:B------:R-:W-:Y:S02]  /*1c4a0*/  SHF.R.U64 R11, R10, UR7, R3.reuse ;  /* 0x000000070a0b7c19 */ /* 0x100fe40008001203 */
[----:B------:R-:W-:Y:S01]  /*1c4b0*/  SHF.R.U32.HI R2, RZ, UR7, R3 ;  /* 0x00000007ff027c19 */ /* 0x000fe20008011603 */
[----:B------:R-:W-:-:S03]  /*1c4c0*/  ULDC UR7, c[0x0][0x658] ;  /* 0x0001960000077ab9 */ /* 0x000fc60000000800 */
[--C-:B------:R-:W-:Y:S02]  /*1c4d0*/  SHF.R.U64 R12, R11, UR7, R2.reuse ;  /* 0x000000070b0c7c19 */ /* 0x100fe40008001202 */
[----:B------:R-:W-:-:S03]  /*1c4e0*/  SHF.R.U32.HI R13, RZ, UR7, R2 ;  /* 0x00000007ff0d7c19 */ /* 0x000fc60008011602 */
[----:B------:R-:W-:Y:S02]  /*1c4f0*/  IMAD.MOV.U32 R2, RZ, RZ, R12 ;  /* 0x000000ffff027224 */ /* 0x000fe400078e000c */
        /* <DEDUP_REMOVED lines=12> */
.L_x_523:
[----:B------:R-:W-:Y:S01]  /*1c5c0*/  ULDC UR7, c[0x0][0x648] ;  /* 0x0001920000077ab9 */ /* 0x000fe20000000800 */
[----:B------:R-:W-:Y:S02]  /*1c5d0*/  LOP3.LUT R11, R11, UR6, RZ, 0xc0, !PT ;  /* 0x000000060b0b7c12 */ /* 0x000fe4000f8ec0ff */
[----:B------:R-:W-:Y:S01]  /*1c5e0*/  SHF.R.U64 R2, R2, UR7, R3 ;  /* 0x0000000702027c19 */ /* 0x000fe20008001203 */
[----:B------:R-:W-:-:S04]  /*1c5f0*/  ULDC UR7, c[0x0][0x638] ;  /* 0x00018e0000077ab9 */ /* 0x000fc80000000800 */
[----:B------:R-:W-:Y:S02]  /*1c600*/  IMAD.MOV R3, RZ, RZ, -R2 ;  /* 0x000000ffff037224 */ /* 0x000fe400078e0a02 */
[----:B------:R-:W-:Y:S02]  /*1c610*/  IMAD R4, R2, UR5, R11 ;  /* 0x0000000502047c24 */ /* 0x000fe4000f8e020b */
[----:B------:R-:W-:Y:S01]  /*1c620*/  IMAD R12, R3, UR7, R12 ;  /* 0x00000007030c7c24 */ /* 0x000fe2000f8e020c */
[----:B------:R-:W-:Y:S01]  /*1c630*/  ULDC UR7, c[0x0][0x610] ;  /* 0x0001840000077ab9 */ /* 0x000fe20000000800 */
[----:B------:R-:W-:Y:S01]  /*1c640*/  LOP3.LUT R3, R10, UR4, RZ, 0xc0, !PT ;  /* 0x000000040a037c12 */ /* 0x000fe2000f8ec0ff */
[----:B------:R-:W-:Y:S01]  /*1c650*/  IMAD R7, R4, UR7, R7 ;  /* 0x0000000704077c24 */ /* 0x000fe2000f8e0207 */
[----:B------:R-:W-:Y:S01]  /*1c660*/  ULDC UR7, c[0x0][0x600] ;  /* 0x0001800000077ab9 */ /* 0x000fe20000000800 */
[----:B------:R-:W-:Y:S02]  /*1c670*/  IMAD.MOV.U32 R2, RZ, RZ, 0x1 ;  /* 0x00000001ff027424 */ /* 0x000fe400078e00ff */
[----:B------:R-:W-:-:S05]  /*1c680*/  IMAD R12, R12, UR7, R3 ;  /* 0x000000070c0c7c24 */ /* 0x000fca000f8e0203 */
[----:B------:R-:W-:Y:S02]  /*1c690*/  SEL R4, R12, R7, !P4 ;  /* 0x000000070c047207 */ /* 0x000fe40006000000 */
[----:B------:R-:W-:-:S07]  /*1c6a0*/  SEL R5, R7, R12, !P4 ;  /* 0x0000000c07057207 */ /* 0x000fce0006000000 */
.L_x_521:
[----:B------:R-:W-:Y:S05]  /*1c6b0*/  BSYNC B1 ;  /* 0x0000000000017941 */ /* 0x000fea0003800000 */
.L_x_520:
[----:B------:R-:W-:-:S13]  /*1c6c0*/  LOP3.LUT P1, RZ, R2, 0xff, RZ, 0xc0, !PT ;  /* 0x000000ff02ff7812 */ /* 0x000fda000782c0ff */
[----:B------:R-:W-:Y:S05]  /*1c6d0*/  @P1 BRA `(.L_x_524) ;  /* 0xfffffff400241947 */ /* 0x000fea000383ffff */
[----:B------:R-:W-:Y:S05]  /*1c6e0*/  BSYNC B0 ;  /* 0x0000000000007941 */ /* 0x000fea0003800000 */
.L_x_512:
[----:B------:R-:W-:-:S03]  /*1c6f0*/  UMOV UR7, 0xffffffff ;  /* 0xffffffff00077882 */ /* 0x000fc60000000000 */
[----:B------:R-:W-:Y:S05]  /*1c700*/  BRA.DIV UR7, `(.L_x_525) ;  /* 0x0000000607007947 */ /* 0x000fea000b800000 */
[----:B------:R-:W-:-:S13]  /*1c710*/  ELECT P6, URZ, PT ;  /* 0x00000000003f782f */ /* 0x000fda00038c0000 */
.L_x_538:
[----:B------:R-:W-:Y:S04]  /*1c720*/  BSSY B0, `(.L_x_526) ;  /* 0x0000025000007945 */ /* 0x000fe80003800000 */
[----:B------:R-:W-:Y:S05]  /*1c730*/  @!P6 BRA `(.L_x_527) ;  /* 0x00000000008ce947 */ /* 0x000fea0003800000 */
[----:B------:R-:W2:Y:S02]  /*1c740*/  LDL R2, [R1+0x90] ;  /* 0x0000900001027983 */ /* 0x000ea40000100800 */
[----:B--2---:R-:W-:-:S13]  /*1c750*/  R2UR UR7, R2 ;  /* 0x00000000020772ca */ /* 0x004fda00000e0000 */
[----:B------:R-:W-:-:S04]  /*1c760*/  ULOP3.LUT UR7, UR7, 0x2, URZ, 0xfc, !UPT ;  /* 0x0000000207077892 */ /* 0x000fc8000f8efc3f */
[----:B------:R-:W-:-:S06]  /*1c770*/  UISETP.NE.AND UP0, UPT, UR7, 0x3, UPT ;  /* 0x000000030700788c */ /* 0x000fcc000bf05270 */
[----:B------:R-:W-:-:S13]  /*1c780*/  PLOP3.LUT P0, PT, PT, PT, UP0, 0x80, 0x0 ;  /* 0x000000000000781c */ /* 0x000fda0003f0f008 */
[----:B------:R-:W-:Y:S05]  /*1c790*/  @!P0 BRA `(.L_x_528) ;  /* 0x0000000000048947 */ /* 0x000fea0003800000 */
[----:B------:R-:W-:Y:S01]  /*1c7a0*/  BPT.TRAP 0x1 ;  /* 0x000000040000795c */ /* 0x000fe20000300000 */
.L_x_528:
[----:B------:R-:W0:Y:S01]  /*1c7b0*/  S2R R3, SR_CgaCtaId ;  /* 0x0000000000037919 */ /* 0x000e220000008800 */
[----:B------:R-:W-:-:S04]  /*1c7c0*/  MOV R2, 0x400 ;  /* 0x0000040000027802 */ /* 0x000fc80000000f00 */
[----:B0-----:R-:W-:Y:S02]  /*1c7d0*/  LEA R3, R3, R2, 0x18 ;  /* 0x0000000203037211 */ /* 0x001fe400078ec0ff */
[----:B------:R-:W-:-:S03]  /*1c7e0*/  SHF.L.U32 R2, R0, 0x1f, RZ ;  /* 0x0000001f00027819 */ /* 0x000fc600000006ff */
[----:B------:R-:W-:-:S05]  /*1c7f0*/  VIADD R3, R3, 0x18 ;  /* 0x0000001803037836 */ /* 0x000fca0000000000 */
[----:B------:R-:W-:-:S04]  /*1c800*/  LEA R5, R6, R3, 0x3 ;  /* 0x0000000306057211 */ /* 0x000fc800078e18ff */
[----:B------:R-:W0:Y:S02]  /*1c810*/  SYNCS.PHASECHK.TRANS64.TRYWAIT P0, [R5+URZ], R2 ;  /* 0x00000002050075a7 */ /* 0x000e24000800017f */
[----:B0-----:R-:W-:Y:S05]  /*1c820*/  @!P0 BRA `(.L_x_529) ;  /* 0x0000000000d88947 */ /* 0x001fea0003800000 */
.L_x_539:
[----:B------:R-:W-:-:S05]  /*1c830*/  VIADD R6, R6, 0x1 ;  /* 0x0000000106067836 */ /* 0x000fca0000000000 */
[----:B------:R-:W-:-:S04]  /*1c840*/  ISETP.NE.AND P0, PT, R6, 0x3, PT ;  /* 0x000000030600780c */ /* 0x000fc80003f05270 */
[----:B0-----:R-:W-:Y:S02]  /*1c850*/  SEL R5, RZ, 0x1, P0 ;  /* 0x00000001ff057807 */ /* 0x001fe40000000000 */
[----:B------:R-:W-:Y:S02]  /*1c860*/  SEL R6, R6, RZ, P0 ;  /* 0x000000ff06067207 */ /* 0x000fe40000000000 */
[----:B------:R-:W-:-:S03]  /*1c870*/  LOP3.LUT R5, R0, R5, RZ, 0x3c, !PT ;  /* 0x0000000500057212 */ /* 0x000fc600078e3cff */
[----:B------:R-:W-:Y:S01]  /*1c880*/  IMAD R7, R6, 0x8, R3 ;  /* 0x0000000806077824 */ /* 0x000fe200078e0203 */
[----:B------:R-:W-:-:S04]  /*1c890*/  SHF.L.U32 R0, R5, 0x1f, RZ ;  /* 0x0000001f05007819 */ /* 0x000fc800000006ff */
[----:B------:R-:W0:Y:S02]  /*1c8a0*/  SYNCS.PHASECHK.TRANS64.TRYWAIT P0, [R7+URZ], R0 ;  /* 0x00000000070075a7 */ /* 0x000e24000800017f */
[----:B0-----:R-:W-:Y:S05]  /*1c8b0*/  @!P0 BRA `(.L_x_530) ;  /* 0x0000000000c88947 */ /* 0x001fea0003800000 */
.L_x_540:
[----:B0-----:R-:W-:-:S05]  /*1c8c0*/  VIADD R0, R6, 0x1 ;  /* 0x0000000106007836 */ /* 0x001fca0000000000 */
[----:B------:R-:W-:-:S04]  /*1c8d0*/  ISETP.NE.AND P0, PT, R0, 0x3, PT ;  /* 0x000000030000780c */ /* 0x000fc80003f05270 */
[----:B------:R-:W-:Y:S02]  /*1c8e0*/  SEL R2, RZ, 0x1, P0 ;  /* 0x00000001ff027807 */ /* 0x000fe40000000000 */
[----:B------:R-:W-:Y:S02]  /*1c8f0*/  SEL R0, R0, RZ, P0 ;  /* 0x000000ff00007207 */ /* 0x000fe40000000000 */
[----:B------:R-:W-:-:S03]  /*1c900*/  LOP3.LUT R2, R5, R2, RZ, 0x3c, !PT ;  /* 0x0000000205027212 */ /* 0x000fc600078e3cff */
[----:B------:R-:W-:Y:S01]  /*1c910*/  IMAD R3, R0, 0x8, R3 ;  /* 0x0000000800037824 */ /* 0x000fe200078e0203 */
[----:B------:R-:W-:-:S07]  /*1c920*/  SHF.L.U32 R0, R2, 0x1f, RZ ;  /* 0x0000001f02007819 */ /* 0x000fce00000006ff */
.L_x_531:
[----:B0-----:R0:W1:Y:S02]  /*1c930*/  SYNCS.PHASECHK.TRANS64.TRYWAIT P0, [R3+URZ], R0 ;  /* 0x00000000030075a7 */ /* 0x001064000800017f */
[----:B-1----:R-:W-:Y:S05]  /*1c940*/  @!P0 NANOSLEEP.SYNCS 0x989680 ;  /* 0x009896800000895d */ /* 0x002fea0003900000 */
[----:B------:R-:W1:Y:S02]  /*1c950*/  @!P0 SYNCS.PHASECHK.TRANS64 P0, [R3+URZ], R0 ;  /* 0x00000000030085a7 */ /* 0x000e64000800007f */
[----:B-1----:R-:W-:Y:S05]  /*1c960*/  @!P0 BRA `(.L_x_531) ;  /* 0xfffffffc00f08947 */ /* 0x002fea000383ffff */
.L_x_527:
[----:B------:R-:W-:Y:S05]  /*1c970*/  BSYNC B0 ;  /* 0x0000000000007941 */ /* 0x000fea0003800000 */
.L_x_526:
[----:B------:R-:W-:Y:S05]  /*1c980*/  EXIT ;  /* 0x000000000000794d */ /* 0x000fea0003800000 */
.L_x_17:
[----:B-1----:R1:W2:Y:S02]  /*1c990*/  SYNCS.PHASECHK.TRANS64.TRYWAIT P1, [R3+URZ], R0 ;  /* 0x00000000030075a7 */ /* 0x0022a4000802017f */
[----:B--2---:R-:W-:Y:S05]  /*1c9a0*/  @!P1 NANOSLEEP.SYNCS 0x989680 ;  /* 0x009896800000995d */ /* 0x004fea0003900000 */
[----:B------:R-:W2:Y:S02]  /*1c9b0*/  @!P1 SYNCS.PHASECHK.TRANS64 P1, [R3+URZ], R0 ;  /* 0x00000000030095a7 */ /* 0x000ea4000802007f */
[----:B--2---:R-:W-:Y:S05]  /*1c9c0*/  @!P1 BRA `(.L_x_17) ;  /* 0xfffffffc00f09947 */ /* 0x004fea000383ffff */
[----:B------:R-:W-:Y:S05]  /*1c9d0*/  BRA `(.L_x_16) ;  /* 0xfffffe4800a87947 */ /* 0x000fea000383ffff */
.L_x_22:
[----:B--2---:R-:W-:-:S04]  /*1c9e0*/  IMAD.U32 R9, RZ, RZ, UR4 ;  /* 0x00000004ff097e24 */ /* 0x004fc8000f8e00ff */
[----:B------:R2:W3:Y:S03]  /*1c9f0*/  SYNCS.PHASECHK.TRANS64.TRYWAIT P1, [R9+URZ], R4 ;  /* 0x00000004090075a7 */ /* 0x0004e6000802017f */
[----:B---3--:R-:W-:Y:S05]  /*1ca00*/  @!P1 NANOSLEEP.SYNCS 0x989680 ;  /* 0x009896800000995d */ /* 0x008fea0003900000 */
[----:B------:R-:W3:Y:S02]  /*1ca10*/  @!P1 SYNCS.PHASECHK.TRANS64 P1, [R9+URZ], R4 ;  /* 0x00000004090095a7 */ /* 0x000ee4000802007f */
[----:B---3--:R-:W-:Y:S05]  /*1ca20*/  @!P1 BRA `(.L_x_22) ;  /* 0xfffffffc00ec9947 */ /* 0x008fea000383ffff */
[----:B------:R-:W-:Y:S05]  /*1ca30*/  BRA `(.L_x_21) ;  /* 0xfffffe8c00e87947 */ /* 0x000fea000383ffff */
.L_x_513:
[----:B------:R-:W-:Y:S01]  /*1ca40*/  BSSY B1, `(.L_x_532) ;  /* 0x0000006000017945 */ /* 0x000fe20003800000 */
[----:B------:R-:W-:-:S07]  /*1ca50*/  IMAD.MOV.U32 R15, RZ, RZ, -0x1 ;  /* 0xffffffffff0f7424 */ /* 0x000fce00078e00ff */
[----:B------:R-:W-:Y:S05]  /*1ca60*/  WARPSYNC.COLLECTIVE R15, `(.L_x_533) ;  /* 0x000000000f0c7348 */ /* 0x000fea0003c00000 */
[----:B------:R-:W-:Y:S02]  /*1ca70*/  ELECT P6, UR62, PT ;  /* 0x00000000003e782f */ /* 0x000fe400038c0000 */
[----:B------:R-:W-:Y:S01]  /*1ca80*/  MOV R14, UR62 ;  /* 0x0000003e000e7c02 */ /* 0x000fe20008000f00 */
[----:B------:R-:W-:Y:S10]  /*1ca90*/  ENDCOLLECTIVE ;  /* 0x000000000000791b */ /* 0x000ff40003800000 */
.L_x_533:
[----:B------:R-:W-:Y:S05]  /*1caa0*/  BSYNC B1 ;  /* 0x0000000000017941 */ /* 0x000fea0003800000 */
.L_x_532:
[----:B------:R-:W-:Y:S05]  /*1cab0*/  BRA `(.L_x_534) ;  /* 0xfffffff000387947 */ /* 0x000fea000383ffff */
.L_x_516:
[----:B-1----:R1:W2:Y:S02]  /*1cac0*/  SYNCS.PHASECHK.TRANS64.TRYWAIT P1, [R12+URZ+0x18], R7 ;  /* 0x000018070c0075a7 */ /* 0x0022a4000802017f */
[----:B--2---:R-:W-:Y:S05]  /*1cad0*/  @!P1 NANOSLEEP.SYNCS 0x989680 ;  /* 0x009896800000995d */ /* 0x004fea0003900000 */
[----:B------:R-:W2:Y:S02]  /*1cae0*/  @!P1 SYNCS.PHASECHK.TRANS64 P1, [R12+URZ+0x18], R7 ;  /* 0x000018070c0095a7 */ /* 0x000ea4000802007f */
[----:B--2---:R-:W-:Y:S05]  /*1caf0*/  @!P1 BRA `(.L_x_516) ;  /* 0xfffffffc00f09947 */ /* 0x004fea000383ffff */
[----:B------:R-:W-:Y:S05]  /*1cb00*/  BRA `(.L_x_535) ;  /* 0xfffffff0006c7947 */ /* 0x000fea000383ffff */
.L_x_525:
[----:B------:R-:W-:Y:S01]  /*1cb10*/  BSSY B0, `(.L_x_536) ;  /* 0x0000006000007945 */ /* 0x000fe20003800000 */
[----:B------:R-:W-:-:S07]  /*1cb20*/  IMAD.MOV.U32 R15, RZ, RZ, -0x1 ;  /* 0xffffffffff0f7424 */ /* 0x000fce00078e00ff */
[----:B------:R-:W-:Y:S05]  /*1cb30*/  WARPSYNC.COLLECTIVE R15, `(.L_x_537) ;  /* 0x000000000f0c7348 */ /* 0x000fea0003c00000 */
[----:B------:R-:W-:Y:S02]  /*1cb40*/  ELECT P6, UR62, PT ;  /* 0x00000000003e782f */ /* 0x000fe400038c0000 */
[----:B------:R-:W-:Y:S01]  /*1cb50*/  MOV R14, UR62 ;  /* 0x0000003e000e7c02 */ /* 0x000fe20008000f00 */
[----:B------:R-:W-:Y:S10]  /*1cb60*/  ENDCOLLECTIVE ;  /* 0x000000000000791b */ /* 0x000ff40003800000 */
.L_x_537:
[----:B------:R-:W-:Y:S05]  /*1cb70*/  BSYNC B0 ;  /* 0x0000000000007941 */ /* 0x000fea0003800000 */
.L_x_536:
[----:B------:R-:W-:Y:S05]  /*1cb80*/  BRA `(.L_x_538) ;  /* 0xfffffff800e47947 */ /* 0x000fea000383ffff */
.L_x_529:
[----:B0-----:R0:W1:Y:S02]  /*1cb90*/  SYNCS.PHASECHK.TRANS64.TRYWAIT P0, [R5+URZ], R2 ;  /* 0x00000002050075a7 */ /* 0x001064000800017f */
[----:B-1----:R-:W-:Y:S05]  /*1cba0*/  @!P0 NANOSLEEP.SYNCS 0x989680 ;  /* 0x009896800000895d */ /* 0x002fea0003900000 */
[----:B------:R-:W1:Y:S02]  /*1cbb0*/  @!P0 SYNCS.PHASECHK.TRANS64 P0, [R5+URZ], R2 ;  /* 0x00000002050085a7 */ /* 0x000e64000800007f */
[----:B-1----:R-:W-:Y:S05]  /*1cbc0*/  @!P0 BRA `(.L_x_529) ;  /* 0xfffffffc00f08947 */ /* 0x002fea000383ffff */
[----:B------:R-:W-:Y:S05]  /*1cbd0*/  BRA `(.L_x_539) ;  /* 0xfffffffc00147947 */ /* 0x000fea000383ffff */
.L_x_530:
[----:B0-----:R0:W1:Y:S02]  /*1cbe0*/  SYNCS.PHASECHK.TRANS64.TRYWAIT P0, [R7+URZ], R0 ;  /* 0x00000000070075a7 */ /* 0x001064000800017f */
[----:B-1----:R-:W-:Y:S05]  /*1cbf0*/  @!P0 NANOSLEEP.SYNCS 0x989680 ;  /* 0x009896800000895d */ /* 0x002fea0003900000 */
[----:B------:R-:W1:Y:S02]  /*1cc00*/  @!P0 SYNCS.PHASECHK.TRANS64 P0, [R7+URZ], R0 ;  /* 0x00000000070085a7 */ /* 0x000e64000800007f */
[----:B-1----:R-:W-:Y:S05]  /*1cc10*/  @!P0 BRA `(.L_x_530) ;  /* 0xfffffffc00f08947 */ /* 0x002fea000383ffff */
[----:B------:R-:W-:Y:S05]  /*1cc20*/  BRA `(.L_x_540) ;  /* 0xfffffffc00247947 */ /* 0x000fea000383ffff */
.L_x_541:
[----:B------:R-:W-:-:S00]  /*1cc30*/  BRA `(.L_x_541) ;  /* 0xfffffffc00fc7947 */ /* 0x000fc0000383ffff */
[----:B------:R-:W-:-:S00]  /*1cc40*/  NOP ;  /* 0x0000000000007918 */ /* 0x000fc00000000000 */
        /* <DEDUP_REMOVED lines=11> */
.L_x_542:


//--------------------- .nv.global.init           --------------------------
	.section	.nv.global.init,"aw",@progbits
.nv.global.init:
	.type		$str$22,@object
	.size		$str$22,($str$23 - $str$22)
$str$22:
        /*0000*/ 	.byte	0x6b, 0x5f, 0x74, 0x69, 0x6c, 0x65, 0x5f, 0x63, 0x6f, 0x75, 0x6e, 0x74, 0x20, 0x3e, 0x3d, 0x20
        /*0010*/ 	.byte	0x31, 0x00
	.type		$str$23,@object
	.size		$str$23,(__unnamed_1 - $str$23)
$str$23:
        /*0012*/ 	.byte	0x2f, 0x74, 0x6d, 0x70, 0x2f, 0x63, 0x75, 0x74, 0x6c, 0x61, 0x73, 0x73, 0x5f, 0x73, 0x77, 0x65
        /*0022*/ 	.byte	0x65, 0x70, 0x5f, 0x73, 0x72, 0x63, 0x2f, 0x69, 0x6e, 0x63, 0x6c, 0x75, 0x64, 0x65, 0x2f, 0x63
        /*0032*/ 	.byte	0x75, 0x74, 0x6c, 0x61, 0x73, 0x73, 0x2f, 0x67, 0x65, 0x6d, 0x6d, 0x2f, 0x63, 0x6f, 0x6c, 0x6c
        /*0042*/ 	.byte	0x65, 0x63, 0x74, 0x69, 0x76, 0x65, 0x2f, 0x73, 0x6d, 0x39, 0x30, 0x5f, 0x6d, 0x6d, 0x61, 0x5f
        /*0052*/ 	.byte	0x74, 0x6d, 0x61, 0x5f, 0x67, 0x6d, 0x6d, 0x61, 0x5f, 0x73, 0x73, 0x5f, 0x77, 0x61, 0x72, 0x70
        /*0062*/ 	.byte	0x73, 0x70, 0x65, 0x63, 0x69, 0x61, 0x6c, 0x69, 0x7a, 0x65, 0x64, 0x2e, 0x68, 0x70, 0x70, 0x00
	.type		__unnamed_1,@object
	.size		__unnamed_1,(.L_0 - __unnamed_1)
__unnamed_1:
        /* <DEDUP_REMOVED lines=181> */
.L_0:


//--------------------- .nv.shared._ZN7cutlass13device_kernelINS_4gemm6kernel13GemmUniversalIN4cute5tupleIJiiiiEEENS1_10collective13CollectiveMmaINS1_34MainloopSm90TmaGmmaWarpSpecializedILi3ENS5_IJNS4_1CILi1EEESB_SB_EEENS1_35KernelTmaWarpSpecializedCooperativeEEENS5_IJNSA_ILi256EEENSA_ILi240EEENSA_ILi64EEEEEENS_6half_tENS5_IJlSB_lEEESJ_SK_NS4_8TiledMMAINS4_8MMA_AtomIJNS4_4SM904GMMA25MMA_64x16x16_F32F16F16_SSILNSO_5MajorE0ELSQ_0ELNSO_7ScaleInE1ELSR_1EEEEEENS4_6LayoutINS5_IJNSA_ILi2EEESB_SB_EEENS5_IJSB_NSA_ILi0EEESX_EEEEENS5_IJNS4_10UnderscoreES10_S10_EEEEENS4_13SM90_TMA_LOADENS4_14ComposedLayoutINS4_7SwizzleILi3ELi4ELi3EEENS4_18smem_ptr_flag_bitsILi16EEENSU_INS5_IJNSA_ILi8EEESH_EEENS5_IJSH_SB_EEEEEEEvNS4_8identityES13_S1D_vS1E_EENS_8epilogue10collective6detail29Sm90TmaWarpSpecializedAdapterINS1H_15DefaultEpilogueISJ_SK_SK_NS1G_6thread17LinearCombinationISJ_Li1EffLNS1L_9ScaleType4KindE0ELNS_15FloatRoundStyleE2ESJ_EENS1_15EpilogueDefaultEEEEEvvEEEEvNT_6ParamsE --------------------------
	.section	.nv.shared._ZN7cutlass13device_kernelINS_4gemm6kernel13GemmUniversalIN4cute5tupleIJiiiiEEENS1_10collective13CollectiveMmaINS1_34MainloopSm90TmaGmmaWarpSpecializedILi3ENS5_IJNS4_1CILi1EEESB_SB_EEENS1_35KernelTmaWarpSpecializedCooperativeEEENS5_IJNSA_ILi256EEENSA_ILi240EEENSA_ILi64EEEEEENS_6half_tENS5_IJlSB_lEEESJ_SK_NS4_8TiledMMAINS4_8MMA_AtomIJNS4_4SM904GMMA25MMA_64x16x16_F32F16F16_SSILNSO_5MajorE0ELSQ_0ELNSO_7ScaleInE1ELSR_1EEEEEENS4_6LayoutINS5_IJNSA_ILi2EEESB_SB_EEENS5_IJSB_NSA_ILi0EEESX_EEEEENS5_IJNS4_10UnderscoreES10_S10_EEEEENS4_13SM90_TMA_LOADENS4_14ComposedLayoutINS4_7SwizzleILi3ELi4ELi3EEENS4_18smem_ptr_flag_bitsILi16EEENSU_INS5_IJNSA_ILi8EEESH_EEENS5_IJSH_SB_EEEEEEEvNS4_8identityES13_S1D_vS1E_EENS_8epilogue10collective6detail29Sm90TmaWarpSpecializedAdapterINS1H_15DefaultEpilogueISJ_SK_SK_NS1G_6thread17LinearCombinationISJ_Li1EffLNS1L_9ScaleType4KindE0ELNS_15FloatRoundStyleE2ESJ_EENS1_15EpilogueDefaultEEEEEvvEEEEvNT_6ParamsE,"aw",@nobits
	.sectionflags	@""
	.align	16
	.zero		1024


//--------------------- .nv.shared.reserved.0     --------------------------
	.section	.nv.shared.reserved.0,"aw",@nobits
	.weak		__nv_reservedSMEM_offset_0_alias
	.size		__nv_reservedSMEM_offset_0_alias, 0, 0
	.other		__nv_reservedSMEM_offset_0_alias,@"STO_CUDA_RESERVED_SHARED STV_DEFAULT"
__nv_reservedSMEM_offset_0_alias:
	.zero		0


//--------------------- .nv.global                --------------------------
	.section	.nv.global,"aw",@nobits
.nv.global:
	.type		_ZN39_INTERNAL_f9e8b601_4_k_cu_a58f91f7_64504cute1_E,@object
	.size		_ZN39_INTERNAL_f9e8b601_4_k_cu_a58f91f7_64504cute1_E,(_ZN39_INTERNAL_f9e8b601_4_k_cu_a58f91f7_64504cuda3std3__45__cpo6cbeginE - _ZN39_INTERNAL_f9e8b601_4_k_cu_a58f91f7_64504cute1_E)
_ZN39_INTERNAL_f9e8b601_4_k_cu_a58f91f7_64504cute1_E:
	.zero		1
	.type		_ZN39_INTERNAL_f9e8b601_4_k_cu_a58f91f7_64504cuda3std3__45__cpo6cbeginE,@object
	.size		_ZN39_INTERNAL_f9e8b601_4_k_cu_a58f91f7_64504cuda3std3__45__cpo6cbeginE,(_ZN39_INTERNAL_f9e8b601_4_k_cu_a58f91f7_64504cuda3std3__48in_placeE - _ZN39_INTERNAL_f9e8b601_4_k_cu_a58f91f7_64504cuda3std3__45__cpo6cbeginE)
_ZN39_INTERNAL_f9e8b601_4_k_cu_a58f91f7_64504cuda3std3__45__cpo6cbeginE:
	.zero		1
	.type		_ZN39_INTERNAL_f9e8b601_4_k_cu_a58f91f7_64504cuda3std3__48in_placeE,@object
	.size		_ZN39_INTERNAL_f9e8b601_4_k_cu_a58f91f7_64504cuda3std3__48in_placeE,(_ZN39_INTERNAL_f9e8b601_4_k_cu_a58f91f7_64504cuda3std6ranges3__45__cpo9iter_moveE - _ZN39_INTERNAL_f9e8b601_4_k_cu_a58f91f7_64504cuda3std3__48in_placeE)
_ZN39_INTERNAL_f9e8b601_4_k_cu_a58f91f7_64504cuda3std3__48in_placeE:
	.zero		1
	.type		_ZN39_INTERNAL_f9e8b601_4_k_cu_a58f91f7_64504cuda3std6ranges3__45__cpo9iter_moveE,@object
	.size		_ZN39_INTERNAL_f9e8b601_4_k_cu_a58f91f7_64504cuda3std6ranges3__45__cpo9iter_moveE,(_ZN39_INTERNAL_f9e8b601_4_k_cu_a58f91f7_64504cuda3std3__45__cpo5beginE - _ZN39_INTERNAL_f9e8b601_4_k_cu_a58f91f7_64504cuda3std6ranges3__45__cpo9iter_moveE)
_ZN39_INTERNAL_f9e8b601_4_k_cu_a58f91f7_64504cuda3std6ranges3__45__cpo9iter_moveE:
	.zero		1
	.type		_ZN39_INTERNAL_f9e8b601_4_k_cu_a58f91f7_64504cuda3std3__45__cpo5beginE,@object
	.size		_ZN39_INTERNAL_f9e8b601_4_k_cu_a58f91f7_64504cuda3std3__45__cpo5beginE,(_ZN39_INTERNAL_f9e8b601_4_k_cu_a58f91f7_64504cuda3std3__441_GLOBAL__N__f9e8b601_4_k_cu_a58f91f7_64506ignoreE - _ZN39_INTERNAL_f9e8b601_4_k_cu_a58f91f7_64504cuda3std3__45__cpo5beginE)
_ZN39_INTERNAL_f9e8b601_4_k_cu_a58f91f7_64504cuda3std3__45__cpo5beginE:
	.zero		1
	.type		_ZN39_INTERNAL_f9e8b601_4_k_cu_a58f91f7_64504cuda3std3__441_GLOBAL__N__f9e8b601_4_k_cu_a58f91f7_64506ignoreE,@object
	.size		_ZN39_INTERNAL_f9e8b601_4_k_cu_a58f91f7_64504cuda3std3__441_GLOBAL__N__f9e8b601_4_k_cu_a58f91f7_64506ignoreE,(_ZN39_INTERNAL_f9e8b601_4_k_cu_a58f91f7_64504cute7productE - _ZN39_INTERNAL_f9e8b601_4_k_cu_a58f91f7_64504cuda3std3__441_GLOBAL__N__f9e8b601_4_k_cu_a58f91f7_64506ignoreE)
_ZN39_INTERNAL_f9e8b601_4_k_cu_a58f91f7_64504cuda3std3__441_GLOBAL__N__f9e8b601_4_k_cu_a58f91f7_64506ignoreE:
	.zero		1
	.type		_ZN39_INTERNAL_f9e8b601_4_k_cu_a58f91f7_64504cute7productE,@object
	.size		_ZN39_INTERNAL_f9e8b601_4_k_cu_a58f91f7_64504cute7productE,(_ZN39_INTERNAL_f9e8b601_4_k_cu_a58f91f7_64504cuda3std3__45__cpo3endE - _ZN39_INTERNAL_f9e8b601_4_k_cu_a58f91f7_64504cute7productE)
_ZN39_INTERNAL_f9e8b601_4_k_cu_a58f91f7_64504cute7productE:
	.zero		1
	.type		_ZN39_INTERNAL_f9e8b601_4_k_cu_a58f91f7_64504cuda3std3__45__cpo3endE,@object
	.size		_ZN39_INTERNAL_f9e8b601_4_k_cu_a58f91f7_64504cuda3std3__45__cpo3endE,(_ZN39_INTERNAL_f9e8b601_4_k_cu_a58f91f7_64504cuda3std3__419piecewise_constructE - _ZN39_INTERNAL_f9e8b601_4_k_cu_a58f91f7_64504cuda3std3__45__cpo3endE)
_ZN39_INTERNAL_f9e8b601_4_k_cu_a58f91f7_64504cuda3std3__45__cpo3endE:
	.zero		1
	.type		_ZN39_INTERNAL_f9e8b601_4_k_cu_a58f91f7_64504cuda3std3__419piecewise_constructE,@object
	.size		_ZN39_INTERNAL_f9e8b601_4_k_cu_a58f91f7_64504cuda3std3__419piecewise_constructE,(_ZN39_INTERNAL_f9e8b601_4_k_cu_a58f91f7_64504cuda3std3__45__cpo4cendE - _ZN39_INTERNAL_f9e8b601_4_k_cu_a58f91f7_64504cuda3std3__419piecewise_constructE)
_ZN39_INTERNAL_f9e8b601_4_k_cu_a58f91f7_64504cuda3std3__419piecewise_constructE:
	.zero		1
	.type		_ZN39_INTERNAL_f9e8b601_4_k_cu_a58f91f7_64504cuda3std3__45__cpo4cendE,@object
	.size		_ZN39_INTERNAL_f9e8b601_4_k_cu_a58f91f7_64504cuda3std3__45__cpo4cendE,(_ZN39_INTERNAL_f9e8b601_4_k_cu_a58f91f7_64504cuda3std6ranges3__45__cpo4swapE - _ZN39_INTERNAL_f9e8b601_4_k_cu_a58f91f7_64504cuda3std3__45__cpo4cendE)
_ZN39_INTERNAL_f9e8b601_4_k_cu_a58f91f7_64504cuda3std3__45__cpo4cendE:
	.zero		1
	.type		_ZN39_INTERNAL_f9e8b601_4_k_cu_a58f91f7_64504cuda3std6ranges3__45__cpo4swapE,@object
	.size		_ZN39_INTERNAL_f9e8b601_4_k_cu_a58f91f7_64504cuda3std6ranges3__45__cpo4swapE,(.L_8 - _ZN39_INTERNAL_f9e8b601_4_k_cu_a58f91f7_64504cuda3std6ranges3__45__cpo4swapE)
_ZN39_INTERNAL_f9e8b601_4_k_cu_a58f91f7_64504cuda3std6ranges3__45__cpo4swapE:
	.zero		1
.L_8:


//--------------------- .nv.constant0._ZN7cutlass13device_kernelINS_4gemm6kernel13GemmUniversalIN4cute5tupleIJiiiiEEENS1_10collective13CollectiveMmaINS1_34MainloopSm90TmaGmmaWarpSpecializedILi3ENS5_IJNS4_1CILi1EEESB_SB_EEENS1_35KernelTmaWarpSpecializedCooperativeEEENS5_IJNSA_ILi256EEENSA_ILi240EEENSA_ILi64EEEEEENS_6half_tENS5_IJlSB_lEEESJ_SK_NS4_8TiledMMAINS4_8MMA_AtomIJNS4_4SM904GMMA25MMA_64x16x16_F32F16F16_SSILNSO_5MajorE0ELSQ_0ELNSO_7ScaleInE1ELSR_1EEEEEENS4_6LayoutINS5_IJNSA_ILi2EEESB_SB_EEENS5_IJSB_NSA_ILi0EEESX_EEEEENS5_IJNS4_10UnderscoreES10_S10_EEEEENS4_13SM90_TMA_LOADENS4_14ComposedLayoutINS4_7SwizzleILi3ELi4ELi3EEENS4_18smem_ptr_flag_bitsILi16EEENSU_INS5_IJNSA_ILi8EEESH_EEENS5_IJSH_SB_EEEEEEEvNS4_8identityES13_S1D_vS1E_EENS_8epilogue10collective6detail29Sm90TmaWarpSpecializedAdapterINS1H_15DefaultEpilogueISJ_SK_SK_NS1G_6thread17LinearCombinationISJ_Li1EffLNS1L_9ScaleType4KindE0ELNS_15FloatRoundStyleE2ESJ_EENS1_15EpilogueDefaultEEEEEvvEEEEvNT_6ParamsE --------------------------
	.section	.nv.constant0._ZN7cutlass13device_kernelINS_4gemm6kernel13GemmUniversalIN4cute5tupleIJiiiiEEENS1_10collective13CollectiveMmaINS1_34MainloopSm90TmaGmmaWarpSpecializedILi3ENS5_IJNS4_1CILi1EEESB_SB_EEENS1_35KernelTmaWarpSpecializedCooperativeEEENS5_IJNSA_ILi256EEENSA_ILi240EEENSA_ILi64EEEEEENS_6half_tENS5_IJlSB_lEEESJ_SK_NS4_8TiledMMAINS4_8MMA_AtomIJNS4_4SM904GMMA25MMA_64x16x16_F32F16F16_SSILNSO_5MajorE0ELSQ_0ELNSO_7ScaleInE1ELSR_1EEEEEENS4_6LayoutINS5_IJNSA_ILi2EEESB_SB_EEENS5_IJSB_NSA_ILi0EEESX_EEEEENS5_IJNS4_10UnderscoreES10_S10_EEEEENS4_13SM90_TMA_LOADENS4_14ComposedLayoutINS4_7SwizzleILi3ELi4ELi3EEENS4_18smem_ptr_flag_bitsILi16EEENSU_INS5_IJNSA_ILi8EEESH_EEENS5_IJSH_SB_EEEEEEEvNS4_8identityES13_S1D_vS1E_EENS_8epilogue10collective6detail29Sm90TmaWarpSpecializedAdapterINS1H_15DefaultEpilogueISJ_SK_SK_NS1G_6thread17LinearCombinationISJ_Li1EffLNS1L_9ScaleType4KindE0ELNS_15FloatRoundStyleE2ESJ_EENS1_15EpilogueDefaultEEEEEvvEEEEvNT_6ParamsE,"a",@progbits
	.sectionflags	@""
	.align	4
.nv.constant0._ZN7cutlass13device_kernelINS_4gemm6kernel13GemmUniversalIN4cute5tupleIJiiiiEEENS1_10collective13CollectiveMmaINS1_34MainloopSm90TmaGmmaWarpSpecializedILi3ENS5_IJNS4_1CILi1EEESB_SB_EEENS1_35KernelTmaWarpSpecializedCooperativeEEENS5_IJNSA_ILi256EEENSA_ILi240EEENSA_ILi64EEEEEENS_6half_tENS5_IJlSB_lEEESJ_SK_NS4_8TiledMMAINS4_8MMA_AtomIJNS4_4SM904GMMA25MMA_64x16x16_F32F16F16_SSILNSO_5MajorE0ELSQ_0ELNSO_7ScaleInE1ELSR_1EEEEEENS4_6LayoutINS5_IJNSA_ILi2EEESB_SB_EEENS5_IJSB_NSA_ILi0EEESX_EEEEENS5_IJNS4_10UnderscoreES10_S10_EEEEENS4_13SM90_TMA_LOADENS4_14ComposedLayoutINS4_7SwizzleILi3ELi4ELi3EEENS4_18smem_ptr_flag_bitsILi16EEENSU_INS5_IJNSA_ILi8EEESH_EEENS5_IJSH_SB_EEEEEEEvNS4_8identityES13_S1D_vS1E_EENS_8epilogue10collective6detail29Sm90TmaWarpSpecializedAdapterINS1H_15DefaultEpilogueISJ_SK_SK_NS1G_6thread17LinearCombinationISJ_Li1EffLNS1L_9ScaleType4KindE0ELNS_15FloatRoundStyleE2ESJ_EENS1_15EpilogueDefaultEEEEEvvEEEEvNT_6ParamsE:
	.zero		1664


//--------------------- SYMBOLS --------------------------

	.type		.nv.reservedSmem.offset0,@object
	.size		.nv.reservedSmem.offset0,0x4
	.type		__assertfail,@function
